//
// Generated by NVIDIA NVVM Compiler
//
// Compiler Build ID: CL-36424714
// Cuda compilation tools, release 13.0, V13.0.88
// Based on NVVM 20.0.0
//

.version 9.0
.target sm_100
.address_size 64

	// .globl	_ZN3cub18CUB_300001_SM_10006detail11EmptyKernelIvEEvv
// _ZZN3cub18CUB_300001_SM_10006detail6select23DeviceSelectSweepKernelINS2_10policy_hubIiNS0_8NullTypeEiLb0ELNS0_10SelectImplE1EE10Policy1000EN6thrust24THRUST_300001_SM_1000_NS6detail15normal_iteratorINSA_10device_ptrIiEEEEPS5_SF_PlNS0_13ScanTileStateIiLb1EEEN4cuda3std3__410__not_fn_tINSB_10functional5actorINSO_9compositeIJNSO_16operator_adaptorINSM_8equal_toIvEEEENSP_INSO_8argumentILj0EEEEENSP_INSO_5valueIiEEEEEEEEEEES5_iNS2_19streaming_context_tIlLb1EEELS6_1EEEvT0_T1_T2_T3_T4_T5_T6_T7_iT8_NS1_7vsmem_tEE19static_temp_storage has been demoted
.global .align 1 .b8 _ZN34_INTERNAL_eee530f5_4_k_cu_9d91388a4cuda3std3__45__cpo5beginE[1];
.global .align 1 .b8 _ZN34_INTERNAL_eee530f5_4_k_cu_9d91388a4cuda3std3__45__cpo3endE[1];
.global .align 1 .b8 _ZN34_INTERNAL_eee530f5_4_k_cu_9d91388a4cuda3std3__45__cpo6cbeginE[1];
.global .align 1 .b8 _ZN34_INTERNAL_eee530f5_4_k_cu_9d91388a4cuda3std3__45__cpo4cendE[1];
.global .align 1 .b8 _ZN34_INTERNAL_eee530f5_4_k_cu_9d91388a4cuda3std3__45__cpo6rbeginE[1];
.global .align 1 .b8 _ZN34_INTERNAL_eee530f5_4_k_cu_9d91388a4cuda3std3__45__cpo4rendE[1];
.global .align 1 .b8 _ZN34_INTERNAL_eee530f5_4_k_cu_9d91388a4cuda3std3__45__cpo7crbeginE[1];
.global .align 1 .b8 _ZN34_INTERNAL_eee530f5_4_k_cu_9d91388a4cuda3std3__45__cpo5crendE[1];
.global .align 1 .b8 _ZN34_INTERNAL_eee530f5_4_k_cu_9d91388a4cuda3std3__436_GLOBAL__N__eee530f5_4_k_cu_9d91388a6ignoreE[1];
.global .align 1 .b8 _ZN34_INTERNAL_eee530f5_4_k_cu_9d91388a4cuda3std3__419piecewise_constructE[1];
.global .align 1 .b8 _ZN34_INTERNAL_eee530f5_4_k_cu_9d91388a4cuda3std3__48in_placeE[1];
.global .align 1 .b8 _ZN34_INTERNAL_eee530f5_4_k_cu_9d91388a4cuda3std3__420unreachable_sentinelE[1];
.global .align 1 .b8 _ZN34_INTERNAL_eee530f5_4_k_cu_9d91388a4cuda3std3__47nulloptE[1];
.global .align 1 .b8 _ZN34_INTERNAL_eee530f5_4_k_cu_9d91388a4cuda3std3__48unexpectE[1];
.global .align 1 .b8 _ZN34_INTERNAL_eee530f5_4_k_cu_9d91388a4cuda3std6ranges3__45__cpo4swapE[1];
.global .align 1 .b8 _ZN34_INTERNAL_eee530f5_4_k_cu_9d91388a4cuda3std6ranges3__45__cpo9iter_moveE[1];
.global .align 1 .b8 _ZN34_INTERNAL_eee530f5_4_k_cu_9d91388a4cuda3std6ranges3__45__cpo5beginE[1];
.global .align 1 .b8 _ZN34_INTERNAL_eee530f5_4_k_cu_9d91388a4cuda3std6ranges3__45__cpo3endE[1];
.global .align 1 .b8 _ZN34_INTERNAL_eee530f5_4_k_cu_9d91388a4cuda3std6ranges3__45__cpo6cbeginE[1];
.global .align 1 .b8 _ZN34_INTERNAL_eee530f5_4_k_cu_9d91388a4cuda3std6ranges3__45__cpo4cendE[1];
.global .align 1 .b8 _ZN34_INTERNAL_eee530f5_4_k_cu_9d91388a4cuda3std6ranges3__45__cpo7advanceE[1];
.global .align 1 .b8 _ZN34_INTERNAL_eee530f5_4_k_cu_9d91388a4cuda3std6ranges3__45__cpo9iter_swapE[1];
.global .align 1 .b8 _ZN34_INTERNAL_eee530f5_4_k_cu_9d91388a4cuda3std6ranges3__45__cpo4nextE[1];
.global .align 1 .b8 _ZN34_INTERNAL_eee530f5_4_k_cu_9d91388a4cuda3std6ranges3__45__cpo4prevE[1];
.global .align 1 .b8 _ZN34_INTERNAL_eee530f5_4_k_cu_9d91388a4cuda3std6ranges3__45__cpo4dataE[1];
.global .align 1 .b8 _ZN34_INTERNAL_eee530f5_4_k_cu_9d91388a4cuda3std6ranges3__45__cpo5cdataE[1];
.global .align 1 .b8 _ZN34_INTERNAL_eee530f5_4_k_cu_9d91388a4cuda3std6ranges3__45__cpo4sizeE[1];
.global .align 1 .b8 _ZN34_INTERNAL_eee530f5_4_k_cu_9d91388a4cuda3std6ranges3__45__cpo5ssizeE[1];
.global .align 1 .b8 _ZN34_INTERNAL_eee530f5_4_k_cu_9d91388a4cuda3std6ranges3__45__cpo8distanceE[1];
.global .align 1 .b8 _ZN34_INTERNAL_eee530f5_4_k_cu_9d91388a6thrust24THRUST_300001_SM_1000_NS8cuda_cub3parE[1];
.global .align 1 .b8 _ZN34_INTERNAL_eee530f5_4_k_cu_9d91388a6thrust24THRUST_300001_SM_1000_NS8cuda_cub10par_nosyncE[1];
.global .align 1 .b8 _ZN34_INTERNAL_eee530f5_4_k_cu_9d91388a6thrust24THRUST_300001_SM_1000_NS6system6detail10sequential3seqE[1];
.global .align 1 .b8 _ZN34_INTERNAL_eee530f5_4_k_cu_9d91388a6thrust24THRUST_300001_SM_1000_NS6system3cpp3parE[1];
.global .align 1 .b8 _ZN34_INTERNAL_eee530f5_4_k_cu_9d91388a6thrust24THRUST_300001_SM_1000_NS12placeholders2_1E[1];
.global .align 1 .b8 _ZN34_INTERNAL_eee530f5_4_k_cu_9d91388a6thrust24THRUST_300001_SM_1000_NS12placeholders2_2E[1];
.global .align 1 .b8 _ZN34_INTERNAL_eee530f5_4_k_cu_9d91388a6thrust24THRUST_300001_SM_1000_NS12placeholders2_3E[1];
.global .align 1 .b8 _ZN34_INTERNAL_eee530f5_4_k_cu_9d91388a6thrust24THRUST_300001_SM_1000_NS12placeholders2_4E[1];
.global .align 1 .b8 _ZN34_INTERNAL_eee530f5_4_k_cu_9d91388a6thrust24THRUST_300001_SM_1000_NS12placeholders2_5E[1];
.global .align 1 .b8 _ZN34_INTERNAL_eee530f5_4_k_cu_9d91388a6thrust24THRUST_300001_SM_1000_NS12placeholders2_6E[1];
.global .align 1 .b8 _ZN34_INTERNAL_eee530f5_4_k_cu_9d91388a6thrust24THRUST_300001_SM_1000_NS12placeholders2_7E[1];
.global .align 1 .b8 _ZN34_INTERNAL_eee530f5_4_k_cu_9d91388a6thrust24THRUST_300001_SM_1000_NS12placeholders2_8E[1];
.global .align 1 .b8 _ZN34_INTERNAL_eee530f5_4_k_cu_9d91388a6thrust24THRUST_300001_SM_1000_NS12placeholders2_9E[1];
.global .align 1 .b8 _ZN34_INTERNAL_eee530f5_4_k_cu_9d91388a6thrust24THRUST_300001_SM_1000_NS12placeholders3_10E[1];
.global .align 1 .b8 _ZN34_INTERNAL_eee530f5_4_k_cu_9d91388a6thrust24THRUST_300001_SM_1000_NS3seqE[1];
.global .align 1 .b8 _ZN34_INTERNAL_eee530f5_4_k_cu_9d91388a6thrust24THRUST_300001_SM_1000_NS6deviceE[1];

.visible .entry _ZN3cub18CUB_300001_SM_10006detail11EmptyKernelIvEEvv()
{


	ret;

}
	// .globl	_ZN3cub18CUB_300001_SM_10006detail8for_each13static_kernelINS2_12policy_hub_t12policy_500_tEmN6thrust24THRUST_300001_SM_1000_NS8cuda_cub6__fill7functorINS7_6detail15normal_iteratorINS7_10device_ptrIiEEEEiEEEEvT0_T1_
.visible .entry _ZN3cub18CUB_300001_SM_10006detail8for_each13static_kernelINS2_12policy_hub_t12policy_500_tEmN6thrust24THRUST_300001_SM_1000_NS8cuda_cub6__fill7functorINS7_6detail15normal_iteratorINS7_10device_ptrIiEEEEiEEEEvT0_T1_(
	.param .u64 _ZN3cub18CUB_300001_SM_10006detail8for_each13static_kernelINS2_12policy_hub_t12policy_500_tEmN6thrust24THRUST_300001_SM_1000_NS8cuda_cub6__fill7functorINS7_6detail15normal_iteratorINS7_10device_ptrIiEEEEiEEEEvT0_T1__param_0,
	.param .align 8 .b8 _ZN3cub18CUB_300001_SM_10006detail8for_each13static_kernelINS2_12policy_hub_t12policy_500_tEmN6thrust24THRUST_300001_SM_1000_NS8cuda_cub6__fill7functorINS7_6detail15normal_iteratorINS7_10device_ptrIiEEEEiEEEEvT0_T1__param_1[16]
)
.maxntid 256
{
	.reg .pred 	%p<4>;
	.reg .b16 	%rs<5>;
	.reg .b32 	%r<12>;
	.reg .b64 	%rd<16>;

	ld.param.u32 	%r3, [_ZN3cub18CUB_300001_SM_10006detail8for_each13static_kernelINS2_12policy_hub_t12policy_500_tEmN6thrust24THRUST_300001_SM_1000_NS8cuda_cub6__fill7functorINS7_6detail15normal_iteratorINS7_10device_ptrIiEEEEiEEEEvT0_T1__param_1+8];
	ld.param.u64 	%rd4, [_ZN3cub18CUB_300001_SM_10006detail8for_each13static_kernelINS2_12policy_hub_t12policy_500_tEmN6thrust24THRUST_300001_SM_1000_NS8cuda_cub6__fill7functorINS7_6detail15normal_iteratorINS7_10device_ptrIiEEEEiEEEEvT0_T1__param_1];
	ld.param.u64 	%rd5, [_ZN3cub18CUB_300001_SM_10006detail8for_each13static_kernelINS2_12policy_hub_t12policy_500_tEmN6thrust24THRUST_300001_SM_1000_NS8cuda_cub6__fill7functorINS7_6detail15normal_iteratorINS7_10device_ptrIiEEEEiEEEEvT0_T1__param_0];
	mov.u32 	%r9, %ctaid.x;
	mul.wide.u32 	%rd1, %r9, 512;
	sub.s64 	%rd2, %rd5, %rd1;
	setp.lt.u64 	%p1, %rd2, 512;
	@%p1 bra 	$L__BB1_2;
	mov.u32 	%r11, %tid.x;
	cvta.to.global.u64 	%rd11, %rd4;
	cvt.u64.u32 	%rd12, %r11;
	add.s64 	%rd13, %rd1, %rd12;
	shl.b64 	%rd14, %rd13, 2;
	add.s64 	%rd15, %rd11, %rd14;
	st.global.u32 	[%rd15], %r3;
	st.global.u32 	[%rd15+1024], %r3;
	bra.uni 	$L__BB1_6;
$L__BB1_2:
	cvta.to.global.u64 	%rd6, %rd4;
	mov.u32 	%r2, %tid.x;
	cvt.u64.u32 	%rd7, %r2;
	setp.le.u64 	%p2, %rd2, %rd7;
	add.s64 	%rd8, %rd1, %rd7;
	shl.b64 	%rd9, %rd8, 2;
	add.s64 	%rd3, %rd6, %rd9;
	@%p2 bra 	$L__BB1_4;
	st.global.u32 	[%rd3], %r3;
$L__BB1_4:
	add.s32 	%r10, %r2, 256;
	cvt.u64.u32 	%rd10, %r10;
	setp.le.u64 	%p3, %rd2, %rd10;
	@%p3 bra 	$L__BB1_6;
	st.global.u32 	[%rd3+1024], %r3;
$L__BB1_6:
	ret;

}
	// .globl	_ZN3cub18CUB_300001_SM_10006detail8for_each13static_kernelINS2_12policy_hub_t12policy_500_tEmN6thrust24THRUST_300001_SM_1000_NS8cuda_cub20__uninitialized_fill7functorINS7_10device_ptrIiEEiEEEEvT0_T1_
.visible .entry _ZN3cub18CUB_300001_SM_10006detail8for_each13static_kernelINS2_12policy_hub_t12policy_500_tEmN6thrust24THRUST_300001_SM_1000_NS8cuda_cub20__uninitialized_fill7functorINS7_10device_ptrIiEEiEEEEvT0_T1_(
	.param .u64 _ZN3cub18CUB_300001_SM_10006detail8for_each13static_kernelINS2_12policy_hub_t12policy_500_tEmN6thrust24THRUST_300001_SM_1000_NS8cuda_cub20__uninitialized_fill7functorINS7_10device_ptrIiEEiEEEEvT0_T1__param_0,
	.param .align 8 .b8 _ZN3cub18CUB_300001_SM_10006detail8for_each13static_kernelINS2_12policy_hub_t12policy_500_tEmN6thrust24THRUST_300001_SM_1000_NS8cuda_cub20__uninitialized_fill7functorINS7_10device_ptrIiEEiEEEEvT0_T1__param_1[16]
)
.maxntid 256
{
	.reg .pred 	%p<4>;
	.reg .b16 	%rs<5>;
	.reg .b32 	%r<12>;
	.reg .b64 	%rd<16>;

	ld.param.u32 	%r3, [_ZN3cub18CUB_300001_SM_10006detail8for_each13static_kernelINS2_12policy_hub_t12policy_500_tEmN6thrust24THRUST_300001_SM_1000_NS8cuda_cub20__uninitialized_fill7functorINS7_10device_ptrIiEEiEEEEvT0_T1__param_1+8];
	ld.param.u64 	%rd4, [_ZN3cub18CUB_300001_SM_10006detail8for_each13static_kernelINS2_12policy_hub_t12policy_500_tEmN6thrust24THRUST_300001_SM_1000_NS8cuda_cub20__uninitialized_fill7functorINS7_10device_ptrIiEEiEEEEvT0_T1__param_1];
	ld.param.u64 	%rd5, [_ZN3cub18CUB_300001_SM_10006detail8for_each13static_kernelINS2_12policy_hub_t12policy_500_tEmN6thrust24THRUST_300001_SM_1000_NS8cuda_cub20__uninitialized_fill7functorINS7_10device_ptrIiEEiEEEEvT0_T1__param_0];
	mov.u32 	%r9, %ctaid.x;
	mul.wide.u32 	%rd1, %r9, 512;
	sub.s64 	%rd2, %rd5, %rd1;
	setp.lt.u64 	%p1, %rd2, 512;
	@%p1 bra 	$L__BB2_2;
	mov.u32 	%r11, %tid.x;
	cvta.to.global.u64 	%rd11, %rd4;
	cvt.u64.u32 	%rd12, %r11;
	add.s64 	%rd13, %rd1, %rd12;
	shl.b64 	%rd14, %rd13, 2;
	add.s64 	%rd15, %rd11, %rd14;
	st.global.u32 	[%rd15], %r3;
	st.global.u32 	[%rd15+1024], %r3;
	bra.uni 	$L__BB2_6;
$L__BB2_2:
	cvta.to.global.u64 	%rd6, %rd4;
	mov.u32 	%r2, %tid.x;
	cvt.u64.u32 	%rd7, %r2;
	setp.le.u64 	%p2, %rd2, %rd7;
	add.s64 	%rd8, %rd1, %rd7;
	shl.b64 	%rd9, %rd8, 2;
	add.s64 	%rd3, %rd6, %rd9;
	@%p2 bra 	$L__BB2_4;
	st.global.u32 	[%rd3], %r3;
$L__BB2_4:
	add.s32 	%r10, %r2, 256;
	cvt.u64.u32 	%rd10, %r10;
	setp.le.u64 	%p3, %rd2, %rd10;
	@%p3 bra 	$L__BB2_6;
	st.global.u32 	[%rd3+1024], %r3;
$L__BB2_6:
	ret;

}
	// .globl	_ZN3cub18CUB_300001_SM_10006detail8for_each13static_kernelINS2_12policy_hub_t12policy_500_tElN6thrust24THRUST_300001_SM_1000_NS8cuda_cub6__fill7functorINS7_6detail15normal_iteratorINS7_10device_ptrIiEEEEiEEEEvT0_T1_
.visible .entry _ZN3cub18CUB_300001_SM_10006detail8for_each13static_kernelINS2_12policy_hub_t12policy_500_tElN6thrust24THRUST_300001_SM_1000_NS8cuda_cub6__fill7functorINS7_6detail15normal_iteratorINS7_10device_ptrIiEEEEiEEEEvT0_T1_(
	.param .u64 _ZN3cub18CUB_300001_SM_10006detail8for_each13static_kernelINS2_12policy_hub_t12policy_500_tElN6thrust24THRUST_300001_SM_1000_NS8cuda_cub6__fill7functorINS7_6detail15normal_iteratorINS7_10device_ptrIiEEEEiEEEEvT0_T1__param_0,
	.param .align 8 .b8 _ZN3cub18CUB_300001_SM_10006detail8for_each13static_kernelINS2_12policy_hub_t12policy_500_tElN6thrust24THRUST_300001_SM_1000_NS8cuda_cub6__fill7functorINS7_6detail15normal_iteratorINS7_10device_ptrIiEEEEiEEEEvT0_T1__param_1[16]
)
.maxntid 256
{
	.reg .pred 	%p<4>;
	.reg .b16 	%rs<5>;
	.reg .b32 	%r<12>;
	.reg .b64 	%rd<17>;

	ld.param.u32 	%r3, [_ZN3cub18CUB_300001_SM_10006detail8for_each13static_kernelINS2_12policy_hub_t12policy_500_tElN6thrust24THRUST_300001_SM_1000_NS8cuda_cub6__fill7functorINS7_6detail15normal_iteratorINS7_10device_ptrIiEEEEiEEEEvT0_T1__param_1+8];
	ld.param.u64 	%rd5, [_ZN3cub18CUB_300001_SM_10006detail8for_each13static_kernelINS2_12policy_hub_t12policy_500_tElN6thrust24THRUST_300001_SM_1000_NS8cuda_cub6__fill7functorINS7_6detail15normal_iteratorINS7_10device_ptrIiEEEEiEEEEvT0_T1__param_1];
	ld.param.u64 	%rd6, [_ZN3cub18CUB_300001_SM_10006detail8for_each13static_kernelINS2_12policy_hub_t12policy_500_tElN6thrust24THRUST_300001_SM_1000_NS8cuda_cub6__fill7functorINS7_6detail15normal_iteratorINS7_10device_ptrIiEEEEiEEEEvT0_T1__param_0];
	mov.u32 	%r9, %ctaid.x;
	mul.wide.u32 	%rd1, %r9, 512;
	sub.s64 	%rd2, %rd6, %rd1;
	setp.lt.s64 	%p1, %rd2, 512;
	@%p1 bra 	$L__BB3_2;
	mov.u32 	%r11, %tid.x;
	cvta.to.global.u64 	%rd12, %rd5;
	cvt.u64.u32 	%rd13, %r11;
	add.s64 	%rd14, %rd1, %rd13;
	shl.b64 	%rd15, %rd14, 2;
	add.s64 	%rd16, %rd12, %rd15;
	st.global.u32 	[%rd16], %r3;
	st.global.u32 	[%rd16+1024], %r3;
	bra.uni 	$L__BB3_6;
$L__BB3_2:
	cvta.to.global.u64 	%rd7, %rd5;
	mov.u32 	%r2, %tid.x;
	cvt.s64.s32 	%rd3, %rd2;
	cvt.u64.u32 	%rd8, %r2;
	setp.le.s64 	%p2, %rd3, %rd8;
	add.s64 	%rd9, %rd1, %rd8;
	shl.b64 	%rd10, %rd9, 2;
	add.s64 	%rd4, %rd7, %rd10;
	@%p2 bra 	$L__BB3_4;
	st.global.u32 	[%rd4], %r3;
$L__BB3_4:
	add.s32 	%r10, %r2, 256;
	cvt.u64.u32 	%rd11, %r10;
	setp.le.s64 	%p3, %rd3, %rd11;
	@%p3 bra 	$L__BB3_6;
	st.global.u32 	[%rd4+1024], %r3;
$L__BB3_6:
	ret;

}
	// .globl	_ZN3cub18CUB_300001_SM_10006detail8for_each13static_kernelINS2_12policy_hub_t12policy_500_tElN6thrust24THRUST_300001_SM_1000_NS8cuda_cub10__tabulate7functorINS7_6detail15normal_iteratorINS7_10device_ptrIiEEEENS7_6system6detail7generic6detail22compute_sequence_valueIivEElEEEEvT0_T1_
.visible .entry _ZN3cub18CUB_300001_SM_10006detail8for_each13static_kernelINS2_12policy_hub_t12policy_500_tElN6thrust24THRUST_300001_SM_1000_NS8cuda_cub10__tabulate7functorINS7_6detail15normal_iteratorINS7_10device_ptrIiEEEENS7_6system6detail7generic6detail22compute_sequence_valueIivEElEEEEvT0_T1_(
	.param .u64 _ZN3cub18CUB_300001_SM_10006detail8for_each13static_kernelINS2_12policy_hub_t12policy_500_tElN6thrust24THRUST_300001_SM_1000_NS8cuda_cub10__tabulate7functorINS7_6detail15normal_iteratorINS7_10device_ptrIiEEEENS7_6system6detail7generic6detail22compute_sequence_valueIivEElEEEEvT0_T1__param_0,
	.param .align 8 .b8 _ZN3cub18CUB_300001_SM_10006detail8for_each13static_kernelINS2_12policy_hub_t12policy_500_tElN6thrust24THRUST_300001_SM_1000_NS8cuda_cub10__tabulate7functorINS7_6detail15normal_iteratorINS7_10device_ptrIiEEEENS7_6system6detail7generic6detail22compute_sequence_valueIivEElEEEEvT0_T1__param_1[16]
)
.maxntid 256
{
	.reg .pred 	%p<4>;
	.reg .b32 	%r<18>;
	.reg .b64 	%rd<20>;

	ld.param.u64 	%rd7, [_ZN3cub18CUB_300001_SM_10006detail8for_each13static_kernelINS2_12policy_hub_t12policy_500_tElN6thrust24THRUST_300001_SM_1000_NS8cuda_cub10__tabulate7functorINS7_6detail15normal_iteratorINS7_10device_ptrIiEEEENS7_6system6detail7generic6detail22compute_sequence_valueIivEElEEEEvT0_T1__param_1];
	ld.param.u64 	%rd8, [_ZN3cub18CUB_300001_SM_10006detail8for_each13static_kernelINS2_12policy_hub_t12policy_500_tElN6thrust24THRUST_300001_SM_1000_NS8cuda_cub10__tabulate7functorINS7_6detail15normal_iteratorINS7_10device_ptrIiEEEENS7_6system6detail7generic6detail22compute_sequence_valueIivEElEEEEvT0_T1__param_0];
	ld.param.v2.u32 	{%r3, %r4}, [_ZN3cub18CUB_300001_SM_10006detail8for_each13static_kernelINS2_12policy_hub_t12policy_500_tElN6thrust24THRUST_300001_SM_1000_NS8cuda_cub10__tabulate7functorINS7_6detail15normal_iteratorINS7_10device_ptrIiEEEENS7_6system6detail7generic6detail22compute_sequence_valueIivEElEEEEvT0_T1__param_1+8];
	mov.u32 	%r5, %ctaid.x;
	mul.wide.u32 	%rd1, %r5, 512;
	sub.s64 	%rd2, %rd8, %rd1;
	setp.lt.s64 	%p1, %rd2, 512;
	@%p1 bra 	$L__BB4_2;
	mov.u32 	%r13, %tid.x;
	cvta.to.global.u64 	%rd15, %rd7;
	cvt.u64.u32 	%rd16, %r13;
	add.s64 	%rd17, %rd1, %rd16;
	cvt.u32.u64 	%r14, %rd17;
	mad.lo.s32 	%r15, %r4, %r14, %r3;
	shl.b64 	%rd18, %rd17, 2;
	add.s64 	%rd19, %rd15, %rd18;
	st.global.u32 	[%rd19], %r15;
	add.s32 	%r16, %r14, 256;
	mad.lo.s32 	%r17, %r4, %r16, %r3;
	st.global.u32 	[%rd19+1024], %r17;
	bra.uni 	$L__BB4_6;
$L__BB4_2:
	cvta.to.global.u64 	%rd3, %rd7;
	mov.u32 	%r6, %tid.x;
	cvt.s64.s32 	%rd4, %rd2;
	cvt.u64.u32 	%rd5, %r6;
	setp.le.s64 	%p2, %rd4, %rd5;
	@%p2 bra 	$L__BB4_4;
	add.s64 	%rd9, %rd1, %rd5;
	cvt.u32.u64 	%r7, %rd9;
	mad.lo.s32 	%r8, %r4, %r7, %r3;
	shl.b64 	%rd10, %rd9, 2;
	add.s64 	%rd11, %rd3, %rd10;
	st.global.u32 	[%rd11], %r8;
$L__BB4_4:
	cvt.u32.u64 	%r9, %rd5;
	add.s32 	%r10, %r9, 256;
	cvt.u64.u32 	%rd6, %r10;
	setp.le.s64 	%p3, %rd4, %rd6;
	@%p3 bra 	$L__BB4_6;
	add.s64 	%rd12, %rd1, %rd6;
	shl.b64 	%rd13, %rd12, 2;
	cvt.u32.u64 	%r11, %rd12;
	mad.lo.s32 	%r12, %r4, %r11, %r3;
	add.s64 	%rd14, %rd13, %rd3;
	st.global.u32 	[%rd14], %r12;
$L__BB4_6:
	ret;

}
	// .globl	_ZN3cub18CUB_300001_SM_10006detail9transform16transform_kernelINS2_10policy_hubILb1EN4cuda3std3__45tupleIJN6thrust24THRUST_300001_SM_1000_NS6detail15normal_iteratorINSA_10device_ptrIiEEEEEEEE10policy1000Ei20GreedyCliqueOperatorSF_JPiEEEvT0_iT1_T2_DpNS2_10kernel_argIT3_EE
.visible .entry _ZN3cub18CUB_300001_SM_10006detail9transform16transform_kernelINS2_10policy_hubILb1EN4cuda3std3__45tupleIJN6thrust24THRUST_300001_SM_1000_NS6detail15normal_iteratorINSA_10device_ptrIiEEEEEEEE10policy1000Ei20GreedyCliqueOperatorSF_JPiEEEvT0_iT1_T2_DpNS2_10kernel_argIT3_EE(
	.param .u32 _ZN3cub18CUB_300001_SM_10006detail9transform16transform_kernelINS2_10policy_hubILb1EN4cuda3std3__45tupleIJN6thrust24THRUST_300001_SM_1000_NS6detail15normal_iteratorINSA_10device_ptrIiEEEEEEEE10policy1000Ei20GreedyCliqueOperatorSF_JPiEEEvT0_iT1_T2_DpNS2_10kernel_argIT3_EE_param_0,
	.param .u32 _ZN3cub18CUB_300001_SM_10006detail9transform16transform_kernelINS2_10policy_hubILb1EN4cuda3std3__45tupleIJN6thrust24THRUST_300001_SM_1000_NS6detail15normal_iteratorINSA_10device_ptrIiEEEEEEEE10policy1000Ei20GreedyCliqueOperatorSF_JPiEEEvT0_iT1_T2_DpNS2_10kernel_argIT3_EE_param_1,
	.param .align 8 .b8 _ZN3cub18CUB_300001_SM_10006detail9transform16transform_kernelINS2_10policy_hubILb1EN4cuda3std3__45tupleIJN6thrust24THRUST_300001_SM_1000_NS6detail15normal_iteratorINSA_10device_ptrIiEEEEEEEE10policy1000Ei20GreedyCliqueOperatorSF_JPiEEEvT0_iT1_T2_DpNS2_10kernel_argIT3_EE_param_2[32],
	.param .align 8 .b8 _ZN3cub18CUB_300001_SM_10006detail9transform16transform_kernelINS2_10policy_hubILb1EN4cuda3std3__45tupleIJN6thrust24THRUST_300001_SM_1000_NS6detail15normal_iteratorINSA_10device_ptrIiEEEEEEEE10policy1000Ei20GreedyCliqueOperatorSF_JPiEEEvT0_iT1_T2_DpNS2_10kernel_argIT3_EE_param_3[8],
	.param .align 8 .b8 _ZN3cub18CUB_300001_SM_10006detail9transform16transform_kernelINS2_10policy_hubILb1EN4cuda3std3__45tupleIJN6thrust24THRUST_300001_SM_1000_NS6detail15normal_iteratorINSA_10device_ptrIiEEEEEEEE10policy1000Ei20GreedyCliqueOperatorSF_JPiEEEvT0_iT1_T2_DpNS2_10kernel_argIT3_EE_param_4[16]
)
.maxntid 128
{
	.reg .pred 	%p<32>;
	.reg .b32 	%r<143>;
	.reg .b64 	%rd<77>;

	ld.param.u32 	%r1, [_ZN3cub18CUB_300001_SM_10006detail9transform16transform_kernelINS2_10policy_hubILb1EN4cuda3std3__45tupleIJN6thrust24THRUST_300001_SM_1000_NS6detail15normal_iteratorINSA_10device_ptrIiEEEEEEEE10policy1000Ei20GreedyCliqueOperatorSF_JPiEEEvT0_iT1_T2_DpNS2_10kernel_argIT3_EE_param_2];
	ld.param.u32 	%r2, [_ZN3cub18CUB_300001_SM_10006detail9transform16transform_kernelINS2_10policy_hubILb1EN4cuda3std3__45tupleIJN6thrust24THRUST_300001_SM_1000_NS6detail15normal_iteratorINSA_10device_ptrIiEEEEEEEE10policy1000Ei20GreedyCliqueOperatorSF_JPiEEEvT0_iT1_T2_DpNS2_10kernel_argIT3_EE_param_2+24];
	ld.param.u32 	%r65, [_ZN3cub18CUB_300001_SM_10006detail9transform16transform_kernelINS2_10policy_hubILb1EN4cuda3std3__45tupleIJN6thrust24THRUST_300001_SM_1000_NS6detail15normal_iteratorINSA_10device_ptrIiEEEEEEEE10policy1000Ei20GreedyCliqueOperatorSF_JPiEEEvT0_iT1_T2_DpNS2_10kernel_argIT3_EE_param_0];
	ld.param.u64 	%rd19, [_ZN3cub18CUB_300001_SM_10006detail9transform16transform_kernelINS2_10policy_hubILb1EN4cuda3std3__45tupleIJN6thrust24THRUST_300001_SM_1000_NS6detail15normal_iteratorINSA_10device_ptrIiEEEEEEEE10policy1000Ei20GreedyCliqueOperatorSF_JPiEEEvT0_iT1_T2_DpNS2_10kernel_argIT3_EE_param_2+16];
	ld.param.u64 	%rd20, [_ZN3cub18CUB_300001_SM_10006detail9transform16transform_kernelINS2_10policy_hubILb1EN4cuda3std3__45tupleIJN6thrust24THRUST_300001_SM_1000_NS6detail15normal_iteratorINSA_10device_ptrIiEEEEEEEE10policy1000Ei20GreedyCliqueOperatorSF_JPiEEEvT0_iT1_T2_DpNS2_10kernel_argIT3_EE_param_2+8];
	ld.param.u64 	%rd21, [_ZN3cub18CUB_300001_SM_10006detail9transform16transform_kernelINS2_10policy_hubILb1EN4cuda3std3__45tupleIJN6thrust24THRUST_300001_SM_1000_NS6detail15normal_iteratorINSA_10device_ptrIiEEEEEEEE10policy1000Ei20GreedyCliqueOperatorSF_JPiEEEvT0_iT1_T2_DpNS2_10kernel_argIT3_EE_param_4];
	ld.param.u64 	%rd22, [_ZN3cub18CUB_300001_SM_10006detail9transform16transform_kernelINS2_10policy_hubILb1EN4cuda3std3__45tupleIJN6thrust24THRUST_300001_SM_1000_NS6detail15normal_iteratorINSA_10device_ptrIiEEEEEEEE10policy1000Ei20GreedyCliqueOperatorSF_JPiEEEvT0_iT1_T2_DpNS2_10kernel_argIT3_EE_param_3];
	ld.param.u32 	%r64, [_ZN3cub18CUB_300001_SM_10006detail9transform16transform_kernelINS2_10policy_hubILb1EN4cuda3std3__45tupleIJN6thrust24THRUST_300001_SM_1000_NS6detail15normal_iteratorINSA_10device_ptrIiEEEEEEEE10policy1000Ei20GreedyCliqueOperatorSF_JPiEEEvT0_iT1_T2_DpNS2_10kernel_argIT3_EE_param_1];
	cvta.to.global.u64 	%rd1, %rd22;
	cvta.to.global.u64 	%rd2, %rd21;
	cvta.to.global.u64 	%rd3, %rd20;
	cvta.to.global.u64 	%rd4, %rd19;
	shl.b32 	%r3, %r64, 7;
	mov.u32 	%r66, %ctaid.x;
	mul.lo.s32 	%r4, %r3, %r66;
	sub.s32 	%r5, %r65, %r4;
	min.s32 	%r6, %r3, %r5;
	shl.b32 	%r7, %r6, 2;
	mov.u32 	%r8, %tid.x;
	shl.b32 	%r125, %r8, 7;
	setp.ge.s32 	%p1, %r125, %r7;
	@%p1 bra 	$L__BB5_3;
	mul.wide.u32 	%rd23, %r8, 128;
	add.s64 	%rd24, %rd2, %rd23;
	mul.wide.s32 	%rd25, %r4, 4;
	add.s64 	%rd75, %rd24, %rd25;
$L__BB5_2:
	.pragma "nounroll";
	// begin inline asm
	prefetch.global.L2 [%rd75];
	// end inline asm
	add.s32 	%r125, %r125, 16384;
	add.s64 	%rd75, %rd75, 16384;
	setp.lt.s32 	%p2, %r125, %r7;
	@%p2 bra 	$L__BB5_2;
$L__BB5_3:
	mul.wide.s32 	%rd27, %r4, 4;
	add.s64 	%rd8, %rd2, %rd27;
	add.s64 	%rd9, %rd1, %rd27;
	setp.gt.s32 	%p3, %r3, %r5;
	@%p3 bra 	$L__BB5_23;
	setp.lt.s32 	%p4, %r64, 1;
	@%p4 bra 	$L__BB5_48;
	setp.lt.s32 	%p5, %r2, 1;
	@%p5 bra 	$L__BB5_11;
	mov.b32 	%r126, 0;
$L__BB5_7:
	shl.b32 	%r104, %r126, 7;
	add.s32 	%r13, %r104, %r8;
	mul.wide.s32 	%rd45, %r13, 4;
	add.s64 	%rd46, %rd8, %rd45;
	ld.global.u32 	%r14, [%rd46];
	mul.lo.s32 	%r15, %r14, %r1;
	mov.b32 	%r127, 0;
$L__BB5_8:
	mul.wide.u32 	%rd47, %r127, 4;
	add.s64 	%rd48, %rd4, %rd47;
	ld.global.u32 	%r106, [%rd48];
	add.s32 	%r107, %r106, %r15;
	mul.wide.s32 	%rd49, %r107, 4;
	add.s64 	%rd50, %rd3, %rd49;
	ld.global.u32 	%r108, [%rd50];
	setp.eq.s32 	%p14, %r108, 0;
	mov.b32 	%r128, -1;
	@%p14 bra 	$L__BB5_10;
	add.s32 	%r127, %r127, 1;
	setp.ne.s32 	%p15, %r127, %r2;
	mov.u32 	%r128, %r14;
	@%p15 bra 	$L__BB5_8;
$L__BB5_10:
	add.s64 	%rd52, %rd9, %rd45;
	st.global.u32 	[%rd52], %r128;
	add.s32 	%r126, %r126, 1;
	setp.eq.s32 	%p16, %r126, %r64;
	@%p16 bra 	$L__BB5_48;
	bra.uni 	$L__BB5_7;
$L__BB5_11:
	and.b32  	%r20, %r64, 15;
	setp.lt.u32 	%p6, %r64, 16;
	mov.b32 	%r138, 0;
	@%p6 bra 	$L__BB5_14;
	and.b32  	%r138, %r64, 2147483632;
	neg.s32 	%r133, %r138;
	add.s32 	%r132, %r8, 1152;
	mul.wide.u32 	%rd28, %r8, 4;
	or.b64  	%rd76, %rd28, 4096;
$L__BB5_13:
	.pragma "nounroll";
	mul.wide.s32 	%rd29, %r132, 4;
	add.s64 	%rd30, %rd29, 1536;
	add.s64 	%rd31, %rd8, %rd76;
	ld.global.u32 	%r68, [%rd31+-4096];
	add.s64 	%rd32, %rd9, %rd76;
	st.global.u32 	[%rd32+-4096], %r68;
	ld.global.u32 	%r69, [%rd31+-3584];
	st.global.u32 	[%rd32+-3584], %r69;
	ld.global.u32 	%r70, [%rd31+-3072];
	st.global.u32 	[%rd32+-3072], %r70;
	ld.global.u32 	%r71, [%rd31+-2560];
	st.global.u32 	[%rd32+-2560], %r71;
	ld.global.u32 	%r72, [%rd31+-2048];
	st.global.u32 	[%rd32+-2048], %r72;
	ld.global.u32 	%r73, [%rd31+-1536];
	st.global.u32 	[%rd32+-1536], %r73;
	ld.global.u32 	%r74, [%rd31+-1024];
	st.global.u32 	[%rd32+-1024], %r74;
	ld.global.u32 	%r75, [%rd31+-512];
	st.global.u32 	[%rd32+-512], %r75;
	ld.global.u32 	%r76, [%rd31];
	st.global.u32 	[%rd32], %r76;
	add.s64 	%rd33, %rd8, %rd30;
	ld.global.u32 	%r77, [%rd33+-1536];
	add.s64 	%rd34, %rd9, %rd30;
	st.global.u32 	[%rd34+-1536], %r77;
	ld.global.u32 	%r78, [%rd33+-1024];
	st.global.u32 	[%rd34+-1024], %r78;
	ld.global.u32 	%r79, [%rd33+-512];
	st.global.u32 	[%rd34+-512], %r79;
	ld.global.u32 	%r80, [%rd33];
	st.global.u32 	[%rd34], %r80;
	ld.global.u32 	%r81, [%rd33+512];
	st.global.u32 	[%rd34+512], %r81;
	ld.global.u32 	%r82, [%rd33+1024];
	st.global.u32 	[%rd34+1024], %r82;
	ld.global.u32 	%r83, [%rd33+1536];
	st.global.u32 	[%rd34+1536], %r83;
	add.s32 	%r133, %r133, 16;
	add.s32 	%r132, %r132, 2048;
	add.s64 	%rd76, %rd76, 8192;
	setp.eq.s32 	%p7, %r133, 0;
	@%p7 bra 	$L__BB5_14;
	bra.uni 	$L__BB5_13;
$L__BB5_14:
	setp.eq.s32 	%p8, %r20, 0;
	@%p8 bra 	$L__BB5_48;
	and.b32  	%r52, %r64, 7;
	setp.lt.u32 	%p9, %r20, 8;
	@%p9 bra 	$L__BB5_17;
	shl.b32 	%r84, %r138, 7;
	add.s32 	%r85, %r84, %r8;
	mul.wide.s32 	%rd35, %r85, 4;
	add.s64 	%rd36, %rd8, %rd35;
	ld.global.u32 	%r86, [%rd36];
	add.s64 	%rd37, %rd9, %rd35;
	st.global.u32 	[%rd37], %r86;
	ld.global.u32 	%r87, [%rd36+512];
	st.global.u32 	[%rd37+512], %r87;
	ld.global.u32 	%r88, [%rd36+1024];
	st.global.u32 	[%rd37+1024], %r88;
	ld.global.u32 	%r89, [%rd36+1536];
	st.global.u32 	[%rd37+1536], %r89;
	ld.global.u32 	%r90, [%rd36+2048];
	st.global.u32 	[%rd37+2048], %r90;
	ld.global.u32 	%r91, [%rd36+2560];
	st.global.u32 	[%rd37+2560], %r91;
	ld.global.u32 	%r92, [%rd36+3072];
	st.global.u32 	[%rd37+3072], %r92;
	ld.global.u32 	%r93, [%rd36+3584];
	st.global.u32 	[%rd37+3584], %r93;
	add.s32 	%r138, %r138, 8;
$L__BB5_17:
	setp.eq.s32 	%p10, %r52, 0;
	@%p10 bra 	$L__BB5_48;
	and.b32  	%r55, %r64, 3;
	setp.lt.u32 	%p11, %r52, 4;
	@%p11 bra 	$L__BB5_20;
	shl.b32 	%r94, %r138, 7;
	add.s32 	%r95, %r94, %r8;
	mul.wide.s32 	%rd38, %r95, 4;
	add.s64 	%rd39, %rd8, %rd38;
	ld.global.u32 	%r96, [%rd39];
	add.s64 	%rd40, %rd9, %rd38;
	st.global.u32 	[%rd40], %r96;
	ld.global.u32 	%r97, [%rd39+512];
	st.global.u32 	[%rd40+512], %r97;
	ld.global.u32 	%r98, [%rd39+1024];
	st.global.u32 	[%rd40+1024], %r98;
	ld.global.u32 	%r99, [%rd39+1536];
	st.global.u32 	[%rd40+1536], %r99;
	add.s32 	%r138, %r138, 4;
$L__BB5_20:
	setp.eq.s32 	%p12, %r55, 0;
	@%p12 bra 	$L__BB5_48;
	shl.b32 	%r100, %r138, 7;
	add.s32 	%r142, %r8, %r100;
	neg.s32 	%r141, %r55;
$L__BB5_22:
	.pragma "nounroll";
	mul.wide.s32 	%rd42, %r142, 4;
	add.s64 	%rd43, %rd9, %rd42;
	add.s64 	%rd44, %rd8, %rd42;
	ld.global.u32 	%r101, [%rd44];
	st.global.u32 	[%rd43], %r101;
	add.s32 	%r142, %r142, 128;
	add.s32 	%r141, %r141, 1;
	setp.ne.s32 	%p13, %r141, 0;
	@%p13 bra 	$L__BB5_22;
	bra.uni 	$L__BB5_48;
$L__BB5_23:
	setp.lt.s32 	%p17, %r64, 1;
	@%p17 bra 	$L__BB5_48;
	setp.lt.s32 	%p18, %r2, 1;
	@%p18 bra 	$L__BB5_32;
	mov.b32 	%r129, 0;
$L__BB5_26:
	shl.b32 	%r119, %r129, 7;
	add.s32 	%r25, %r119, %r8;
	setp.ge.s32 	%p28, %r25, %r6;
	@%p28 bra 	$L__BB5_31;
	mul.wide.s32 	%rd67, %r25, 4;
	add.s64 	%rd68, %rd8, %rd67;
	ld.global.u32 	%r26, [%rd68];
	mul.lo.s32 	%r27, %r26, %r1;
	mov.b32 	%r130, 0;
$L__BB5_28:
	mul.wide.u32 	%rd69, %r130, 4;
	add.s64 	%rd70, %rd4, %rd69;
	ld.global.u32 	%r122, [%rd70];
	add.s32 	%r123, %r122, %r27;
	mul.wide.s32 	%rd71, %r123, 4;
	add.s64 	%rd72, %rd3, %rd71;
	ld.global.u32 	%r124, [%rd72];
	setp.eq.s32 	%p29, %r124, 0;
	mov.b32 	%r131, -1;
	@%p29 bra 	$L__BB5_30;
	add.s32 	%r130, %r130, 1;
	setp.ne.s32 	%p30, %r130, %r2;
	mov.u32 	%r131, %r26;
	@%p30 bra 	$L__BB5_28;
$L__BB5_30:
	add.s64 	%rd74, %rd9, %rd67;
	st.global.u32 	[%rd74], %r131;
$L__BB5_31:
	add.s32 	%r129, %r129, 1;
	setp.eq.s32 	%p31, %r129, %r64;
	@%p31 bra 	$L__BB5_48;
	bra.uni 	$L__BB5_26;
$L__BB5_32:
	and.b32  	%r32, %r64, 3;
	setp.lt.u32 	%p19, %r64, 4;
	mov.b32 	%r135, 0;
	@%p19 bra 	$L__BB5_43;
	and.b32  	%r135, %r64, 2147483644;
	mov.b32 	%r134, 0;
$L__BB5_34:
	shl.b32 	%r111, %r134, 7;
	add.s32 	%r39, %r111, %r8;
	setp.ge.s32 	%p20, %r39, %r6;
	@%p20 bra 	$L__BB5_36;
	mul.wide.s32 	%rd53, %r39, 4;
	add.s64 	%rd54, %rd8, %rd53;
	ld.global.u32 	%r112, [%rd54];
	add.s64 	%rd55, %rd9, %rd53;
	st.global.u32 	[%rd55], %r112;
$L__BB5_36:
	add.s32 	%r40, %r39, 128;
	setp.ge.s32 	%p21, %r40, %r6;
	@%p21 bra 	$L__BB5_38;
	mul.wide.s32 	%rd56, %r40, 4;
	add.s64 	%rd57, %rd8, %rd56;
	ld.global.u32 	%r113, [%rd57];
	add.s64 	%rd58, %rd9, %rd56;
	st.global.u32 	[%rd58], %r113;
$L__BB5_38:
	add.s32 	%r41, %r39, 256;
	setp.ge.s32 	%p22, %r41, %r6;
	@%p22 bra 	$L__BB5_40;
	mul.wide.s32 	%rd59, %r41, 4;
	add.s64 	%rd60, %rd8, %rd59;
	ld.global.u32 	%r114, [%rd60];
	add.s64 	%rd61, %rd9, %rd59;
	st.global.u32 	[%rd61], %r114;
$L__BB5_40:
	add.s32 	%r42, %r39, 384;
	setp.ge.s32 	%p23, %r42, %r6;
	@%p23 bra 	$L__BB5_42;
	mul.wide.s32 	%rd62, %r42, 4;
	add.s64 	%rd63, %rd8, %rd62;
	ld.global.u32 	%r115, [%rd63];
	add.s64 	%rd64, %rd9, %rd62;
	st.global.u32 	[%rd64], %r115;
$L__BB5_42:
	add.s32 	%r134, %r134, 4;
	setp.ne.s32 	%p24, %r134, %r135;
	@%p24 bra 	$L__BB5_34;
$L__BB5_43:
	setp.eq.s32 	%p25, %r32, 0;
	@%p25 bra 	$L__BB5_48;
	shl.b32 	%r116, %r135, 7;
	add.s32 	%r137, %r8, %r116;
	neg.s32 	%r136, %r32;
$L__BB5_45:
	.pragma "nounroll";
	mul.wide.s32 	%rd66, %r137, 4;
	add.s64 	%rd15, %rd9, %rd66;
	add.s64 	%rd16, %rd8, %rd66;
	setp.ge.s32 	%p26, %r137, %r6;
	@%p26 bra 	$L__BB5_47;
	ld.global.u32 	%r117, [%rd16];
	st.global.u32 	[%rd15], %r117;
$L__BB5_47:
	add.s32 	%r137, %r137, 128;
	add.s32 	%r136, %r136, 1;
	setp.eq.s32 	%p27, %r136, 0;
	@%p27 bra 	$L__BB5_48;
	bra.uni 	$L__BB5_45;
$L__BB5_48:
	ret;

}
	// .globl	_ZN3cub18CUB_300001_SM_10006detail9transform16transform_kernelINS2_10policy_hubILb1EN4cuda3std3__45tupleIJN6thrust24THRUST_300001_SM_1000_NS6detail15normal_iteratorINSA_10device_ptrIiEEEEEEEE10policy1000El20GreedyCliqueOperatorSF_JPiEEEvT0_iT1_T2_DpNS2_10kernel_argIT3_EE
.visible .entry _ZN3cub18CUB_300001_SM_10006detail9transform16transform_kernelINS2_10policy_hubILb1EN4cuda3std3__45tupleIJN6thrust24THRUST_300001_SM_1000_NS6detail15normal_iteratorINSA_10device_ptrIiEEEEEEEE10policy1000El20GreedyCliqueOperatorSF_JPiEEEvT0_iT1_T2_DpNS2_10kernel_argIT3_EE(
	.param .u64 _ZN3cub18CUB_300001_SM_10006detail9transform16transform_kernelINS2_10policy_hubILb1EN4cuda3std3__45tupleIJN6thrust24THRUST_300001_SM_1000_NS6detail15normal_iteratorINSA_10device_ptrIiEEEEEEEE10policy1000El20GreedyCliqueOperatorSF_JPiEEEvT0_iT1_T2_DpNS2_10kernel_argIT3_EE_param_0,
	.param .u32 _ZN3cub18CUB_300001_SM_10006detail9transform16transform_kernelINS2_10policy_hubILb1EN4cuda3std3__45tupleIJN6thrust24THRUST_300001_SM_1000_NS6detail15normal_iteratorINSA_10device_ptrIiEEEEEEEE10policy1000El20GreedyCliqueOperatorSF_JPiEEEvT0_iT1_T2_DpNS2_10kernel_argIT3_EE_param_1,
	.param .align 8 .b8 _ZN3cub18CUB_300001_SM_10006detail9transform16transform_kernelINS2_10policy_hubILb1EN4cuda3std3__45tupleIJN6thrust24THRUST_300001_SM_1000_NS6detail15normal_iteratorINSA_10device_ptrIiEEEEEEEE10policy1000El20GreedyCliqueOperatorSF_JPiEEEvT0_iT1_T2_DpNS2_10kernel_argIT3_EE_param_2[32],
	.param .align 8 .b8 _ZN3cub18CUB_300001_SM_10006detail9transform16transform_kernelINS2_10policy_hubILb1EN4cuda3std3__45tupleIJN6thrust24THRUST_300001_SM_1000_NS6detail15normal_iteratorINSA_10device_ptrIiEEEEEEEE10policy1000El20GreedyCliqueOperatorSF_JPiEEEvT0_iT1_T2_DpNS2_10kernel_argIT3_EE_param_3[8],
	.param .align 8 .b8 _ZN3cub18CUB_300001_SM_10006detail9transform16transform_kernelINS2_10policy_hubILb1EN4cuda3std3__45tupleIJN6thrust24THRUST_300001_SM_1000_NS6detail15normal_iteratorINSA_10device_ptrIiEEEEEEEE10policy1000El20GreedyCliqueOperatorSF_JPiEEEvT0_iT1_T2_DpNS2_10kernel_argIT3_EE_param_4[16]
)
.maxntid 128
{
	.reg .pred 	%p<32>;
	.reg .b32 	%r<140>;
	.reg .b64 	%rd<83>;

	ld.param.u32 	%r1, [_ZN3cub18CUB_300001_SM_10006detail9transform16transform_kernelINS2_10policy_hubILb1EN4cuda3std3__45tupleIJN6thrust24THRUST_300001_SM_1000_NS6detail15normal_iteratorINSA_10device_ptrIiEEEEEEEE10policy1000El20GreedyCliqueOperatorSF_JPiEEEvT0_iT1_T2_DpNS2_10kernel_argIT3_EE_param_2];
	ld.param.u32 	%r2, [_ZN3cub18CUB_300001_SM_10006detail9transform16transform_kernelINS2_10policy_hubILb1EN4cuda3std3__45tupleIJN6thrust24THRUST_300001_SM_1000_NS6detail15normal_iteratorINSA_10device_ptrIiEEEEEEEE10policy1000El20GreedyCliqueOperatorSF_JPiEEEvT0_iT1_T2_DpNS2_10kernel_argIT3_EE_param_2+24];
	ld.param.u64 	%rd20, [_ZN3cub18CUB_300001_SM_10006detail9transform16transform_kernelINS2_10policy_hubILb1EN4cuda3std3__45tupleIJN6thrust24THRUST_300001_SM_1000_NS6detail15normal_iteratorINSA_10device_ptrIiEEEEEEEE10policy1000El20GreedyCliqueOperatorSF_JPiEEEvT0_iT1_T2_DpNS2_10kernel_argIT3_EE_param_0];
	ld.param.u64 	%rd21, [_ZN3cub18CUB_300001_SM_10006detail9transform16transform_kernelINS2_10policy_hubILb1EN4cuda3std3__45tupleIJN6thrust24THRUST_300001_SM_1000_NS6detail15normal_iteratorINSA_10device_ptrIiEEEEEEEE10policy1000El20GreedyCliqueOperatorSF_JPiEEEvT0_iT1_T2_DpNS2_10kernel_argIT3_EE_param_2+16];
	ld.param.u64 	%rd22, [_ZN3cub18CUB_300001_SM_10006detail9transform16transform_kernelINS2_10policy_hubILb1EN4cuda3std3__45tupleIJN6thrust24THRUST_300001_SM_1000_NS6detail15normal_iteratorINSA_10device_ptrIiEEEEEEEE10policy1000El20GreedyCliqueOperatorSF_JPiEEEvT0_iT1_T2_DpNS2_10kernel_argIT3_EE_param_2+8];
	ld.param.u64 	%rd23, [_ZN3cub18CUB_300001_SM_10006detail9transform16transform_kernelINS2_10policy_hubILb1EN4cuda3std3__45tupleIJN6thrust24THRUST_300001_SM_1000_NS6detail15normal_iteratorINSA_10device_ptrIiEEEEEEEE10policy1000El20GreedyCliqueOperatorSF_JPiEEEvT0_iT1_T2_DpNS2_10kernel_argIT3_EE_param_4];
	ld.param.u64 	%rd24, [_ZN3cub18CUB_300001_SM_10006detail9transform16transform_kernelINS2_10policy_hubILb1EN4cuda3std3__45tupleIJN6thrust24THRUST_300001_SM_1000_NS6detail15normal_iteratorINSA_10device_ptrIiEEEEEEEE10policy1000El20GreedyCliqueOperatorSF_JPiEEEvT0_iT1_T2_DpNS2_10kernel_argIT3_EE_param_3];
	ld.param.u32 	%r62, [_ZN3cub18CUB_300001_SM_10006detail9transform16transform_kernelINS2_10policy_hubILb1EN4cuda3std3__45tupleIJN6thrust24THRUST_300001_SM_1000_NS6detail15normal_iteratorINSA_10device_ptrIiEEEEEEEE10policy1000El20GreedyCliqueOperatorSF_JPiEEEvT0_iT1_T2_DpNS2_10kernel_argIT3_EE_param_1];
	cvta.to.global.u64 	%rd1, %rd24;
	cvta.to.global.u64 	%rd2, %rd23;
	cvta.to.global.u64 	%rd3, %rd22;
	cvta.to.global.u64 	%rd4, %rd21;
	shl.b32 	%r3, %r62, 7;
	mov.u32 	%r63, %ctaid.x;
	cvt.u64.u32 	%rd25, %r63;
	cvt.s64.s32 	%rd26, %r3;
	mul.lo.s64 	%rd5, %rd26, %rd25;
	sub.s64 	%rd27, %rd20, %rd5;
	min.s64 	%rd28, %rd27, %rd26;
	cvt.u32.u64 	%r4, %rd28;
	shl.b32 	%r5, %r4, 2;
	mov.u32 	%r6, %tid.x;
	shl.b32 	%r122, %r6, 7;
	setp.ge.s32 	%p1, %r122, %r5;
	@%p1 bra 	$L__BB6_3;
	shl.b64 	%rd29, %rd5, 2;
	add.s64 	%rd30, %rd2, %rd29;
	mul.wide.u32 	%rd31, %r6, 128;
	add.s64 	%rd81, %rd30, %rd31;
$L__BB6_2:
	.pragma "nounroll";
	// begin inline asm
	prefetch.global.L2 [%rd81];
	// end inline asm
	add.s32 	%r122, %r122, 16384;
	add.s64 	%rd81, %rd81, 16384;
	setp.lt.s32 	%p2, %r122, %r5;
	@%p2 bra 	$L__BB6_2;
$L__BB6_3:
	shl.b64 	%rd33, %rd5, 2;
	add.s64 	%rd9, %rd2, %rd33;
	add.s64 	%rd10, %rd1, %rd33;
	setp.eq.s32 	%p3, %r3, %r4;
	@%p3 bra 	$L__BB6_29;
	setp.lt.s32 	%p4, %r62, 1;
	@%p4 bra 	$L__BB6_48;
	setp.lt.s32 	%p5, %r2, 1;
	@%p5 bra 	$L__BB6_13;
	mov.b32 	%r123, 0;
$L__BB6_7:
	shl.b32 	%r74, %r123, 7;
	add.s32 	%r11, %r74, %r6;
	setp.ge.s32 	%p15, %r11, %r4;
	@%p15 bra 	$L__BB6_12;
	mul.wide.s32 	%rd48, %r11, 4;
	add.s64 	%rd49, %rd9, %rd48;
	ld.global.u32 	%r12, [%rd49];
	mul.lo.s32 	%r13, %r12, %r1;
	mov.b32 	%r124, 0;
$L__BB6_9:
	mul.wide.u32 	%rd50, %r124, 4;
	add.s64 	%rd51, %rd4, %rd50;
	ld.global.u32 	%r77, [%rd51];
	add.s32 	%r78, %r77, %r13;
	mul.wide.s32 	%rd52, %r78, 4;
	add.s64 	%rd53, %rd3, %rd52;
	ld.global.u32 	%r79, [%rd53];
	setp.eq.s32 	%p16, %r79, 0;
	mov.b32 	%r125, -1;
	@%p16 bra 	$L__BB6_11;
	add.s32 	%r124, %r124, 1;
	setp.ne.s32 	%p17, %r124, %r2;
	mov.u32 	%r125, %r12;
	@%p17 bra 	$L__BB6_9;
$L__BB6_11:
	add.s64 	%rd55, %rd10, %rd48;
	st.global.u32 	[%rd55], %r125;
$L__BB6_12:
	add.s32 	%r123, %r123, 1;
	setp.eq.s32 	%p18, %r123, %r62;
	@%p18 bra 	$L__BB6_48;
	bra.uni 	$L__BB6_7;
$L__BB6_13:
	and.b32  	%r18, %r62, 3;
	setp.lt.u32 	%p6, %r62, 4;
	mov.b32 	%r137, 0;
	@%p6 bra 	$L__BB6_24;
	and.b32  	%r137, %r62, 2147483644;
	mov.b32 	%r131, 0;
$L__BB6_15:
	shl.b32 	%r66, %r131, 7;
	add.s32 	%r37, %r66, %r6;
	setp.ge.s32 	%p7, %r37, %r4;
	@%p7 bra 	$L__BB6_17;
	mul.wide.s32 	%rd34, %r37, 4;
	add.s64 	%rd35, %rd9, %rd34;
	ld.global.u32 	%r67, [%rd35];
	add.s64 	%rd36, %rd10, %rd34;
	st.global.u32 	[%rd36], %r67;
$L__BB6_17:
	add.s32 	%r38, %r37, 128;
	setp.ge.s32 	%p8, %r38, %r4;
	@%p8 bra 	$L__BB6_19;
	mul.wide.s32 	%rd37, %r38, 4;
	add.s64 	%rd38, %rd9, %rd37;
	ld.global.u32 	%r68, [%rd38];
	add.s64 	%rd39, %rd10, %rd37;
	st.global.u32 	[%rd39], %r68;
$L__BB6_19:
	add.s32 	%r39, %r37, 256;
	setp.ge.s32 	%p9, %r39, %r4;
	@%p9 bra 	$L__BB6_21;
	mul.wide.s32 	%rd40, %r39, 4;
	add.s64 	%rd41, %rd9, %rd40;
	ld.global.u32 	%r69, [%rd41];
	add.s64 	%rd42, %rd10, %rd40;
	st.global.u32 	[%rd42], %r69;
$L__BB6_21:
	add.s32 	%r40, %r37, 384;
	setp.ge.s32 	%p10, %r40, %r4;
	@%p10 bra 	$L__BB6_23;
	mul.wide.s32 	%rd43, %r40, 4;
	add.s64 	%rd44, %rd9, %rd43;
	ld.global.u32 	%r70, [%rd44];
	add.s64 	%rd45, %rd10, %rd43;
	st.global.u32 	[%rd45], %r70;
$L__BB6_23:
	add.s32 	%r131, %r131, 4;
	setp.eq.s32 	%p11, %r131, %r137;
	@%p11 bra 	$L__BB6_24;
	bra.uni 	$L__BB6_15;
$L__BB6_24:
	setp.eq.s32 	%p12, %r18, 0;
	@%p12 bra 	$L__BB6_48;
	shl.b32 	%r71, %r137, 7;
	add.s32 	%r139, %r6, %r71;
	neg.s32 	%r138, %r18;
$L__BB6_26:
	.pragma "nounroll";
	mul.wide.s32 	%rd47, %r139, 4;
	add.s64 	%rd18, %rd10, %rd47;
	add.s64 	%rd19, %rd9, %rd47;
	setp.ge.s32 	%p13, %r139, %r4;
	@%p13 bra 	$L__BB6_28;
	ld.global.u32 	%r72, [%rd19];
	st.global.u32 	[%rd18], %r72;
$L__BB6_28:
	add.s32 	%r139, %r139, 128;
	add.s32 	%r138, %r138, 1;
	setp.ne.s32 	%p14, %r138, 0;
	@%p14 bra 	$L__BB6_26;
	bra.uni 	$L__BB6_48;
$L__BB6_29:
	setp.lt.s32 	%p19, %r62, 1;
	@%p19 bra 	$L__BB6_48;
	setp.lt.s32 	%p20, %r2, 1;
	@%p20 bra 	$L__BB6_36;
	mov.b32 	%r126, 0;
$L__BB6_32:
	shl.b32 	%r117, %r126, 7;
	add.s32 	%r21, %r117, %r6;
	mul.wide.s32 	%rd73, %r21, 4;
	add.s64 	%rd74, %rd9, %rd73;
	ld.global.u32 	%r22, [%rd74];
	mul.lo.s32 	%r23, %r22, %r1;
	mov.b32 	%r127, 0;
$L__BB6_33:
	mul.wide.u32 	%rd75, %r127, 4;
	add.s64 	%rd76, %rd4, %rd75;
	ld.global.u32 	%r119, [%rd76];
	add.s32 	%r120, %r119, %r23;
	mul.wide.s32 	%rd77, %r120, 4;
	add.s64 	%rd78, %rd3, %rd77;
	ld.global.u32 	%r121, [%rd78];
	setp.eq.s32 	%p29, %r121, 0;
	mov.b32 	%r128, -1;
	@%p29 bra 	$L__BB6_35;
	add.s32 	%r127, %r127, 1;
	setp.ne.s32 	%p30, %r127, %r2;
	mov.u32 	%r128, %r22;
	@%p30 bra 	$L__BB6_33;
$L__BB6_35:
	add.s64 	%rd80, %rd10, %rd73;
	st.global.u32 	[%rd80], %r128;
	add.s32 	%r126, %r126, 1;
	setp.eq.s32 	%p31, %r126, %r62;
	@%p31 bra 	$L__BB6_48;
	bra.uni 	$L__BB6_32;
$L__BB6_36:
	and.b32  	%r28, %r62, 15;
	setp.lt.u32 	%p21, %r62, 16;
	mov.b32 	%r133, 0;
	@%p21 bra 	$L__BB6_39;
	and.b32  	%r133, %r62, 2147483632;
	neg.s32 	%r130, %r133;
	add.s32 	%r129, %r6, 1152;
	mul.wide.u32 	%rd56, %r6, 4;
	or.b64  	%rd82, %rd56, 4096;
$L__BB6_38:
	.pragma "nounroll";
	mul.wide.s32 	%rd57, %r129, 4;
	add.s64 	%rd58, %rd57, 1536;
	add.s64 	%rd59, %rd9, %rd82;
	ld.global.u32 	%r81, [%rd59+-4096];
	add.s64 	%rd60, %rd10, %rd82;
	st.global.u32 	[%rd60+-4096], %r81;
	ld.global.u32 	%r82, [%rd59+-3584];
	st.global.u32 	[%rd60+-3584], %r82;
	ld.global.u32 	%r83, [%rd59+-3072];
	st.global.u32 	[%rd60+-3072], %r83;
	ld.global.u32 	%r84, [%rd59+-2560];
	st.global.u32 	[%rd60+-2560], %r84;
	ld.global.u32 	%r85, [%rd59+-2048];
	st.global.u32 	[%rd60+-2048], %r85;
	ld.global.u32 	%r86, [%rd59+-1536];
	st.global.u32 	[%rd60+-1536], %r86;
	ld.global.u32 	%r87, [%rd59+-1024];
	st.global.u32 	[%rd60+-1024], %r87;
	ld.global.u32 	%r88, [%rd59+-512];
	st.global.u32 	[%rd60+-512], %r88;
	ld.global.u32 	%r89, [%rd59];
	st.global.u32 	[%rd60], %r89;
	add.s64 	%rd61, %rd9, %rd58;
	ld.global.u32 	%r90, [%rd61+-1536];
	add.s64 	%rd62, %rd10, %rd58;
	st.global.u32 	[%rd62+-1536], %r90;
	ld.global.u32 	%r91, [%rd61+-1024];
	st.global.u32 	[%rd62+-1024], %r91;
	ld.global.u32 	%r92, [%rd61+-512];
	st.global.u32 	[%rd62+-512], %r92;
	ld.global.u32 	%r93, [%rd61];
	st.global.u32 	[%rd62], %r93;
	ld.global.u32 	%r94, [%rd61+512];
	st.global.u32 	[%rd62+512], %r94;
	ld.global.u32 	%r95, [%rd61+1024];
	st.global.u32 	[%rd62+1024], %r95;
	ld.global.u32 	%r96, [%rd61+1536];
	st.global.u32 	[%rd62+1536], %r96;
	add.s32 	%r130, %r130, 16;
	add.s32 	%r129, %r129, 2048;
	add.s64 	%rd82, %rd82, 8192;
	setp.eq.s32 	%p22, %r130, 0;
	@%p22 bra 	$L__BB6_39;
	bra.uni 	$L__BB6_38;
$L__BB6_39:
	setp.eq.s32 	%p23, %r28, 0;
	@%p23 bra 	$L__BB6_48;
	and.b32  	%r43, %r62, 7;
	setp.lt.u32 	%p24, %r28, 8;
	@%p24 bra 	$L__BB6_42;
	shl.b32 	%r97, %r133, 7;
	add.s32 	%r98, %r97, %r6;
	mul.wide.s32 	%rd63, %r98, 4;
	add.s64 	%rd64, %rd9, %rd63;
	ld.global.u32 	%r99, [%rd64];
	add.s64 	%rd65, %rd10, %rd63;
	st.global.u32 	[%rd65], %r99;
	ld.global.u32 	%r100, [%rd64+512];
	st.global.u32 	[%rd65+512], %r100;
	ld.global.u32 	%r101, [%rd64+1024];
	st.global.u32 	[%rd65+1024], %r101;
	ld.global.u32 	%r102, [%rd64+1536];
	st.global.u32 	[%rd65+1536], %r102;
	ld.global.u32 	%r103, [%rd64+2048];
	st.global.u32 	[%rd65+2048], %r103;
	ld.global.u32 	%r104, [%rd64+2560];
	st.global.u32 	[%rd65+2560], %r104;
	ld.global.u32 	%r105, [%rd64+3072];
	st.global.u32 	[%rd65+3072], %r105;
	ld.global.u32 	%r106, [%rd64+3584];
	st.global.u32 	[%rd65+3584], %r106;
	add.s32 	%r133, %r133, 8;
$L__BB6_42:
	setp.eq.s32 	%p25, %r43, 0;
	@%p25 bra 	$L__BB6_48;
	and.b32  	%r46, %r62, 3;
	setp.lt.u32 	%p26, %r43, 4;
	@%p26 bra 	$L__BB6_45;
	shl.b32 	%r107, %r133, 7;
	add.s32 	%r108, %r107, %r6;
	mul.wide.s32 	%rd66, %r108, 4;
	add.s64 	%rd67, %rd9, %rd66;
	ld.global.u32 	%r109, [%rd67];
	add.s64 	%rd68, %rd10, %rd66;
	st.global.u32 	[%rd68], %r109;
	ld.global.u32 	%r110, [%rd67+512];
	st.global.u32 	[%rd68+512], %r110;
	ld.global.u32 	%r111, [%rd67+1024];
	st.global.u32 	[%rd68+1024], %r111;
	ld.global.u32 	%r112, [%rd67+1536];
	st.global.u32 	[%rd68+1536], %r112;
	add.s32 	%r133, %r133, 4;
$L__BB6_45:
	setp.eq.s32 	%p27, %r46, 0;
	@%p27 bra 	$L__BB6_48;
	shl.b32 	%r113, %r133, 7;
	add.s32 	%r136, %r6, %r113;
	neg.s32 	%r135, %r46;
$L__BB6_47:
	.pragma "nounroll";
	mul.wide.s32 	%rd70, %r136, 4;
	add.s64 	%rd71, %rd10, %rd70;
	add.s64 	%rd72, %rd9, %rd70;
	ld.global.u32 	%r114, [%rd72];
	st.global.u32 	[%rd71], %r114;
	add.s32 	%r136, %r136, 128;
	add.s32 	%r135, %r135, 1;
	setp.eq.s32 	%p28, %r135, 0;
	@%p28 bra 	$L__BB6_48;
	bra.uni 	$L__BB6_47;
$L__BB6_48:
	ret;

}
	// .globl	_ZN3cub18CUB_300001_SM_10006detail4scan23DeviceCompactInitKernelINS0_13ScanTileStateIiLb1EEEPlEEvT_iT0_
.visible .entry _ZN3cub18CUB_300001_SM_10006detail4scan23DeviceCompactInitKernelINS0_13ScanTileStateIiLb1EEEPlEEvT_iT0_(
	.param .align 8 .b8 _ZN3cub18CUB_300001_SM_10006detail4scan23DeviceCompactInitKernelINS0_13ScanTileStateIiLb1EEEPlEEvT_iT0__param_0[8],
	.param .u32 _ZN3cub18CUB_300001_SM_10006detail4scan23DeviceCompactInitKernelINS0_13ScanTileStateIiLb1EEEPlEEvT_iT0__param_1,
	.param .u64 .ptr .align 1 _ZN3cub18CUB_300001_SM_10006detail4scan23DeviceCompactInitKernelINS0_13ScanTileStateIiLb1EEEPlEEvT_iT0__param_2
)
{
	.reg .pred 	%p<6>;
	.reg .b32 	%r<11>;
	.reg .b64 	%rd<10>;

	ld.param.u64 	%rd3, [_ZN3cub18CUB_300001_SM_10006detail4scan23DeviceCompactInitKernelINS0_13ScanTileStateIiLb1EEEPlEEvT_iT0__param_0];
	ld.param.u32 	%r4, [_ZN3cub18CUB_300001_SM_10006detail4scan23DeviceCompactInitKernelINS0_13ScanTileStateIiLb1EEEPlEEvT_iT0__param_1];
	ld.param.u64 	%rd2, [_ZN3cub18CUB_300001_SM_10006detail4scan23DeviceCompactInitKernelINS0_13ScanTileStateIiLb1EEEPlEEvT_iT0__param_2];
	cvta.to.global.u64 	%rd1, %rd3;
	mov.u32 	%r1, %ctaid.x;
	mov.u32 	%r5, %ntid.x;
	mov.u32 	%r2, %tid.x;
	mad.lo.s32 	%r3, %r1, %r5, %r2;
	setp.ge.s32 	%p1, %r3, %r4;
	@%p1 bra 	$L__BB7_2;
	mul.wide.s32 	%rd4, %r3, 8;
	add.s64 	%rd5, %rd1, %rd4;
	mov.b32 	%r6, 0;
	mov.b32 	%r7, 99;
	st.global.v2.u32 	[%rd5+256], {%r7, %r6};
$L__BB7_2:
	setp.ne.s32 	%p2, %r1, 0;
	setp.gt.u32 	%p3, %r2, 31;
	or.pred  	%p4, %p2, %p3;
	@%p4 bra 	$L__BB7_4;
	mul.wide.u32 	%rd6, %r2, 8;
	add.s64 	%rd7, %rd1, %rd6;
	mov.b32 	%r9, 0;
	st.global.v2.u32 	[%rd7], {%r9, %r9};
$L__BB7_4:
	or.b32  	%r10, %r1, %r2;
	setp.ne.s32 	%p5, %r10, 0;
	@%p5 bra 	$L__BB7_6;
	cvta.to.global.u64 	%rd8, %rd2;
	mov.b64 	%rd9, 0;
	st.global.u64 	[%rd8], %rd9;
$L__BB7_6:
	ret;

}
	// .globl	_ZN3cub18CUB_300001_SM_10006detail6select23DeviceSelectSweepKernelINS2_10policy_hubIiNS0_8NullTypeEiLb0ELNS0_10SelectImplE1EE10Policy1000EN6thrust24THRUST_300001_SM_1000_NS6detail15normal_iteratorINSA_10device_ptrIiEEEEPS5_SF_PlNS0_13ScanTileStateIiLb1EEEN4cuda3std3__410__not_fn_tINSB_10functional5actorINSO_9compositeIJNSO_16operator_adaptorINSM_8equal_toIvEEEENSP_INSO_8argumentILj0EEEEENSP_INSO_5valueIiEEEEEEEEEEES5_iNS2_19streaming_context_tIlLb1EEELS6_1EEEvT0_T1_T2_T3_T4_T5_T6_T7_iT8_NS1_7vsmem_tE
.visible .entry _ZN3cub18CUB_300001_SM_10006detail6select23DeviceSelectSweepKernelINS2_10policy_hubIiNS0_8NullTypeEiLb0ELNS0_10SelectImplE1EE10Policy1000EN6thrust24THRUST_300001_SM_1000_NS6detail15normal_iteratorINSA_10device_ptrIiEEEEPS5_SF_PlNS0_13ScanTileStateIiLb1EEEN4cuda3std3__410__not_fn_tINSB_10functional5actorINSO_9compositeIJNSO_16operator_adaptorINSM_8equal_toIvEEEENSP_INSO_8argumentILj0EEEEENSP_INSO_5valueIiEEEEEEEEEEES5_iNS2_19streaming_context_tIlLb1EEELS6_1EEEvT0_T1_T2_T3_T4_T5_T6_T7_iT8_NS1_7vsmem_tE(
	.param .align 8 .b8 _ZN3cub18CUB_300001_SM_10006detail6select23DeviceSelectSweepKernelINS2_10policy_hubIiNS0_8NullTypeEiLb0ELNS0_10SelectImplE1EE10Policy1000EN6thrust24THRUST_300001_SM_1000_NS6detail15normal_iteratorINSA_10device_ptrIiEEEEPS5_SF_PlNS0_13ScanTileStateIiLb1EEEN4cuda3std3__410__not_fn_tINSB_10functional5actorINSO_9compositeIJNSO_16operator_adaptorINSM_8equal_toIvEEEENSP_INSO_8argumentILj0EEEEENSP_INSO_5valueIiEEEEEEEEEEES5_iNS2_19streaming_context_tIlLb1EEELS6_1EEEvT0_T1_T2_T3_T4_T5_T6_T7_iT8_NS1_7vsmem_tE_param_0[8],
	.param .u64 .ptr .align 1 _ZN3cub18CUB_300001_SM_10006detail6select23DeviceSelectSweepKernelINS2_10policy_hubIiNS0_8NullTypeEiLb0ELNS0_10SelectImplE1EE10Policy1000EN6thrust24THRUST_300001_SM_1000_NS6detail15normal_iteratorINSA_10device_ptrIiEEEEPS5_SF_PlNS0_13ScanTileStateIiLb1EEEN4cuda3std3__410__not_fn_tINSB_10functional5actorINSO_9compositeIJNSO_16operator_adaptorINSM_8equal_toIvEEEENSP_INSO_8argumentILj0EEEEENSP_INSO_5valueIiEEEEEEEEEEES5_iNS2_19streaming_context_tIlLb1EEELS6_1EEEvT0_T1_T2_T3_T4_T5_T6_T7_iT8_NS1_7vsmem_tE_param_1,
	.param .align 8 .b8 _ZN3cub18CUB_300001_SM_10006detail6select23DeviceSelectSweepKernelINS2_10policy_hubIiNS0_8NullTypeEiLb0ELNS0_10SelectImplE1EE10Policy1000EN6thrust24THRUST_300001_SM_1000_NS6detail15normal_iteratorINSA_10device_ptrIiEEEEPS5_SF_PlNS0_13ScanTileStateIiLb1EEEN4cuda3std3__410__not_fn_tINSB_10functional5actorINSO_9compositeIJNSO_16operator_adaptorINSM_8equal_toIvEEEENSP_INSO_8argumentILj0EEEEENSP_INSO_5valueIiEEEEEEEEEEES5_iNS2_19streaming_context_tIlLb1EEELS6_1EEEvT0_T1_T2_T3_T4_T5_T6_T7_iT8_NS1_7vsmem_tE_param_2[8],
	.param .u64 .ptr .align 1 _ZN3cub18CUB_300001_SM_10006detail6select23DeviceSelectSweepKernelINS2_10policy_hubIiNS0_8NullTypeEiLb0ELNS0_10SelectImplE1EE10Policy1000EN6thrust24THRUST_300001_SM_1000_NS6detail15normal_iteratorINSA_10device_ptrIiEEEEPS5_SF_PlNS0_13ScanTileStateIiLb1EEEN4cuda3std3__410__not_fn_tINSB_10functional5actorINSO_9compositeIJNSO_16operator_adaptorINSM_8equal_toIvEEEENSP_INSO_8argumentILj0EEEEENSP_INSO_5valueIiEEEEEEEEEEES5_iNS2_19streaming_context_tIlLb1EEELS6_1EEEvT0_T1_T2_T3_T4_T5_T6_T7_iT8_NS1_7vsmem_tE_param_3,
	.param .align 8 .b8 _ZN3cub18CUB_300001_SM_10006detail6select23DeviceSelectSweepKernelINS2_10policy_hubIiNS0_8NullTypeEiLb0ELNS0_10SelectImplE1EE10Policy1000EN6thrust24THRUST_300001_SM_1000_NS6detail15normal_iteratorINSA_10device_ptrIiEEEEPS5_SF_PlNS0_13ScanTileStateIiLb1EEEN4cuda3std3__410__not_fn_tINSB_10functional5actorINSO_9compositeIJNSO_16operator_adaptorINSM_8equal_toIvEEEENSP_INSO_8argumentILj0EEEEENSP_INSO_5valueIiEEEEEEEEEEES5_iNS2_19streaming_context_tIlLb1EEELS6_1EEEvT0_T1_T2_T3_T4_T5_T6_T7_iT8_NS1_7vsmem_tE_param_4[8],
	.param .align 4 .b8 _ZN3cub18CUB_300001_SM_10006detail6select23DeviceSelectSweepKernelINS2_10policy_hubIiNS0_8NullTypeEiLb0ELNS0_10SelectImplE1EE10Policy1000EN6thrust24THRUST_300001_SM_1000_NS6detail15normal_iteratorINSA_10device_ptrIiEEEEPS5_SF_PlNS0_13ScanTileStateIiLb1EEEN4cuda3std3__410__not_fn_tINSB_10functional5actorINSO_9compositeIJNSO_16operator_adaptorINSM_8equal_toIvEEEENSP_INSO_8argumentILj0EEEEENSP_INSO_5valueIiEEEEEEEEEEES5_iNS2_19streaming_context_tIlLb1EEELS6_1EEEvT0_T1_T2_T3_T4_T5_T6_T7_iT8_NS1_7vsmem_tE_param_5[8],
	.param .align 1 .b8 _ZN3cub18CUB_300001_SM_10006detail6select23DeviceSelectSweepKernelINS2_10policy_hubIiNS0_8NullTypeEiLb0ELNS0_10SelectImplE1EE10Policy1000EN6thrust24THRUST_300001_SM_1000_NS6detail15normal_iteratorINSA_10device_ptrIiEEEEPS5_SF_PlNS0_13ScanTileStateIiLb1EEEN4cuda3std3__410__not_fn_tINSB_10functional5actorINSO_9compositeIJNSO_16operator_adaptorINSM_8equal_toIvEEEENSP_INSO_8argumentILj0EEEEENSP_INSO_5valueIiEEEEEEEEEEES5_iNS2_19streaming_context_tIlLb1EEELS6_1EEEvT0_T1_T2_T3_T4_T5_T6_T7_iT8_NS1_7vsmem_tE_param_6[1],
	.param .u32 _ZN3cub18CUB_300001_SM_10006detail6select23DeviceSelectSweepKernelINS2_10policy_hubIiNS0_8NullTypeEiLb0ELNS0_10SelectImplE1EE10Policy1000EN6thrust24THRUST_300001_SM_1000_NS6detail15normal_iteratorINSA_10device_ptrIiEEEEPS5_SF_PlNS0_13ScanTileStateIiLb1EEEN4cuda3std3__410__not_fn_tINSB_10functional5actorINSO_9compositeIJNSO_16operator_adaptorINSM_8equal_toIvEEEENSP_INSO_8argumentILj0EEEEENSP_INSO_5valueIiEEEEEEEEEEES5_iNS2_19streaming_context_tIlLb1EEELS6_1EEEvT0_T1_T2_T3_T4_T5_T6_T7_iT8_NS1_7vsmem_tE_param_7,
	.param .u32 _ZN3cub18CUB_300001_SM_10006detail6select23DeviceSelectSweepKernelINS2_10policy_hubIiNS0_8NullTypeEiLb0ELNS0_10SelectImplE1EE10Policy1000EN6thrust24THRUST_300001_SM_1000_NS6detail15normal_iteratorINSA_10device_ptrIiEEEEPS5_SF_PlNS0_13ScanTileStateIiLb1EEEN4cuda3std3__410__not_fn_tINSB_10functional5actorINSO_9compositeIJNSO_16operator_adaptorINSM_8equal_toIvEEEENSP_INSO_8argumentILj0EEEEENSP_INSO_5valueIiEEEEEEEEEEES5_iNS2_19streaming_context_tIlLb1EEELS6_1EEEvT0_T1_T2_T3_T4_T5_T6_T7_iT8_NS1_7vsmem_tE_param_8,
	.param .align 8 .b8 _ZN3cub18CUB_300001_SM_10006detail6select23DeviceSelectSweepKernelINS2_10policy_hubIiNS0_8NullTypeEiLb0ELNS0_10SelectImplE1EE10Policy1000EN6thrust24THRUST_300001_SM_1000_NS6detail15normal_iteratorINSA_10device_ptrIiEEEEPS5_SF_PlNS0_13ScanTileStateIiLb1EEEN4cuda3std3__410__not_fn_tINSB_10functional5actorINSO_9compositeIJNSO_16operator_adaptorINSM_8equal_toIvEEEENSP_INSO_8argumentILj0EEEEENSP_INSO_5valueIiEEEEEEEEEEES5_iNS2_19streaming_context_tIlLb1EEELS6_1EEEvT0_T1_T2_T3_T4_T5_T6_T7_iT8_NS1_7vsmem_tE_param_9[40],
	.param .align 8 .b8 _ZN3cub18CUB_300001_SM_10006detail6select23DeviceSelectSweepKernelINS2_10policy_hubIiNS0_8NullTypeEiLb0ELNS0_10SelectImplE1EE10Policy1000EN6thrust24THRUST_300001_SM_1000_NS6detail15normal_iteratorINSA_10device_ptrIiEEEEPS5_SF_PlNS0_13ScanTileStateIiLb1EEEN4cuda3std3__410__not_fn_tINSB_10functional5actorINSO_9compositeIJNSO_16operator_adaptorINSM_8equal_toIvEEEENSP_INSO_8argumentILj0EEEEENSP_INSO_5valueIiEEEEEEEEEEES5_iNS2_19streaming_context_tIlLb1EEELS6_1EEEvT0_T1_T2_T3_T4_T5_T6_T7_iT8_NS1_7vsmem_tE_param_10[8]
)
.maxntid 384
{
	.reg .pred 	%p<618>;
	.reg .b16 	%rs<104>;
	.reg .b32 	%r<1661>;
	.reg .b64 	%rd<822>;
	// demoted variable
	.shared .align 16 .b8 _ZZN3cub18CUB_300001_SM_10006detail6select23DeviceSelectSweepKernelINS2_10policy_hubIiNS0_8NullTypeEiLb0ELNS0_10SelectImplE1EE10Policy1000EN6thrust24THRUST_300001_SM_1000_NS6detail15normal_iteratorINSA_10device_ptrIiEEEEPS5_SF_PlNS0_13ScanTileStateIiLb1EEEN4cuda3std3__410__not_fn_tINSB_10functional5actorINSO_9compositeIJNSO_16operator_adaptorINSM_8equal_toIvEEEENSP_INSO_8argumentILj0EEEEENSP_INSO_5valueIiEEEEEEEEEEES5_iNS2_19streaming_context_tIlLb1EEELS6_1EEEvT0_T1_T2_T3_T4_T5_T6_T7_iT8_NS1_7vsmem_tEE19static_temp_storage[26112];
	ld.param.u64 	%rd2, [_ZN3cub18CUB_300001_SM_10006detail6select23DeviceSelectSweepKernelINS2_10policy_hubIiNS0_8NullTypeEiLb0ELNS0_10SelectImplE1EE10Policy1000EN6thrust24THRUST_300001_SM_1000_NS6detail15normal_iteratorINSA_10device_ptrIiEEEEPS5_SF_PlNS0_13ScanTileStateIiLb1EEEN4cuda3std3__410__not_fn_tINSB_10functional5actorINSO_9compositeIJNSO_16operator_adaptorINSM_8equal_toIvEEEENSP_INSO_8argumentILj0EEEEENSP_INSO_5valueIiEEEEEEEEEEES5_iNS2_19streaming_context_tIlLb1EEELS6_1EEEvT0_T1_T2_T3_T4_T5_T6_T7_iT8_NS1_7vsmem_tE_param_4];
	ld.param.u32 	%r1, [_ZN3cub18CUB_300001_SM_10006detail6select23DeviceSelectSweepKernelINS2_10policy_hubIiNS0_8NullTypeEiLb0ELNS0_10SelectImplE1EE10Policy1000EN6thrust24THRUST_300001_SM_1000_NS6detail15normal_iteratorINSA_10device_ptrIiEEEEPS5_SF_PlNS0_13ScanTileStateIiLb1EEEN4cuda3std3__410__not_fn_tINSB_10functional5actorINSO_9compositeIJNSO_16operator_adaptorINSM_8equal_toIvEEEENSP_INSO_8argumentILj0EEEEENSP_INSO_5valueIiEEEEEEEEEEES5_iNS2_19streaming_context_tIlLb1EEELS6_1EEEvT0_T1_T2_T3_T4_T5_T6_T7_iT8_NS1_7vsmem_tE_param_5+4];
	ld.param.u64 	%rd221, [_ZN3cub18CUB_300001_SM_10006detail6select23DeviceSelectSweepKernelINS2_10policy_hubIiNS0_8NullTypeEiLb0ELNS0_10SelectImplE1EE10Policy1000EN6thrust24THRUST_300001_SM_1000_NS6detail15normal_iteratorINSA_10device_ptrIiEEEEPS5_SF_PlNS0_13ScanTileStateIiLb1EEEN4cuda3std3__410__not_fn_tINSB_10functional5actorINSO_9compositeIJNSO_16operator_adaptorINSM_8equal_toIvEEEENSP_INSO_8argumentILj0EEEEENSP_INSO_5valueIiEEEEEEEEEEES5_iNS2_19streaming_context_tIlLb1EEELS6_1EEEvT0_T1_T2_T3_T4_T5_T6_T7_iT8_NS1_7vsmem_tE_param_2];
	ld.param.u64 	%rd222, [_ZN3cub18CUB_300001_SM_10006detail6select23DeviceSelectSweepKernelINS2_10policy_hubIiNS0_8NullTypeEiLb0ELNS0_10SelectImplE1EE10Policy1000EN6thrust24THRUST_300001_SM_1000_NS6detail15normal_iteratorINSA_10device_ptrIiEEEEPS5_SF_PlNS0_13ScanTileStateIiLb1EEEN4cuda3std3__410__not_fn_tINSB_10functional5actorINSO_9compositeIJNSO_16operator_adaptorINSM_8equal_toIvEEEENSP_INSO_8argumentILj0EEEEENSP_INSO_5valueIiEEEEEEEEEEES5_iNS2_19streaming_context_tIlLb1EEELS6_1EEEvT0_T1_T2_T3_T4_T5_T6_T7_iT8_NS1_7vsmem_tE_param_0];
	ld.param.u32 	%r439, [_ZN3cub18CUB_300001_SM_10006detail6select23DeviceSelectSweepKernelINS2_10policy_hubIiNS0_8NullTypeEiLb0ELNS0_10SelectImplE1EE10Policy1000EN6thrust24THRUST_300001_SM_1000_NS6detail15normal_iteratorINSA_10device_ptrIiEEEEPS5_SF_PlNS0_13ScanTileStateIiLb1EEEN4cuda3std3__410__not_fn_tINSB_10functional5actorINSO_9compositeIJNSO_16operator_adaptorINSM_8equal_toIvEEEENSP_INSO_8argumentILj0EEEEENSP_INSO_5valueIiEEEEEEEEEEES5_iNS2_19streaming_context_tIlLb1EEELS6_1EEEvT0_T1_T2_T3_T4_T5_T6_T7_iT8_NS1_7vsmem_tE_param_8];
	mov.b64 	%rd220, _ZN3cub18CUB_300001_SM_10006detail6select23DeviceSelectSweepKernelINS2_10policy_hubIiNS0_8NullTypeEiLb0ELNS0_10SelectImplE1EE10Policy1000EN6thrust24THRUST_300001_SM_1000_NS6detail15normal_iteratorINSA_10device_ptrIiEEEEPS5_SF_PlNS0_13ScanTileStateIiLb1EEEN4cuda3std3__410__not_fn_tINSB_10functional5actorINSO_9compositeIJNSO_16operator_adaptorINSM_8equal_toIvEEEENSP_INSO_8argumentILj0EEEEENSP_INSO_5valueIiEEEEEEEEEEES5_iNS2_19streaming_context_tIlLb1EEELS6_1EEEvT0_T1_T2_T3_T4_T5_T6_T7_iT8_NS1_7vsmem_tE_param_9;
	mov.u64 	%rd1, %rd220;
	cvta.to.global.u64 	%rd3, %rd222;
	cvta.to.global.u64 	%rd4, %rd221;
	mov.u32 	%r440, %ctaid.x;
	mov.u32 	%r441, %nctaid.y;
	mov.u32 	%r442, %ctaid.y;
	mad.lo.s32 	%r2, %r440, %r441, %r442;
	mul.lo.s32 	%r3, %r2, 6528;
	add.s32 	%r443, %r439, -1;
	setp.ge.s32 	%p35, %r2, %r443;
	@%p35 bra 	$L__BB8_273;
	setp.ne.s32 	%p392, %r2, 0;
	@%p392 bra 	$L__BB8_126;
	ld.param.u8 	%rs81, [%rd1];
	setp.eq.s16 	%p522, %rs81, 0;
	ld.param.u64 	%rd607, [%rd1+16];
	selp.b64 	%rd608, %rd607, 0, %p522;
	cvt.u64.u32 	%rd609, %r3;
	add.s64 	%rd610, %rd608, %rd609;
	mov.u32 	%r1588, %tid.x;
	and.b32  	%r1400, %r1588, 31;
	and.b32  	%r1401, %r1588, 992;
	mul.lo.s32 	%r1402, %r1401, 17;
	or.b32  	%r1403, %r1402, %r1400;
	cvt.u64.u32 	%rd611, %r1403;
	add.s64 	%rd612, %rd610, %rd611;
	shl.b64 	%rd613, %rd612, 2;
	add.s64 	%rd614, %rd3, %rd613;
	ld.global.u32 	%r1404, [%rd614];
	ld.global.u32 	%r1405, [%rd614+128];
	ld.global.u32 	%r1406, [%rd614+256];
	ld.global.u32 	%r1407, [%rd614+384];
	ld.global.u32 	%r1408, [%rd614+512];
	ld.global.u32 	%r1409, [%rd614+640];
	ld.global.u32 	%r1410, [%rd614+768];
	ld.global.u32 	%r1411, [%rd614+896];
	ld.global.u32 	%r1412, [%rd614+1024];
	ld.global.u32 	%r1413, [%rd614+1152];
	ld.global.u32 	%r1414, [%rd614+1280];
	ld.global.u32 	%r1415, [%rd614+1408];
	ld.global.u32 	%r1416, [%rd614+1536];
	ld.global.u32 	%r1417, [%rd614+1664];
	ld.global.u32 	%r1418, [%rd614+1792];
	ld.global.u32 	%r1419, [%rd614+1920];
	ld.global.u32 	%r1420, [%rd614+2048];
	// begin inline asm
	mov.u32 %r1369, %laneid;
	// end inline asm
	shr.u32 	%r6, %r1588, 5;
	mad.lo.s32 	%r1421, %r6, 544, %r1369;
	shl.b32 	%r1422, %r1421, 2;
	mov.u32 	%r1423, _ZZN3cub18CUB_300001_SM_10006detail6select23DeviceSelectSweepKernelINS2_10policy_hubIiNS0_8NullTypeEiLb0ELNS0_10SelectImplE1EE10Policy1000EN6thrust24THRUST_300001_SM_1000_NS6detail15normal_iteratorINSA_10device_ptrIiEEEEPS5_SF_PlNS0_13ScanTileStateIiLb1EEEN4cuda3std3__410__not_fn_tINSB_10functional5actorINSO_9compositeIJNSO_16operator_adaptorINSM_8equal_toIvEEEENSP_INSO_8argumentILj0EEEEENSP_INSO_5valueIiEEEEEEEEEEES5_iNS2_19streaming_context_tIlLb1EEELS6_1EEEvT0_T1_T2_T3_T4_T5_T6_T7_iT8_NS1_7vsmem_tEE19static_temp_storage;
	add.s32 	%r1424, %r1423, %r1422;
	st.shared.u32 	[%r1424], %r1404;
	st.shared.u32 	[%r1424+128], %r1405;
	st.shared.u32 	[%r1424+256], %r1406;
	st.shared.u32 	[%r1424+384], %r1407;
	st.shared.u32 	[%r1424+512], %r1408;
	st.shared.u32 	[%r1424+640], %r1409;
	st.shared.u32 	[%r1424+768], %r1410;
	st.shared.u32 	[%r1424+896], %r1411;
	st.shared.u32 	[%r1424+1024], %r1412;
	st.shared.u32 	[%r1424+1152], %r1413;
	st.shared.u32 	[%r1424+1280], %r1414;
	st.shared.u32 	[%r1424+1408], %r1415;
	st.shared.u32 	[%r1424+1536], %r1416;
	st.shared.u32 	[%r1424+1664], %r1417;
	st.shared.u32 	[%r1424+1792], %r1418;
	st.shared.u32 	[%r1424+1920], %r1419;
	st.shared.u32 	[%r1424+2048], %r1420;
	bar.warp.sync 	-1;
	shl.b32 	%r1425, %r1369, 6;
	add.s32 	%r1426, %r1424, %r1425;
	ld.shared.u32 	%r7, [%r1426];
	ld.shared.u32 	%r8, [%r1426+4];
	ld.shared.u32 	%r9, [%r1426+8];
	ld.shared.u32 	%r10, [%r1426+12];
	ld.shared.u32 	%r11, [%r1426+16];
	ld.shared.u32 	%r12, [%r1426+20];
	ld.shared.u32 	%r13, [%r1426+24];
	ld.shared.u32 	%r14, [%r1426+28];
	ld.shared.u32 	%r15, [%r1426+32];
	ld.shared.u32 	%r16, [%r1426+36];
	ld.shared.u32 	%r17, [%r1426+40];
	ld.shared.u32 	%r18, [%r1426+44];
	ld.shared.u32 	%r19, [%r1426+48];
	ld.shared.u32 	%r20, [%r1426+52];
	ld.shared.u32 	%r21, [%r1426+56];
	ld.shared.u32 	%r22, [%r1426+60];
	ld.shared.u32 	%r23, [%r1426+64];
	setp.ne.s32 	%p523, %r7, %r1;
	selp.u32 	%r1427, 1, 0, %p523;
	setp.ne.s32 	%p524, %r8, %r1;
	selp.u32 	%r1428, 1, 0, %p524;
	setp.ne.s32 	%p525, %r9, %r1;
	selp.u32 	%r1429, 1, 0, %p525;
	setp.ne.s32 	%p526, %r10, %r1;
	selp.u32 	%r1430, 1, 0, %p526;
	setp.ne.s32 	%p527, %r11, %r1;
	selp.u32 	%r1431, 1, 0, %p527;
	setp.ne.s32 	%p528, %r12, %r1;
	selp.u32 	%r1432, 1, 0, %p528;
	setp.ne.s32 	%p529, %r13, %r1;
	selp.u32 	%r1433, 1, 0, %p529;
	setp.ne.s32 	%p530, %r14, %r1;
	selp.u32 	%r1434, 1, 0, %p530;
	setp.ne.s32 	%p531, %r15, %r1;
	selp.u32 	%r1435, 1, 0, %p531;
	setp.ne.s32 	%p532, %r16, %r1;
	selp.u32 	%r1436, 1, 0, %p532;
	setp.ne.s32 	%p533, %r17, %r1;
	selp.u32 	%r1437, 1, 0, %p533;
	setp.ne.s32 	%p534, %r18, %r1;
	selp.u32 	%r1438, 1, 0, %p534;
	setp.ne.s32 	%p535, %r19, %r1;
	selp.u32 	%r1439, 1, 0, %p535;
	setp.ne.s32 	%p536, %r20, %r1;
	selp.u32 	%r1440, 1, 0, %p536;
	setp.ne.s32 	%p537, %r21, %r1;
	selp.u32 	%r1441, 1, 0, %p537;
	setp.ne.s32 	%p538, %r22, %r1;
	selp.u32 	%r1442, 1, 0, %p538;
	setp.ne.s32 	%p539, %r23, %r1;
	selp.u32 	%r1443, 1, 0, %p539;
	bar.sync 	0;
	add.s32 	%r24, %r1428, %r1427;
	add.s32 	%r25, %r24, %r1429;
	add.s32 	%r26, %r25, %r1430;
	add.s32 	%r27, %r26, %r1431;
	add.s32 	%r28, %r27, %r1432;
	add.s32 	%r1444, %r28, %r1433;
	add.s32 	%r29, %r1444, %r1434;
	add.s32 	%r30, %r29, %r1435;
	add.s32 	%r31, %r30, %r1436;
	add.s32 	%r32, %r31, %r1437;
	add.s32 	%r33, %r32, %r1438;
	add.s32 	%r34, %r33, %r1439;
	add.s32 	%r35, %r34, %r1440;
	add.s32 	%r36, %r35, %r1441;
	add.s32 	%r37, %r36, %r1442;
	add.s32 	%r1374, %r37, %r1443;
	mov.b32 	%r1372, 1;
	mov.b32 	%r1397, 0;
	mov.b32 	%r1399, -1;
	// begin inline asm
	{  .reg .s32 r0;  .reg .pred p;  shfl.sync.up.b32 r0|p, %r1374, %r1372, %r1397, %r1399;  @p add.s32 r0, r0, %r1374;  mov.s32 %r1370, r0;}
	// end inline asm
	mov.b32 	%r1378, 2;
	// begin inline asm
	{  .reg .s32 r0;  .reg .pred p;  shfl.sync.up.b32 r0|p, %r1370, %r1378, %r1397, %r1399;  @p add.s32 r0, r0, %r1370;  mov.s32 %r1376, r0;}
	// end inline asm
	mov.b32 	%r1384, 4;
	// begin inline asm
	{  .reg .s32 r0;  .reg .pred p;  shfl.sync.up.b32 r0|p, %r1376, %r1384, %r1397, %r1399;  @p add.s32 r0, r0, %r1376;  mov.s32 %r1382, r0;}
	// end inline asm
	mov.b32 	%r1390, 8;
	// begin inline asm
	{  .reg .s32 r0;  .reg .pred p;  shfl.sync.up.b32 r0|p, %r1382, %r1390, %r1397, %r1399;  @p add.s32 r0, r0, %r1382;  mov.s32 %r1388, r0;}
	// end inline asm
	mov.b32 	%r1396, 16;
	// begin inline asm
	{  .reg .s32 r0;  .reg .pred p;  shfl.sync.up.b32 r0|p, %r1388, %r1396, %r1397, %r1399;  @p add.s32 r0, r0, %r1388;  mov.s32 %r1394, r0;}
	// end inline asm
	setp.ne.s32 	%p540, %r1369, 31;
	@%p540 bra 	$L__BB8_4;
	shl.b32 	%r1445, %r6, 2;
	add.s32 	%r1447, %r1423, %r1445;
	st.shared.u32 	[%r1447], %r1394;
$L__BB8_4:
	bar.sync 	0;
	ld.shared.v4.u32 	{%r40, %r41, %r42, %r43}, [_ZZN3cub18CUB_300001_SM_10006detail6select23DeviceSelectSweepKernelINS2_10policy_hubIiNS0_8NullTypeEiLb0ELNS0_10SelectImplE1EE10Policy1000EN6thrust24THRUST_300001_SM_1000_NS6detail15normal_iteratorINSA_10device_ptrIiEEEEPS5_SF_PlNS0_13ScanTileStateIiLb1EEEN4cuda3std3__410__not_fn_tINSB_10functional5actorINSO_9compositeIJNSO_16operator_adaptorINSM_8equal_toIvEEEENSP_INSO_8argumentILj0EEEEENSP_INSO_5valueIiEEEEEEEEEEES5_iNS2_19streaming_context_tIlLb1EEELS6_1EEEvT0_T1_T2_T3_T4_T5_T6_T7_iT8_NS1_7vsmem_tEE19static_temp_storage];
	add.s32 	%r1448, %r41, %r40;
	setp.eq.s32 	%p541, %r6, 2;
	selp.b32 	%r1449, %r1448, %r40, %p541;
	add.s32 	%r1450, %r1448, %r42;
	setp.eq.s32 	%p542, %r6, 3;
	selp.b32 	%r1451, %r1450, %r1449, %p542;
	add.s32 	%r1452, %r1450, %r43;
	setp.eq.s32 	%p543, %r6, 4;
	selp.b32 	%r1453, %r1452, %r1451, %p543;
	ld.shared.v4.u32 	{%r44, %r45, %r46, %r47}, [_ZZN3cub18CUB_300001_SM_10006detail6select23DeviceSelectSweepKernelINS2_10policy_hubIiNS0_8NullTypeEiLb0ELNS0_10SelectImplE1EE10Policy1000EN6thrust24THRUST_300001_SM_1000_NS6detail15normal_iteratorINSA_10device_ptrIiEEEEPS5_SF_PlNS0_13ScanTileStateIiLb1EEEN4cuda3std3__410__not_fn_tINSB_10functional5actorINSO_9compositeIJNSO_16operator_adaptorINSM_8equal_toIvEEEENSP_INSO_8argumentILj0EEEEENSP_INSO_5valueIiEEEEEEEEEEES5_iNS2_19streaming_context_tIlLb1EEELS6_1EEEvT0_T1_T2_T3_T4_T5_T6_T7_iT8_NS1_7vsmem_tEE19static_temp_storage+16];
	add.s32 	%r1454, %r1452, %r44;
	setp.eq.s32 	%p544, %r6, 5;
	selp.b32 	%r1455, %r1454, %r1453, %p544;
	add.s32 	%r1456, %r1454, %r45;
	setp.eq.s32 	%p545, %r6, 6;
	selp.b32 	%r1457, %r1456, %r1455, %p545;
	add.s32 	%r1458, %r1456, %r46;
	setp.eq.s32 	%p546, %r6, 7;
	selp.b32 	%r1459, %r1458, %r1457, %p546;
	add.s32 	%r1460, %r1458, %r47;
	setp.eq.s32 	%p547, %r6, 8;
	selp.b32 	%r1461, %r1460, %r1459, %p547;
	ld.shared.v4.u32 	{%r48, %r49, %r50, %r51}, [_ZZN3cub18CUB_300001_SM_10006detail6select23DeviceSelectSweepKernelINS2_10policy_hubIiNS0_8NullTypeEiLb0ELNS0_10SelectImplE1EE10Policy1000EN6thrust24THRUST_300001_SM_1000_NS6detail15normal_iteratorINSA_10device_ptrIiEEEEPS5_SF_PlNS0_13ScanTileStateIiLb1EEEN4cuda3std3__410__not_fn_tINSB_10functional5actorINSO_9compositeIJNSO_16operator_adaptorINSM_8equal_toIvEEEENSP_INSO_8argumentILj0EEEEENSP_INSO_5valueIiEEEEEEEEEEES5_iNS2_19streaming_context_tIlLb1EEELS6_1EEEvT0_T1_T2_T3_T4_T5_T6_T7_iT8_NS1_7vsmem_tEE19static_temp_storage+32];
	add.s32 	%r1462, %r1460, %r48;
	setp.eq.s32 	%p548, %r6, 9;
	selp.b32 	%r1463, %r1462, %r1461, %p548;
	add.s32 	%r1464, %r1462, %r49;
	setp.eq.s32 	%p549, %r6, 10;
	selp.b32 	%r1465, %r1464, %r1463, %p549;
	add.s32 	%r1466, %r1464, %r50;
	setp.eq.s32 	%p550, %r6, 11;
	selp.b32 	%r1467, %r1466, %r1465, %p550;
	setp.lt.u32 	%p551, %r1588, 32;
	selp.b32 	%r1468, 0, %r1467, %p551;
	setp.eq.s32 	%p552, %r1369, 0;
	sub.s32 	%r1469, %r1394, %r1374;
	selp.b32 	%r1470, 0, %r1469, %p552;
	add.s32 	%r52, %r1468, %r1470;
	setp.ne.s32 	%p553, %r7, %r1;
	selp.u32 	%r1471, 1, 0, %p553;
	add.s32 	%r53, %r52, %r1471;
	add.s32 	%r54, %r24, %r52;
	add.s32 	%r55, %r25, %r52;
	add.s32 	%r56, %r26, %r52;
	add.s32 	%r57, %r27, %r52;
	add.s32 	%r58, %r28, %r52;
	setp.ne.s32 	%p554, %r13, %r1;
	selp.u32 	%r1472, 1, 0, %p554;
	add.s32 	%r59, %r58, %r1472;
	add.s32 	%r60, %r29, %r52;
	add.s32 	%r61, %r30, %r52;
	add.s32 	%r62, %r31, %r52;
	add.s32 	%r63, %r32, %r52;
	add.s32 	%r64, %r33, %r52;
	add.s32 	%r65, %r34, %r52;
	add.s32 	%r66, %r35, %r52;
	add.s32 	%r67, %r36, %r52;
	add.s32 	%r68, %r37, %r52;
	setp.ne.s32 	%p555, %r1588, 0;
	@%p555 bra 	$L__BB8_6;
	add.s64 	%rd615, %rd2, 256;
	add.s32 	%r1475, %r41, %r40;
	add.s32 	%r1476, %r1475, %r42;
	add.s32 	%r1477, %r1476, %r43;
	add.s32 	%r1478, %r1477, %r44;
	add.s32 	%r1479, %r1478, %r45;
	add.s32 	%r1480, %r1479, %r46;
	add.s32 	%r1481, %r1480, %r47;
	add.s32 	%r1482, %r1481, %r48;
	add.s32 	%r1483, %r1482, %r49;
	add.s32 	%r1484, %r1483, %r50;
	add.s32 	%r1474, %r1484, %r51;
	mov.b32 	%r1473, 101;
	// begin inline asm
	st.relaxed.gpu.v2.u32 [%rd615], {%r1473, %r1474};
	// end inline asm
$L__BB8_6:
	add.s32 	%r1485, %r41, %r40;
	add.s32 	%r1486, %r1485, %r42;
	add.s32 	%r1487, %r1486, %r43;
	add.s32 	%r1488, %r1487, %r44;
	add.s32 	%r1489, %r1488, %r45;
	add.s32 	%r1490, %r1489, %r46;
	add.s32 	%r1491, %r1490, %r47;
	add.s32 	%r1492, %r1491, %r48;
	add.s32 	%r1493, %r1492, %r49;
	add.s32 	%r1494, %r1493, %r50;
	add.s32 	%r1495, %r1494, %r51;
	setp.gt.s32 	%p556, %r1495, 384;
	@%p556 bra 	$L__BB8_75;
	setp.ne.s32 	%p557, %r7, %r1;
	mov.u64 	%rd616, %rd220;
	ld.param.u8 	%rs1, [%rd616];
	ld.param.u64 	%rd617, [%rd616+24];
	cvta.to.global.u64 	%rd5, %rd617;
	@%p557 bra 	$L__BB8_8;
	bra.uni 	$L__BB8_11;
$L__BB8_8:
	setp.ne.s16 	%p558, %rs1, 0;
	mov.b64 	%rd735, 0;
	@%p558 bra 	$L__BB8_10;
	ld.global.u64 	%rd735, [%rd5];
$L__BB8_10:
	cvt.s64.s32 	%rd619, %r52;
	add.s64 	%rd620, %rd735, %rd619;
	shl.b64 	%rd621, %rd620, 2;
	add.s64 	%rd622, %rd4, %rd621;
	st.global.u32 	[%rd622], %r7;
$L__BB8_11:
	setp.eq.s32 	%p559, %r8, %r1;
	@%p559 bra 	$L__BB8_15;
	setp.ne.s16 	%p560, %rs1, 0;
	mov.b64 	%rd736, 0;
	@%p560 bra 	$L__BB8_14;
	ld.global.u64 	%rd736, [%rd5];
$L__BB8_14:
	cvt.s64.s32 	%rd624, %r53;
	add.s64 	%rd625, %rd736, %rd624;
	shl.b64 	%rd626, %rd625, 2;
	add.s64 	%rd627, %rd4, %rd626;
	st.global.u32 	[%rd627], %r8;
$L__BB8_15:
	setp.eq.s32 	%p561, %r9, %r1;
	@%p561 bra 	$L__BB8_19;
	setp.ne.s16 	%p562, %rs1, 0;
	mov.b64 	%rd737, 0;
	@%p562 bra 	$L__BB8_18;
	ld.global.u64 	%rd737, [%rd5];
$L__BB8_18:
	cvt.s64.s32 	%rd629, %r54;
	add.s64 	%rd630, %rd737, %rd629;
	shl.b64 	%rd631, %rd630, 2;
	add.s64 	%rd632, %rd4, %rd631;
	st.global.u32 	[%rd632], %r9;
$L__BB8_19:
	setp.eq.s32 	%p563, %r10, %r1;
	@%p563 bra 	$L__BB8_23;
	setp.ne.s16 	%p564, %rs1, 0;
	mov.b64 	%rd738, 0;
	@%p564 bra 	$L__BB8_22;
	ld.global.u64 	%rd738, [%rd5];
$L__BB8_22:
	cvt.s64.s32 	%rd634, %r55;
	add.s64 	%rd635, %rd738, %rd634;
	shl.b64 	%rd636, %rd635, 2;
	add.s64 	%rd637, %rd4, %rd636;
	st.global.u32 	[%rd637], %r10;
$L__BB8_23:
	setp.eq.s32 	%p565, %r11, %r1;
	@%p565 bra 	$L__BB8_27;
	setp.ne.s16 	%p566, %rs1, 0;
	mov.b64 	%rd739, 0;
	@%p566 bra 	$L__BB8_26;
	ld.global.u64 	%rd739, [%rd5];
$L__BB8_26:
	cvt.s64.s32 	%rd639, %r56;
	add.s64 	%rd640, %rd739, %rd639;
	shl.b64 	%rd641, %rd640, 2;
	add.s64 	%rd642, %rd4, %rd641;
	st.global.u32 	[%rd642], %r11;
$L__BB8_27:
	setp.eq.s32 	%p567, %r12, %r1;
	@%p567 bra 	$L__BB8_31;
	setp.ne.s16 	%p568, %rs1, 0;
	mov.b64 	%rd740, 0;
	@%p568 bra 	$L__BB8_30;
	ld.global.u64 	%rd740, [%rd5];
$L__BB8_30:
	cvt.s64.s32 	%rd644, %r57;
	add.s64 	%rd645, %rd740, %rd644;
	shl.b64 	%rd646, %rd645, 2;
	add.s64 	%rd647, %rd4, %rd646;
	st.global.u32 	[%rd647], %r12;
$L__BB8_31:
	setp.eq.s32 	%p569, %r13, %r1;
	@%p569 bra 	$L__BB8_35;
	setp.ne.s16 	%p570, %rs1, 0;
	mov.b64 	%rd741, 0;
	@%p570 bra 	$L__BB8_34;
	ld.global.u64 	%rd741, [%rd5];
$L__BB8_34:
	cvt.s64.s32 	%rd649, %r58;
	add.s64 	%rd650, %rd741, %rd649;
	shl.b64 	%rd651, %rd650, 2;
	add.s64 	%rd652, %rd4, %rd651;
	st.global.u32 	[%rd652], %r13;
$L__BB8_35:
	setp.eq.s32 	%p571, %r14, %r1;
	@%p571 bra 	$L__BB8_39;
	setp.ne.s16 	%p572, %rs1, 0;
	mov.b64 	%rd742, 0;
	@%p572 bra 	$L__BB8_38;
	ld.global.u64 	%rd742, [%rd5];
$L__BB8_38:
	cvt.s64.s32 	%rd654, %r59;
	add.s64 	%rd655, %rd742, %rd654;
	shl.b64 	%rd656, %rd655, 2;
	add.s64 	%rd657, %rd4, %rd656;
	st.global.u32 	[%rd657], %r14;
$L__BB8_39:
	setp.eq.s32 	%p573, %r15, %r1;
	@%p573 bra 	$L__BB8_43;
	setp.ne.s16 	%p574, %rs1, 0;
	mov.b64 	%rd743, 0;
	@%p574 bra 	$L__BB8_42;
	ld.global.u64 	%rd743, [%rd5];
$L__BB8_42:
	cvt.s64.s32 	%rd659, %r60;
	add.s64 	%rd660, %rd743, %rd659;
	shl.b64 	%rd661, %rd660, 2;
	add.s64 	%rd662, %rd4, %rd661;
	st.global.u32 	[%rd662], %r15;
$L__BB8_43:
	setp.eq.s32 	%p575, %r16, %r1;
	@%p575 bra 	$L__BB8_47;
	setp.ne.s16 	%p576, %rs1, 0;
	mov.b64 	%rd744, 0;
	@%p576 bra 	$L__BB8_46;
	ld.global.u64 	%rd744, [%rd5];
$L__BB8_46:
	cvt.s64.s32 	%rd664, %r61;
	add.s64 	%rd665, %rd744, %rd664;
	shl.b64 	%rd666, %rd665, 2;
	add.s64 	%rd667, %rd4, %rd666;
	st.global.u32 	[%rd667], %r16;
$L__BB8_47:
	setp.eq.s32 	%p577, %r17, %r1;
	@%p577 bra 	$L__BB8_51;
	setp.ne.s16 	%p578, %rs1, 0;
	mov.b64 	%rd745, 0;
	@%p578 bra 	$L__BB8_50;
	ld.global.u64 	%rd745, [%rd5];
$L__BB8_50:
	cvt.s64.s32 	%rd669, %r62;
	add.s64 	%rd670, %rd745, %rd669;
	shl.b64 	%rd671, %rd670, 2;
	add.s64 	%rd672, %rd4, %rd671;
	st.global.u32 	[%rd672], %r17;
$L__BB8_51:
	setp.eq.s32 	%p579, %r18, %r1;
	@%p579 bra 	$L__BB8_55;
	setp.ne.s16 	%p580, %rs1, 0;
	mov.b64 	%rd746, 0;
	@%p580 bra 	$L__BB8_54;
	ld.global.u64 	%rd746, [%rd5];
$L__BB8_54:
	cvt.s64.s32 	%rd674, %r63;
	add.s64 	%rd675, %rd746, %rd674;
	shl.b64 	%rd676, %rd675, 2;
	add.s64 	%rd677, %rd4, %rd676;
	st.global.u32 	[%rd677], %r18;
$L__BB8_55:
	setp.eq.s32 	%p581, %r19, %r1;
	@%p581 bra 	$L__BB8_59;
	setp.ne.s16 	%p582, %rs1, 0;
	mov.b64 	%rd747, 0;
	@%p582 bra 	$L__BB8_58;
	ld.global.u64 	%rd747, [%rd5];
$L__BB8_58:
	cvt.s64.s32 	%rd679, %r64;
	add.s64 	%rd680, %rd747, %rd679;
	shl.b64 	%rd681, %rd680, 2;
	add.s64 	%rd682, %rd4, %rd681;
	st.global.u32 	[%rd682], %r19;
$L__BB8_59:
	setp.eq.s32 	%p583, %r20, %r1;
	@%p583 bra 	$L__BB8_63;
	setp.ne.s16 	%p584, %rs1, 0;
	mov.b64 	%rd748, 0;
	@%p584 bra 	$L__BB8_62;
	ld.global.u64 	%rd748, [%rd5];
$L__BB8_62:
	cvt.s64.s32 	%rd684, %r65;
	add.s64 	%rd685, %rd748, %rd684;
	shl.b64 	%rd686, %rd685, 2;
	add.s64 	%rd687, %rd4, %rd686;
	st.global.u32 	[%rd687], %r20;
$L__BB8_63:
	setp.eq.s32 	%p585, %r21, %r1;
	@%p585 bra 	$L__BB8_67;
	setp.ne.s16 	%p586, %rs1, 0;
	mov.b64 	%rd749, 0;
	@%p586 bra 	$L__BB8_66;
	ld.global.u64 	%rd749, [%rd5];
$L__BB8_66:
	cvt.s64.s32 	%rd689, %r66;
	add.s64 	%rd690, %rd749, %rd689;
	shl.b64 	%rd691, %rd690, 2;
	add.s64 	%rd692, %rd4, %rd691;
	st.global.u32 	[%rd692], %r21;
$L__BB8_67:
	setp.eq.s32 	%p587, %r22, %r1;
	@%p587 bra 	$L__BB8_71;
	setp.ne.s16 	%p588, %rs1, 0;
	mov.b64 	%rd750, 0;
	@%p588 bra 	$L__BB8_70;
	ld.global.u64 	%rd750, [%rd5];
$L__BB8_70:
	cvt.s64.s32 	%rd694, %r67;
	add.s64 	%rd695, %rd750, %rd694;
	shl.b64 	%rd696, %rd695, 2;
	add.s64 	%rd697, %rd4, %rd696;
	st.global.u32 	[%rd697], %r22;
$L__BB8_71:
	setp.eq.s32 	%p589, %r23, %r1;
	@%p589 bra 	$L__BB8_619;
	setp.ne.s16 	%p590, %rs1, 0;
	mov.b64 	%rd751, 0;
	@%p590 bra 	$L__BB8_74;
	ld.global.u64 	%rd751, [%rd5];
$L__BB8_74:
	cvt.s64.s32 	%rd699, %r68;
	add.s64 	%rd700, %rd751, %rd699;
	shl.b64 	%rd701, %rd700, 2;
	add.s64 	%rd702, %rd4, %rd701;
	st.global.u32 	[%rd702], %r23;
	bra.uni 	$L__BB8_619;
$L__BB8_75:
	setp.eq.s32 	%p591, %r7, %r1;
	bar.sync 	0;
	@%p591 bra 	$L__BB8_77;
	shl.b32 	%r1496, %r52, 2;
	mov.u32 	%r1497, _ZZN3cub18CUB_300001_SM_10006detail6select23DeviceSelectSweepKernelINS2_10policy_hubIiNS0_8NullTypeEiLb0ELNS0_10SelectImplE1EE10Policy1000EN6thrust24THRUST_300001_SM_1000_NS6detail15normal_iteratorINSA_10device_ptrIiEEEEPS5_SF_PlNS0_13ScanTileStateIiLb1EEEN4cuda3std3__410__not_fn_tINSB_10functional5actorINSO_9compositeIJNSO_16operator_adaptorINSM_8equal_toIvEEEENSP_INSO_8argumentILj0EEEEENSP_INSO_5valueIiEEEEEEEEEEES5_iNS2_19streaming_context_tIlLb1EEELS6_1EEEvT0_T1_T2_T3_T4_T5_T6_T7_iT8_NS1_7vsmem_tEE19static_temp_storage;
	add.s32 	%r1498, %r1497, %r1496;
	st.shared.u32 	[%r1498], %r7;
$L__BB8_77:
	setp.eq.s32 	%p592, %r8, %r1;
	@%p592 bra 	$L__BB8_79;
	shl.b32 	%r1499, %r53, 2;
	mov.u32 	%r1500, _ZZN3cub18CUB_300001_SM_10006detail6select23DeviceSelectSweepKernelINS2_10policy_hubIiNS0_8NullTypeEiLb0ELNS0_10SelectImplE1EE10Policy1000EN6thrust24THRUST_300001_SM_1000_NS6detail15normal_iteratorINSA_10device_ptrIiEEEEPS5_SF_PlNS0_13ScanTileStateIiLb1EEEN4cuda3std3__410__not_fn_tINSB_10functional5actorINSO_9compositeIJNSO_16operator_adaptorINSM_8equal_toIvEEEENSP_INSO_8argumentILj0EEEEENSP_INSO_5valueIiEEEEEEEEEEES5_iNS2_19streaming_context_tIlLb1EEELS6_1EEEvT0_T1_T2_T3_T4_T5_T6_T7_iT8_NS1_7vsmem_tEE19static_temp_storage;
	add.s32 	%r1501, %r1500, %r1499;
	st.shared.u32 	[%r1501], %r8;
$L__BB8_79:
	setp.eq.s32 	%p593, %r9, %r1;
	@%p593 bra 	$L__BB8_81;
	shl.b32 	%r1502, %r54, 2;
	mov.u32 	%r1503, _ZZN3cub18CUB_300001_SM_10006detail6select23DeviceSelectSweepKernelINS2_10policy_hubIiNS0_8NullTypeEiLb0ELNS0_10SelectImplE1EE10Policy1000EN6thrust24THRUST_300001_SM_1000_NS6detail15normal_iteratorINSA_10device_ptrIiEEEEPS5_SF_PlNS0_13ScanTileStateIiLb1EEEN4cuda3std3__410__not_fn_tINSB_10functional5actorINSO_9compositeIJNSO_16operator_adaptorINSM_8equal_toIvEEEENSP_INSO_8argumentILj0EEEEENSP_INSO_5valueIiEEEEEEEEEEES5_iNS2_19streaming_context_tIlLb1EEELS6_1EEEvT0_T1_T2_T3_T4_T5_T6_T7_iT8_NS1_7vsmem_tEE19static_temp_storage;
	add.s32 	%r1504, %r1503, %r1502;
	st.shared.u32 	[%r1504], %r9;
$L__BB8_81:
	setp.eq.s32 	%p594, %r10, %r1;
	@%p594 bra 	$L__BB8_83;
	shl.b32 	%r1505, %r55, 2;
	mov.u32 	%r1506, _ZZN3cub18CUB_300001_SM_10006detail6select23DeviceSelectSweepKernelINS2_10policy_hubIiNS0_8NullTypeEiLb0ELNS0_10SelectImplE1EE10Policy1000EN6thrust24THRUST_300001_SM_1000_NS6detail15normal_iteratorINSA_10device_ptrIiEEEEPS5_SF_PlNS0_13ScanTileStateIiLb1EEEN4cuda3std3__410__not_fn_tINSB_10functional5actorINSO_9compositeIJNSO_16operator_adaptorINSM_8equal_toIvEEEENSP_INSO_8argumentILj0EEEEENSP_INSO_5valueIiEEEEEEEEEEES5_iNS2_19streaming_context_tIlLb1EEELS6_1EEEvT0_T1_T2_T3_T4_T5_T6_T7_iT8_NS1_7vsmem_tEE19static_temp_storage;
	add.s32 	%r1507, %r1506, %r1505;
	st.shared.u32 	[%r1507], %r10;
$L__BB8_83:
	setp.eq.s32 	%p595, %r11, %r1;
	@%p595 bra 	$L__BB8_85;
	shl.b32 	%r1508, %r56, 2;
	mov.u32 	%r1509, _ZZN3cub18CUB_300001_SM_10006detail6select23DeviceSelectSweepKernelINS2_10policy_hubIiNS0_8NullTypeEiLb0ELNS0_10SelectImplE1EE10Policy1000EN6thrust24THRUST_300001_SM_1000_NS6detail15normal_iteratorINSA_10device_ptrIiEEEEPS5_SF_PlNS0_13ScanTileStateIiLb1EEEN4cuda3std3__410__not_fn_tINSB_10functional5actorINSO_9compositeIJNSO_16operator_adaptorINSM_8equal_toIvEEEENSP_INSO_8argumentILj0EEEEENSP_INSO_5valueIiEEEEEEEEEEES5_iNS2_19streaming_context_tIlLb1EEELS6_1EEEvT0_T1_T2_T3_T4_T5_T6_T7_iT8_NS1_7vsmem_tEE19static_temp_storage;
	add.s32 	%r1510, %r1509, %r1508;
	st.shared.u32 	[%r1510], %r11;
$L__BB8_85:
	setp.eq.s32 	%p596, %r12, %r1;
	@%p596 bra 	$L__BB8_87;
	shl.b32 	%r1511, %r57, 2;
	mov.u32 	%r1512, _ZZN3cub18CUB_300001_SM_10006detail6select23DeviceSelectSweepKernelINS2_10policy_hubIiNS0_8NullTypeEiLb0ELNS0_10SelectImplE1EE10Policy1000EN6thrust24THRUST_300001_SM_1000_NS6detail15normal_iteratorINSA_10device_ptrIiEEEEPS5_SF_PlNS0_13ScanTileStateIiLb1EEEN4cuda3std3__410__not_fn_tINSB_10functional5actorINSO_9compositeIJNSO_16operator_adaptorINSM_8equal_toIvEEEENSP_INSO_8argumentILj0EEEEENSP_INSO_5valueIiEEEEEEEEEEES5_iNS2_19streaming_context_tIlLb1EEELS6_1EEEvT0_T1_T2_T3_T4_T5_T6_T7_iT8_NS1_7vsmem_tEE19static_temp_storage;
	add.s32 	%r1513, %r1512, %r1511;
	st.shared.u32 	[%r1513], %r12;
$L__BB8_87:
	setp.eq.s32 	%p597, %r13, %r1;
	@%p597 bra 	$L__BB8_89;
	shl.b32 	%r1514, %r58, 2;
	mov.u32 	%r1515, _ZZN3cub18CUB_300001_SM_10006detail6select23DeviceSelectSweepKernelINS2_10policy_hubIiNS0_8NullTypeEiLb0ELNS0_10SelectImplE1EE10Policy1000EN6thrust24THRUST_300001_SM_1000_NS6detail15normal_iteratorINSA_10device_ptrIiEEEEPS5_SF_PlNS0_13ScanTileStateIiLb1EEEN4cuda3std3__410__not_fn_tINSB_10functional5actorINSO_9compositeIJNSO_16operator_adaptorINSM_8equal_toIvEEEENSP_INSO_8argumentILj0EEEEENSP_INSO_5valueIiEEEEEEEEEEES5_iNS2_19streaming_context_tIlLb1EEELS6_1EEEvT0_T1_T2_T3_T4_T5_T6_T7_iT8_NS1_7vsmem_tEE19static_temp_storage;
	add.s32 	%r1516, %r1515, %r1514;
	st.shared.u32 	[%r1516], %r13;
$L__BB8_89:
	setp.eq.s32 	%p598, %r14, %r1;
	@%p598 bra 	$L__BB8_91;
	shl.b32 	%r1517, %r59, 2;
	mov.u32 	%r1518, _ZZN3cub18CUB_300001_SM_10006detail6select23DeviceSelectSweepKernelINS2_10policy_hubIiNS0_8NullTypeEiLb0ELNS0_10SelectImplE1EE10Policy1000EN6thrust24THRUST_300001_SM_1000_NS6detail15normal_iteratorINSA_10device_ptrIiEEEEPS5_SF_PlNS0_13ScanTileStateIiLb1EEEN4cuda3std3__410__not_fn_tINSB_10functional5actorINSO_9compositeIJNSO_16operator_adaptorINSM_8equal_toIvEEEENSP_INSO_8argumentILj0EEEEENSP_INSO_5valueIiEEEEEEEEEEES5_iNS2_19streaming_context_tIlLb1EEELS6_1EEEvT0_T1_T2_T3_T4_T5_T6_T7_iT8_NS1_7vsmem_tEE19static_temp_storage;
	add.s32 	%r1519, %r1518, %r1517;
	st.shared.u32 	[%r1519], %r14;
$L__BB8_91:
	setp.eq.s32 	%p599, %r15, %r1;
	@%p599 bra 	$L__BB8_93;
	shl.b32 	%r1520, %r60, 2;
	mov.u32 	%r1521, _ZZN3cub18CUB_300001_SM_10006detail6select23DeviceSelectSweepKernelINS2_10policy_hubIiNS0_8NullTypeEiLb0ELNS0_10SelectImplE1EE10Policy1000EN6thrust24THRUST_300001_SM_1000_NS6detail15normal_iteratorINSA_10device_ptrIiEEEEPS5_SF_PlNS0_13ScanTileStateIiLb1EEEN4cuda3std3__410__not_fn_tINSB_10functional5actorINSO_9compositeIJNSO_16operator_adaptorINSM_8equal_toIvEEEENSP_INSO_8argumentILj0EEEEENSP_INSO_5valueIiEEEEEEEEEEES5_iNS2_19streaming_context_tIlLb1EEELS6_1EEEvT0_T1_T2_T3_T4_T5_T6_T7_iT8_NS1_7vsmem_tEE19static_temp_storage;
	add.s32 	%r1522, %r1521, %r1520;
	st.shared.u32 	[%r1522], %r15;
$L__BB8_93:
	setp.eq.s32 	%p600, %r16, %r1;
	@%p600 bra 	$L__BB8_95;
	shl.b32 	%r1523, %r61, 2;
	mov.u32 	%r1524, _ZZN3cub18CUB_300001_SM_10006detail6select23DeviceSelectSweepKernelINS2_10policy_hubIiNS0_8NullTypeEiLb0ELNS0_10SelectImplE1EE10Policy1000EN6thrust24THRUST_300001_SM_1000_NS6detail15normal_iteratorINSA_10device_ptrIiEEEEPS5_SF_PlNS0_13ScanTileStateIiLb1EEEN4cuda3std3__410__not_fn_tINSB_10functional5actorINSO_9compositeIJNSO_16operator_adaptorINSM_8equal_toIvEEEENSP_INSO_8argumentILj0EEEEENSP_INSO_5valueIiEEEEEEEEEEES5_iNS2_19streaming_context_tIlLb1EEELS6_1EEEvT0_T1_T2_T3_T4_T5_T6_T7_iT8_NS1_7vsmem_tEE19static_temp_storage;
	add.s32 	%r1525, %r1524, %r1523;
	st.shared.u32 	[%r1525], %r16;
$L__BB8_95:
	setp.eq.s32 	%p601, %r17, %r1;
	@%p601 bra 	$L__BB8_97;
	shl.b32 	%r1526, %r62, 2;
	mov.u32 	%r1527, _ZZN3cub18CUB_300001_SM_10006detail6select23DeviceSelectSweepKernelINS2_10policy_hubIiNS0_8NullTypeEiLb0ELNS0_10SelectImplE1EE10Policy1000EN6thrust24THRUST_300001_SM_1000_NS6detail15normal_iteratorINSA_10device_ptrIiEEEEPS5_SF_PlNS0_13ScanTileStateIiLb1EEEN4cuda3std3__410__not_fn_tINSB_10functional5actorINSO_9compositeIJNSO_16operator_adaptorINSM_8equal_toIvEEEENSP_INSO_8argumentILj0EEEEENSP_INSO_5valueIiEEEEEEEEEEES5_iNS2_19streaming_context_tIlLb1EEELS6_1EEEvT0_T1_T2_T3_T4_T5_T6_T7_iT8_NS1_7vsmem_tEE19static_temp_storage;
	add.s32 	%r1528, %r1527, %r1526;
	st.shared.u32 	[%r1528], %r17;
$L__BB8_97:
	setp.eq.s32 	%p602, %r18, %r1;
	@%p602 bra 	$L__BB8_99;
	shl.b32 	%r1529, %r63, 2;
	mov.u32 	%r1530, _ZZN3cub18CUB_300001_SM_10006detail6select23DeviceSelectSweepKernelINS2_10policy_hubIiNS0_8NullTypeEiLb0ELNS0_10SelectImplE1EE10Policy1000EN6thrust24THRUST_300001_SM_1000_NS6detail15normal_iteratorINSA_10device_ptrIiEEEEPS5_SF_PlNS0_13ScanTileStateIiLb1EEEN4cuda3std3__410__not_fn_tINSB_10functional5actorINSO_9compositeIJNSO_16operator_adaptorINSM_8equal_toIvEEEENSP_INSO_8argumentILj0EEEEENSP_INSO_5valueIiEEEEEEEEEEES5_iNS2_19streaming_context_tIlLb1EEELS6_1EEEvT0_T1_T2_T3_T4_T5_T6_T7_iT8_NS1_7vsmem_tEE19static_temp_storage;
	add.s32 	%r1531, %r1530, %r1529;
	st.shared.u32 	[%r1531], %r18;
$L__BB8_99:
	setp.eq.s32 	%p603, %r19, %r1;
	@%p603 bra 	$L__BB8_101;
	shl.b32 	%r1532, %r64, 2;
	mov.u32 	%r1533, _ZZN3cub18CUB_300001_SM_10006detail6select23DeviceSelectSweepKernelINS2_10policy_hubIiNS0_8NullTypeEiLb0ELNS0_10SelectImplE1EE10Policy1000EN6thrust24THRUST_300001_SM_1000_NS6detail15normal_iteratorINSA_10device_ptrIiEEEEPS5_SF_PlNS0_13ScanTileStateIiLb1EEEN4cuda3std3__410__not_fn_tINSB_10functional5actorINSO_9compositeIJNSO_16operator_adaptorINSM_8equal_toIvEEEENSP_INSO_8argumentILj0EEEEENSP_INSO_5valueIiEEEEEEEEEEES5_iNS2_19streaming_context_tIlLb1EEELS6_1EEEvT0_T1_T2_T3_T4_T5_T6_T7_iT8_NS1_7vsmem_tEE19static_temp_storage;
	add.s32 	%r1534, %r1533, %r1532;
	st.shared.u32 	[%r1534], %r19;
$L__BB8_101:
	setp.eq.s32 	%p604, %r20, %r1;
	@%p604 bra 	$L__BB8_103;
	shl.b32 	%r1535, %r65, 2;
	mov.u32 	%r1536, _ZZN3cub18CUB_300001_SM_10006detail6select23DeviceSelectSweepKernelINS2_10policy_hubIiNS0_8NullTypeEiLb0ELNS0_10SelectImplE1EE10Policy1000EN6thrust24THRUST_300001_SM_1000_NS6detail15normal_iteratorINSA_10device_ptrIiEEEEPS5_SF_PlNS0_13ScanTileStateIiLb1EEEN4cuda3std3__410__not_fn_tINSB_10functional5actorINSO_9compositeIJNSO_16operator_adaptorINSM_8equal_toIvEEEENSP_INSO_8argumentILj0EEEEENSP_INSO_5valueIiEEEEEEEEEEES5_iNS2_19streaming_context_tIlLb1EEELS6_1EEEvT0_T1_T2_T3_T4_T5_T6_T7_iT8_NS1_7vsmem_tEE19static_temp_storage;
	add.s32 	%r1537, %r1536, %r1535;
	st.shared.u32 	[%r1537], %r20;
$L__BB8_103:
	setp.eq.s32 	%p605, %r21, %r1;
	@%p605 bra 	$L__BB8_105;
	shl.b32 	%r1538, %r66, 2;
	mov.u32 	%r1539, _ZZN3cub18CUB_300001_SM_10006detail6select23DeviceSelectSweepKernelINS2_10policy_hubIiNS0_8NullTypeEiLb0ELNS0_10SelectImplE1EE10Policy1000EN6thrust24THRUST_300001_SM_1000_NS6detail15normal_iteratorINSA_10device_ptrIiEEEEPS5_SF_PlNS0_13ScanTileStateIiLb1EEEN4cuda3std3__410__not_fn_tINSB_10functional5actorINSO_9compositeIJNSO_16operator_adaptorINSM_8equal_toIvEEEENSP_INSO_8argumentILj0EEEEENSP_INSO_5valueIiEEEEEEEEEEES5_iNS2_19streaming_context_tIlLb1EEELS6_1EEEvT0_T1_T2_T3_T4_T5_T6_T7_iT8_NS1_7vsmem_tEE19static_temp_storage;
	add.s32 	%r1540, %r1539, %r1538;
	st.shared.u32 	[%r1540], %r21;
$L__BB8_105:
	setp.eq.s32 	%p606, %r22, %r1;
	@%p606 bra 	$L__BB8_107;
	shl.b32 	%r1541, %r67, 2;
	mov.u32 	%r1542, _ZZN3cub18CUB_300001_SM_10006detail6select23DeviceSelectSweepKernelINS2_10policy_hubIiNS0_8NullTypeEiLb0ELNS0_10SelectImplE1EE10Policy1000EN6thrust24THRUST_300001_SM_1000_NS6detail15normal_iteratorINSA_10device_ptrIiEEEEPS5_SF_PlNS0_13ScanTileStateIiLb1EEEN4cuda3std3__410__not_fn_tINSB_10functional5actorINSO_9compositeIJNSO_16operator_adaptorINSM_8equal_toIvEEEENSP_INSO_8argumentILj0EEEEENSP_INSO_5valueIiEEEEEEEEEEES5_iNS2_19streaming_context_tIlLb1EEELS6_1EEEvT0_T1_T2_T3_T4_T5_T6_T7_iT8_NS1_7vsmem_tEE19static_temp_storage;
	add.s32 	%r1543, %r1542, %r1541;
	st.shared.u32 	[%r1543], %r22;
$L__BB8_107:
	setp.eq.s32 	%p607, %r23, %r1;
	@%p607 bra 	$L__BB8_109;
	shl.b32 	%r1544, %r68, 2;
	mov.u32 	%r1545, _ZZN3cub18CUB_300001_SM_10006detail6select23DeviceSelectSweepKernelINS2_10policy_hubIiNS0_8NullTypeEiLb0ELNS0_10SelectImplE1EE10Policy1000EN6thrust24THRUST_300001_SM_1000_NS6detail15normal_iteratorINSA_10device_ptrIiEEEEPS5_SF_PlNS0_13ScanTileStateIiLb1EEEN4cuda3std3__410__not_fn_tINSB_10functional5actorINSO_9compositeIJNSO_16operator_adaptorINSM_8equal_toIvEEEENSP_INSO_8argumentILj0EEEEENSP_INSO_5valueIiEEEEEEEEEEES5_iNS2_19streaming_context_tIlLb1EEELS6_1EEEvT0_T1_T2_T3_T4_T5_T6_T7_iT8_NS1_7vsmem_tEE19static_temp_storage;
	add.s32 	%r1546, %r1545, %r1544;
	st.shared.u32 	[%r1546], %r23;
$L__BB8_109:
	bar.sync 	0;
	setp.ge.u32 	%p608, %r1588, %r1495;
	@%p608 bra 	$L__BB8_619;
	mov.u64 	%rd703, %rd220;
	ld.param.u8 	%rs2, [%rd703];
	ld.param.u64 	%rd704, [%rd703+24];
	cvta.to.global.u64 	%rd6, %rd704;
	add.s32 	%r1557, %r41, %r42;
	add.s32 	%r1558, %r1557, %r43;
	add.s32 	%r1559, %r1558, %r44;
	add.s32 	%r1560, %r1559, %r45;
	add.s32 	%r1561, %r1560, %r46;
	add.s32 	%r1562, %r1561, %r47;
	add.s32 	%r1563, %r1562, %r48;
	add.s32 	%r1564, %r1563, %r49;
	add.s32 	%r1565, %r1564, %r50;
	add.s32 	%r1566, %r1565, %r51;
	add.s32 	%r1567, %r1566, %r40;
	not.b32 	%r1568, %r1588;
	add.s32 	%r70, %r1567, %r1568;
	mul.hi.u32 	%r1569, %r70, -1431655765;
	shr.u32 	%r1570, %r1569, 8;
	add.s32 	%r71, %r1570, 1;
	and.b32  	%r1571, %r1570, 3;
	setp.eq.s32 	%p609, %r1571, 3;
	@%p609 bra 	$L__BB8_115;
	cvt.u64.u32 	%rd728, %r1588;
	shl.b32 	%r1572, %r1588, 2;
	mov.u32 	%r1573, _ZZN3cub18CUB_300001_SM_10006detail6select23DeviceSelectSweepKernelINS2_10policy_hubIiNS0_8NullTypeEiLb0ELNS0_10SelectImplE1EE10Policy1000EN6thrust24THRUST_300001_SM_1000_NS6detail15normal_iteratorINSA_10device_ptrIiEEEEPS5_SF_PlNS0_13ScanTileStateIiLb1EEEN4cuda3std3__410__not_fn_tINSB_10functional5actorINSO_9compositeIJNSO_16operator_adaptorINSM_8equal_toIvEEEENSP_INSO_8argumentILj0EEEEENSP_INSO_5valueIiEEEEEEEEEEES5_iNS2_19streaming_context_tIlLb1EEELS6_1EEEvT0_T1_T2_T3_T4_T5_T6_T7_iT8_NS1_7vsmem_tEE19static_temp_storage;
	add.s32 	%r1587, %r1573, %r1572;
	and.b32  	%r1574, %r71, 3;
	neg.s32 	%r1586, %r1574;
$L__BB8_112:
	.pragma "nounroll";
	setp.ne.s16 	%p610, %rs2, 0;
	mov.b64 	%rd729, 0;
	@%p610 bra 	$L__BB8_114;
	ld.global.u64 	%rd729, [%rd6];
$L__BB8_114:
	add.s64 	%rd706, %rd729, %rd728;
	shl.b64 	%rd707, %rd706, 2;
	add.s64 	%rd708, %rd4, %rd707;
	ld.shared.u32 	%r1575, [%r1587];
	st.global.u32 	[%rd708], %r1575;
	add.s64 	%rd728, %rd728, 384;
	cvt.u32.u64 	%r1588, %rd728;
	add.s32 	%r1587, %r1587, 1536;
	add.s32 	%r1586, %r1586, 1;
	setp.ne.s32 	%p611, %r1586, 0;
	@%p611 bra 	$L__BB8_112;
$L__BB8_115:
	setp.lt.u32 	%p612, %r70, 1152;
	@%p612 bra 	$L__BB8_619;
	mul.wide.u32 	%rd710, %r1588, 4;
	add.s64 	%rd12, %rd4, %rd710;
	shl.b32 	%r1576, %r1588, 2;
	mov.u32 	%r1577, _ZZN3cub18CUB_300001_SM_10006detail6select23DeviceSelectSweepKernelINS2_10policy_hubIiNS0_8NullTypeEiLb0ELNS0_10SelectImplE1EE10Policy1000EN6thrust24THRUST_300001_SM_1000_NS6detail15normal_iteratorINSA_10device_ptrIiEEEEPS5_SF_PlNS0_13ScanTileStateIiLb1EEEN4cuda3std3__410__not_fn_tINSB_10functional5actorINSO_9compositeIJNSO_16operator_adaptorINSM_8equal_toIvEEEENSP_INSO_8argumentILj0EEEEENSP_INSO_5valueIiEEEEEEEEEEES5_iNS2_19streaming_context_tIlLb1EEELS6_1EEEvT0_T1_T2_T3_T4_T5_T6_T7_iT8_NS1_7vsmem_tEE19static_temp_storage;
	add.s32 	%r1578, %r1576, %r1577;
	add.s32 	%r1589, %r1578, 3072;
	mov.b64 	%rd730, 0;
$L__BB8_117:
	setp.ne.s16 	%p613, %rs2, 0;
	mov.b64 	%rd731, 0;
	@%p613 bra 	$L__BB8_119;
	ld.global.u64 	%rd731, [%rd6];
$L__BB8_119:
	setp.ne.s16 	%p614, %rs2, 0;
	shl.b64 	%rd713, %rd731, 2;
	add.s64 	%rd714, %rd730, %rd713;
	add.s64 	%rd715, %rd12, %rd714;
	ld.shared.u32 	%r1579, [%r1589+-3072];
	st.global.u32 	[%rd715], %r1579;
	mov.b64 	%rd732, 0;
	@%p614 bra 	$L__BB8_121;
	ld.global.u64 	%rd732, [%rd6];
$L__BB8_121:
	setp.ne.s16 	%p615, %rs2, 0;
	shl.b64 	%rd717, %rd732, 2;
	add.s64 	%rd718, %rd730, %rd717;
	add.s64 	%rd719, %rd12, %rd718;
	ld.shared.u32 	%r1580, [%r1589+-1536];
	st.global.u32 	[%rd719+1536], %r1580;
	mov.b64 	%rd733, 0;
	@%p615 bra 	$L__BB8_123;
	ld.global.u64 	%rd733, [%rd6];
$L__BB8_123:
	setp.ne.s16 	%p616, %rs2, 0;
	shl.b64 	%rd721, %rd733, 2;
	add.s64 	%rd722, %rd730, %rd721;
	add.s64 	%rd723, %rd12, %rd722;
	ld.shared.u32 	%r1581, [%r1589];
	st.global.u32 	[%rd723+3072], %r1581;
	mov.b64 	%rd734, 0;
	@%p616 bra 	$L__BB8_125;
	ld.global.u64 	%rd734, [%rd6];
$L__BB8_125:
	shl.b64 	%rd724, %rd734, 2;
	add.s64 	%rd725, %rd730, %rd724;
	add.s64 	%rd726, %rd12, %rd725;
	ld.shared.u32 	%r1582, [%r1589+1536];
	st.global.u32 	[%rd726+4608], %r1582;
	add.s32 	%r1588, %r1588, 1536;
	add.s64 	%rd730, %rd730, 6144;
	add.s32 	%r1589, %r1589, 6144;
	setp.lt.s32 	%p617, %r1588, %r1495;
	@%p617 bra 	$L__BB8_117;
	bra.uni 	$L__BB8_619;
$L__BB8_126:
	ld.param.u8 	%rs58, [%rd1];
	setp.eq.s16 	%p393, %rs58, 0;
	ld.param.u64 	%rd480, [%rd1+16];
	selp.b64 	%rd481, %rd480, 0, %p393;
	cvt.s64.s32 	%rd482, %r3;
	add.s64 	%rd483, %rd481, %rd482;
	mov.u32 	%r1602, %tid.x;
	and.b32  	%r1086, %r1602, 31;
	and.b32  	%r1087, %r1602, 992;
	mul.lo.s32 	%r1088, %r1087, 17;
	or.b32  	%r1089, %r1088, %r1086;
	cvt.u64.u32 	%rd484, %r1089;
	add.s64 	%rd485, %rd483, %rd484;
	shl.b64 	%rd486, %rd485, 2;
	add.s64 	%rd487, %rd3, %rd486;
	ld.global.u32 	%r1090, [%rd487];
	ld.global.u32 	%r1091, [%rd487+128];
	ld.global.u32 	%r1092, [%rd487+256];
	ld.global.u32 	%r1093, [%rd487+384];
	ld.global.u32 	%r1094, [%rd487+512];
	ld.global.u32 	%r1095, [%rd487+640];
	ld.global.u32 	%r1096, [%rd487+768];
	ld.global.u32 	%r1097, [%rd487+896];
	ld.global.u32 	%r1098, [%rd487+1024];
	ld.global.u32 	%r1099, [%rd487+1152];
	ld.global.u32 	%r1100, [%rd487+1280];
	ld.global.u32 	%r1101, [%rd487+1408];
	ld.global.u32 	%r1102, [%rd487+1536];
	ld.global.u32 	%r1103, [%rd487+1664];
	ld.global.u32 	%r1104, [%rd487+1792];
	ld.global.u32 	%r1105, [%rd487+1920];
	ld.global.u32 	%r1106, [%rd487+2048];
	// begin inline asm
	mov.u32 %r1055, %laneid;
	// end inline asm
	shr.u32 	%r87, %r1602, 5;
	mad.lo.s32 	%r1107, %r87, 544, %r1055;
	shl.b32 	%r1108, %r1107, 2;
	mov.u32 	%r1109, _ZZN3cub18CUB_300001_SM_10006detail6select23DeviceSelectSweepKernelINS2_10policy_hubIiNS0_8NullTypeEiLb0ELNS0_10SelectImplE1EE10Policy1000EN6thrust24THRUST_300001_SM_1000_NS6detail15normal_iteratorINSA_10device_ptrIiEEEEPS5_SF_PlNS0_13ScanTileStateIiLb1EEEN4cuda3std3__410__not_fn_tINSB_10functional5actorINSO_9compositeIJNSO_16operator_adaptorINSM_8equal_toIvEEEENSP_INSO_8argumentILj0EEEEENSP_INSO_5valueIiEEEEEEEEEEES5_iNS2_19streaming_context_tIlLb1EEELS6_1EEEvT0_T1_T2_T3_T4_T5_T6_T7_iT8_NS1_7vsmem_tEE19static_temp_storage;
	add.s32 	%r1110, %r1109, %r1108;
	st.shared.u32 	[%r1110], %r1090;
	st.shared.u32 	[%r1110+128], %r1091;
	st.shared.u32 	[%r1110+256], %r1092;
	st.shared.u32 	[%r1110+384], %r1093;
	st.shared.u32 	[%r1110+512], %r1094;
	st.shared.u32 	[%r1110+640], %r1095;
	st.shared.u32 	[%r1110+768], %r1096;
	st.shared.u32 	[%r1110+896], %r1097;
	st.shared.u32 	[%r1110+1024], %r1098;
	st.shared.u32 	[%r1110+1152], %r1099;
	st.shared.u32 	[%r1110+1280], %r1100;
	st.shared.u32 	[%r1110+1408], %r1101;
	st.shared.u32 	[%r1110+1536], %r1102;
	st.shared.u32 	[%r1110+1664], %r1103;
	st.shared.u32 	[%r1110+1792], %r1104;
	st.shared.u32 	[%r1110+1920], %r1105;
	st.shared.u32 	[%r1110+2048], %r1106;
	bar.warp.sync 	-1;
	shl.b32 	%r1111, %r1055, 6;
	add.s32 	%r1112, %r1110, %r1111;
	ld.shared.u32 	%r88, [%r1112];
	ld.shared.u32 	%r89, [%r1112+4];
	ld.shared.u32 	%r90, [%r1112+8];
	ld.shared.u32 	%r91, [%r1112+12];
	ld.shared.u32 	%r92, [%r1112+16];
	ld.shared.u32 	%r93, [%r1112+20];
	ld.shared.u32 	%r94, [%r1112+24];
	ld.shared.u32 	%r95, [%r1112+28];
	ld.shared.u32 	%r96, [%r1112+32];
	ld.shared.u32 	%r97, [%r1112+36];
	ld.shared.u32 	%r98, [%r1112+40];
	ld.shared.u32 	%r99, [%r1112+44];
	ld.shared.u32 	%r100, [%r1112+48];
	ld.shared.u32 	%r101, [%r1112+52];
	ld.shared.u32 	%r102, [%r1112+56];
	ld.shared.u32 	%r103, [%r1112+60];
	ld.shared.u32 	%r104, [%r1112+64];
	setp.ne.s32 	%p394, %r88, %r1;
	selp.u32 	%r1113, 1, 0, %p394;
	setp.ne.s32 	%p395, %r89, %r1;
	selp.u32 	%r1114, 1, 0, %p395;
	setp.ne.s32 	%p396, %r90, %r1;
	selp.u32 	%r1115, 1, 0, %p396;
	setp.ne.s32 	%p397, %r91, %r1;
	selp.u32 	%r1116, 1, 0, %p397;
	setp.ne.s32 	%p398, %r92, %r1;
	selp.u32 	%r1117, 1, 0, %p398;
	setp.ne.s32 	%p399, %r93, %r1;
	selp.u32 	%r1118, 1, 0, %p399;
	setp.ne.s32 	%p400, %r94, %r1;
	selp.u32 	%r1119, 1, 0, %p400;
	setp.ne.s32 	%p401, %r95, %r1;
	selp.u32 	%r1120, 1, 0, %p401;
	setp.ne.s32 	%p402, %r96, %r1;
	selp.u32 	%r1121, 1, 0, %p402;
	setp.ne.s32 	%p403, %r97, %r1;
	selp.u32 	%r1122, 1, 0, %p403;
	setp.ne.s32 	%p404, %r98, %r1;
	selp.u32 	%r1123, 1, 0, %p404;
	setp.ne.s32 	%p405, %r99, %r1;
	selp.u32 	%r1124, 1, 0, %p405;
	setp.ne.s32 	%p406, %r100, %r1;
	selp.u32 	%r1125, 1, 0, %p406;
	setp.ne.s32 	%p407, %r101, %r1;
	selp.u32 	%r1126, 1, 0, %p407;
	setp.ne.s32 	%p408, %r102, %r1;
	selp.u32 	%r1127, 1, 0, %p408;
	setp.ne.s32 	%p409, %r103, %r1;
	selp.u32 	%r1128, 1, 0, %p409;
	setp.ne.s32 	%p410, %r104, %r1;
	selp.u32 	%r1129, 1, 0, %p410;
	bar.sync 	0;
	add.s32 	%r1130, %r1114, %r1113;
	add.s32 	%r1131, %r1130, %r1115;
	add.s32 	%r105, %r1131, %r1116;
	add.s32 	%r106, %r105, %r1117;
	add.s32 	%r107, %r106, %r1118;
	add.s32 	%r108, %r107, %r1119;
	add.s32 	%r109, %r108, %r1120;
	add.s32 	%r110, %r109, %r1121;
	add.s32 	%r111, %r110, %r1122;
	add.s32 	%r1132, %r111, %r1123;
	add.s32 	%r112, %r1132, %r1124;
	add.s32 	%r113, %r112, %r1125;
	add.s32 	%r114, %r113, %r1126;
	add.s32 	%r1133, %r114, %r1127;
	add.s32 	%r115, %r1133, %r1128;
	add.s32 	%r1060, %r115, %r1129;
	mov.b32 	%r1058, 1;
	mov.b32 	%r1083, 0;
	mov.b32 	%r1085, -1;
	// begin inline asm
	{  .reg .s32 r0;  .reg .pred p;  shfl.sync.up.b32 r0|p, %r1060, %r1058, %r1083, %r1085;  @p add.s32 r0, r0, %r1060;  mov.s32 %r1056, r0;}
	// end inline asm
	mov.b32 	%r1064, 2;
	// begin inline asm
	{  .reg .s32 r0;  .reg .pred p;  shfl.sync.up.b32 r0|p, %r1056, %r1064, %r1083, %r1085;  @p add.s32 r0, r0, %r1056;  mov.s32 %r1062, r0;}
	// end inline asm
	mov.b32 	%r1070, 4;
	// begin inline asm
	{  .reg .s32 r0;  .reg .pred p;  shfl.sync.up.b32 r0|p, %r1062, %r1070, %r1083, %r1085;  @p add.s32 r0, r0, %r1062;  mov.s32 %r1068, r0;}
	// end inline asm
	mov.b32 	%r1076, 8;
	// begin inline asm
	{  .reg .s32 r0;  .reg .pred p;  shfl.sync.up.b32 r0|p, %r1068, %r1076, %r1083, %r1085;  @p add.s32 r0, r0, %r1068;  mov.s32 %r1074, r0;}
	// end inline asm
	mov.b32 	%r1082, 16;
	// begin inline asm
	{  .reg .s32 r0;  .reg .pred p;  shfl.sync.up.b32 r0|p, %r1074, %r1082, %r1083, %r1085;  @p add.s32 r0, r0, %r1074;  mov.s32 %r1080, r0;}
	// end inline asm
	setp.ne.s32 	%p411, %r1055, 31;
	@%p411 bra 	$L__BB8_128;
	shl.b32 	%r1134, %r87, 2;
	add.s32 	%r1136, %r1109, %r1134;
	st.shared.u32 	[%r1136], %r1080;
$L__BB8_128:
	sub.s32 	%r1137, %r1080, %r1060;
	bar.sync 	0;
	ld.shared.v4.u32 	{%r1138, %r1139, %r1140, %r1141}, [_ZZN3cub18CUB_300001_SM_10006detail6select23DeviceSelectSweepKernelINS2_10policy_hubIiNS0_8NullTypeEiLb0ELNS0_10SelectImplE1EE10Policy1000EN6thrust24THRUST_300001_SM_1000_NS6detail15normal_iteratorINSA_10device_ptrIiEEEEPS5_SF_PlNS0_13ScanTileStateIiLb1EEEN4cuda3std3__410__not_fn_tINSB_10functional5actorINSO_9compositeIJNSO_16operator_adaptorINSM_8equal_toIvEEEENSP_INSO_8argumentILj0EEEEENSP_INSO_5valueIiEEEEEEEEEEES5_iNS2_19streaming_context_tIlLb1EEELS6_1EEEvT0_T1_T2_T3_T4_T5_T6_T7_iT8_NS1_7vsmem_tEE19static_temp_storage];
	add.s32 	%r1142, %r1139, %r1138;
	setp.eq.s32 	%p412, %r87, 2;
	selp.b32 	%r1143, %r1142, %r1138, %p412;
	add.s32 	%r1144, %r1142, %r1140;
	setp.eq.s32 	%p413, %r87, 3;
	selp.b32 	%r1145, %r1144, %r1143, %p413;
	add.s32 	%r1146, %r1144, %r1141;
	setp.eq.s32 	%p414, %r87, 4;
	selp.b32 	%r1147, %r1146, %r1145, %p414;
	ld.shared.v4.u32 	{%r1148, %r1149, %r1150, %r1151}, [_ZZN3cub18CUB_300001_SM_10006detail6select23DeviceSelectSweepKernelINS2_10policy_hubIiNS0_8NullTypeEiLb0ELNS0_10SelectImplE1EE10Policy1000EN6thrust24THRUST_300001_SM_1000_NS6detail15normal_iteratorINSA_10device_ptrIiEEEEPS5_SF_PlNS0_13ScanTileStateIiLb1EEEN4cuda3std3__410__not_fn_tINSB_10functional5actorINSO_9compositeIJNSO_16operator_adaptorINSM_8equal_toIvEEEENSP_INSO_8argumentILj0EEEEENSP_INSO_5valueIiEEEEEEEEEEES5_iNS2_19streaming_context_tIlLb1EEELS6_1EEEvT0_T1_T2_T3_T4_T5_T6_T7_iT8_NS1_7vsmem_tEE19static_temp_storage+16];
	add.s32 	%r1152, %r1146, %r1148;
	setp.eq.s32 	%p415, %r87, 5;
	selp.b32 	%r1153, %r1152, %r1147, %p415;
	add.s32 	%r1154, %r1152, %r1149;
	setp.eq.s32 	%p416, %r87, 6;
	selp.b32 	%r1155, %r1154, %r1153, %p416;
	add.s32 	%r1156, %r1154, %r1150;
	setp.eq.s32 	%p417, %r87, 7;
	selp.b32 	%r1157, %r1156, %r1155, %p417;
	add.s32 	%r1158, %r1156, %r1151;
	setp.eq.s32 	%p418, %r87, 8;
	selp.b32 	%r1159, %r1158, %r1157, %p418;
	ld.shared.v4.u32 	{%r1160, %r1161, %r1162, %r1163}, [_ZZN3cub18CUB_300001_SM_10006detail6select23DeviceSelectSweepKernelINS2_10policy_hubIiNS0_8NullTypeEiLb0ELNS0_10SelectImplE1EE10Policy1000EN6thrust24THRUST_300001_SM_1000_NS6detail15normal_iteratorINSA_10device_ptrIiEEEEPS5_SF_PlNS0_13ScanTileStateIiLb1EEEN4cuda3std3__410__not_fn_tINSB_10functional5actorINSO_9compositeIJNSO_16operator_adaptorINSM_8equal_toIvEEEENSP_INSO_8argumentILj0EEEEENSP_INSO_5valueIiEEEEEEEEEEES5_iNS2_19streaming_context_tIlLb1EEELS6_1EEEvT0_T1_T2_T3_T4_T5_T6_T7_iT8_NS1_7vsmem_tEE19static_temp_storage+32];
	add.s32 	%r1164, %r1158, %r1160;
	setp.eq.s32 	%p419, %r87, 9;
	selp.b32 	%r1165, %r1164, %r1159, %p419;
	add.s32 	%r1166, %r1164, %r1161;
	setp.eq.s32 	%p420, %r87, 10;
	selp.b32 	%r1167, %r1166, %r1165, %p420;
	add.s32 	%r1168, %r1166, %r1162;
	setp.eq.s32 	%p421, %r87, 11;
	selp.b32 	%r1169, %r1168, %r1167, %p421;
	add.s32 	%r118, %r1168, %r1163;
	setp.gt.u32 	%p422, %r1602, 31;
	setp.lt.u32 	%p423, %r1602, 32;
	setp.eq.s32 	%p424, %r1055, 0;
	selp.b32 	%r1170, 0, %r1137, %p424;
	add.s32 	%r1598, %r1169, %r1170;
	selp.b32 	%r120, %r1137, %r1598, %p423;
	@%p422 bra 	$L__BB8_153;
	setp.ne.s32 	%p425, %r1602, 0;
	mul.wide.s32 	%rd488, %r2, 8;
	add.s64 	%rd57, %rd2, %rd488;
	@%p425 bra 	$L__BB8_131;
	st.shared.u32 	[_ZZN3cub18CUB_300001_SM_10006detail6select23DeviceSelectSweepKernelINS2_10policy_hubIiNS0_8NullTypeEiLb0ELNS0_10SelectImplE1EE10Policy1000EN6thrust24THRUST_300001_SM_1000_NS6detail15normal_iteratorINSA_10device_ptrIiEEEEPS5_SF_PlNS0_13ScanTileStateIiLb1EEEN4cuda3std3__410__not_fn_tINSB_10functional5actorINSO_9compositeIJNSO_16operator_adaptorINSM_8equal_toIvEEEENSP_INSO_8argumentILj0EEEEENSP_INSO_5valueIiEEEEEEEEEEES5_iNS2_19streaming_context_tIlLb1EEELS6_1EEEvT0_T1_T2_T3_T4_T5_T6_T7_iT8_NS1_7vsmem_tEE19static_temp_storage+76], %r118;
	add.s64 	%rd489, %rd57, 256;
	mov.b32 	%r1171, 100;
	// begin inline asm
	st.relaxed.gpu.v2.u32 [%rd489], {%r1171, %r118};
	// end inline asm
$L__BB8_131:
	not.b32 	%r1173, %r1602;
	add.s32 	%r1595, %r2, %r1173;
	mov.u32 	%r122, %nctaid.x;
	setp.gt.u32 	%p426, %r122, 499;
	@%p426 bra 	$L__BB8_133;
	membar.cta;
	bra.uni 	$L__BB8_134;
$L__BB8_133:
	mov.b32 	%r1174, 1150;
	// begin inline asm
	nanosleep.u32 %r1174;
	// end inline asm
$L__BB8_134:
	mul.wide.s32 	%rd491, %r1595, 8;
	add.s64 	%rd492, %rd2, %rd491;
	add.s64 	%rd490, %rd492, 256;
	// begin inline asm
	ld.relaxed.gpu.v2.u32 {%r1596, %r1592}, [%rd490];
	// end inline asm
$L__BB8_135:
	setp.eq.s32 	%p427, %r1596, 99;
	mov.b32 	%r1177, -1;
	vote.sync.any.pred 	%p428, %p427, %r1177;
	not.pred 	%p429, %p428;
	@%p429 bra 	$L__BB8_140;
	setp.gt.u32 	%p521, %r122, 499;
	@%p521 bra 	$L__BB8_138;
	membar.cta;
	bra.uni 	$L__BB8_139;
$L__BB8_138:
	mov.b32 	%r1366, 76;
	// begin inline asm
	nanosleep.u32 %r1366;
	// end inline asm
$L__BB8_139:
	// begin inline asm
	ld.relaxed.gpu.v2.u32 {%r1596, %r1592}, [%rd490];
	// end inline asm
	bra.uni 	$L__BB8_135;
$L__BB8_140:
	setp.eq.s32 	%p430, %r1596, 101;
	mov.b32 	%r1204, -1;
	vote.sync.ballot.b32 	%r1205, %p430, %r1204;
	// begin inline asm
	mov.u32 %r1179, %lanemask_ge;
	// end inline asm
	and.b32  	%r1206, %r1205, %r1179;
	or.b32  	%r1207, %r1206, -2147483648;
	add.s32 	%r1208, %r1207, -1;
	not.b32 	%r1209, %r1207;
	and.b32  	%r1210, %r1209, %r1208;
	popc.b32 	%r1183, %r1210;
	mov.b32 	%r1182, 1;
	// begin inline asm
	shfl.sync.down.b32 %r1180, %r1592, %r1182, %r1183, %r1204;
	// end inline asm
	setp.lt.s32 	%p432, %r1055, %r1183;
	selp.b32 	%r1211, %r1180, 0, %p432;
	add.s32 	%r1186, %r1211, %r1592;
	mov.b32 	%r1187, 2;
	// begin inline asm
	shfl.sync.down.b32 %r1185, %r1186, %r1187, %r1183, %r1204;
	// end inline asm
	add.s32 	%r1212, %r1055, 2;
	setp.gt.s32 	%p433, %r1212, %r1183;
	selp.b32 	%r1213, 0, %r1185, %p433;
	add.s32 	%r1191, %r1186, %r1213;
	mov.b32 	%r1192, 4;
	// begin inline asm
	shfl.sync.down.b32 %r1190, %r1191, %r1192, %r1183, %r1204;
	// end inline asm
	add.s32 	%r1214, %r1055, 4;
	setp.gt.s32 	%p434, %r1214, %r1183;
	selp.b32 	%r1215, 0, %r1190, %p434;
	add.s32 	%r1196, %r1191, %r1215;
	mov.b32 	%r1197, 8;
	// begin inline asm
	shfl.sync.down.b32 %r1195, %r1196, %r1197, %r1183, %r1204;
	// end inline asm
	add.s32 	%r1216, %r1055, 8;
	setp.gt.s32 	%p435, %r1216, %r1183;
	selp.b32 	%r1217, 0, %r1195, %p435;
	add.s32 	%r1201, %r1196, %r1217;
	mov.b32 	%r1202, 16;
	// begin inline asm
	shfl.sync.down.b32 %r1200, %r1201, %r1202, %r1183, %r1204;
	// end inline asm
	add.s32 	%r1218, %r1055, 16;
	setp.gt.s32 	%p436, %r1218, %r1183;
	selp.b32 	%r1219, 0, %r1200, %p436;
	add.s32 	%r1593, %r1201, %r1219;
	add.s64 	%rd59, %rd2, 256;
$L__BB8_141:
	setp.ne.s32 	%p437, %r1596, 101;
	mov.b32 	%r1220, -1;
	vote.sync.all.pred 	%p438, %p437, %r1220;
	not.pred 	%p439, %p438;
	@%p439 bra 	$L__BB8_149;
	mul.wide.s32 	%rd603, %r1595, 8;
	add.s64 	%rd604, %rd59, %rd603;
	add.s64 	%rd602, %rd604, -256;
	// begin inline asm
	ld.relaxed.gpu.v2.u32 {%r1596, %r1597}, [%rd602];
	// end inline asm
$L__BB8_143:
	setp.eq.s32 	%p510, %r1596, 99;
	mov.b32 	%r1320, -1;
	vote.sync.any.pred 	%p511, %p510, %r1320;
	not.pred 	%p512, %p511;
	@%p512 bra 	$L__BB8_148;
	setp.gt.u32 	%p520, %r122, 499;
	@%p520 bra 	$L__BB8_146;
	membar.cta;
	bra.uni 	$L__BB8_147;
$L__BB8_146:
	mov.b32 	%r1363, 76;
	// begin inline asm
	nanosleep.u32 %r1363;
	// end inline asm
$L__BB8_147:
	// begin inline asm
	ld.relaxed.gpu.v2.u32 {%r1596, %r1597}, [%rd602];
	// end inline asm
	bra.uni 	$L__BB8_143;
$L__BB8_148:
	setp.eq.s32 	%p513, %r1596, 101;
	mov.b32 	%r1346, -1;
	vote.sync.ballot.b32 	%r1347, %p513, %r1346;
	and.b32  	%r1348, %r1347, %r1179;
	or.b32  	%r1349, %r1348, -2147483648;
	add.s32 	%r1350, %r1349, -1;
	not.b32 	%r1351, %r1349;
	and.b32  	%r1352, %r1351, %r1350;
	popc.b32 	%r1325, %r1352;
	mov.b32 	%r1324, 1;
	// begin inline asm
	shfl.sync.down.b32 %r1322, %r1597, %r1324, %r1325, %r1346;
	// end inline asm
	setp.lt.s32 	%p515, %r1055, %r1325;
	selp.b32 	%r1353, %r1322, 0, %p515;
	add.s32 	%r1328, %r1353, %r1597;
	mov.b32 	%r1329, 2;
	// begin inline asm
	shfl.sync.down.b32 %r1327, %r1328, %r1329, %r1325, %r1346;
	// end inline asm
	setp.gt.s32 	%p516, %r1212, %r1325;
	selp.b32 	%r1355, 0, %r1327, %p516;
	add.s32 	%r1333, %r1328, %r1355;
	mov.b32 	%r1334, 4;
	// begin inline asm
	shfl.sync.down.b32 %r1332, %r1333, %r1334, %r1325, %r1346;
	// end inline asm
	setp.gt.s32 	%p517, %r1214, %r1325;
	selp.b32 	%r1357, 0, %r1332, %p517;
	add.s32 	%r1338, %r1333, %r1357;
	mov.b32 	%r1339, 8;
	// begin inline asm
	shfl.sync.down.b32 %r1337, %r1338, %r1339, %r1325, %r1346;
	// end inline asm
	setp.gt.s32 	%p518, %r1216, %r1325;
	selp.b32 	%r1359, 0, %r1337, %p518;
	add.s32 	%r1343, %r1338, %r1359;
	mov.b32 	%r1344, 16;
	// begin inline asm
	shfl.sync.down.b32 %r1342, %r1343, %r1344, %r1325, %r1346;
	// end inline asm
	setp.gt.s32 	%p519, %r1218, %r1325;
	selp.b32 	%r1361, 0, %r1342, %p519;
	add.s32 	%r1362, %r1361, %r1593;
	add.s32 	%r1593, %r1362, %r1343;
	add.s32 	%r1595, %r1595, -32;
	bra.uni 	$L__BB8_141;
$L__BB8_149:
	setp.ne.s32 	%p440, %r1602, 0;
	@%p440 bra 	$L__BB8_151;
	add.s32 	%r1223, %r1593, %r118;
	add.s64 	%rd493, %rd57, 256;
	mov.b32 	%r1222, 101;
	// begin inline asm
	st.relaxed.gpu.v2.u32 [%rd493], {%r1222, %r1223};
	// end inline asm
	st.shared.u32 	[_ZZN3cub18CUB_300001_SM_10006detail6select23DeviceSelectSweepKernelINS2_10policy_hubIiNS0_8NullTypeEiLb0ELNS0_10SelectImplE1EE10Policy1000EN6thrust24THRUST_300001_SM_1000_NS6detail15normal_iteratorINSA_10device_ptrIiEEEEPS5_SF_PlNS0_13ScanTileStateIiLb1EEEN4cuda3std3__410__not_fn_tINSB_10functional5actorINSO_9compositeIJNSO_16operator_adaptorINSM_8equal_toIvEEEENSP_INSO_8argumentILj0EEEEENSP_INSO_5valueIiEEEEEEEEEEES5_iNS2_19streaming_context_tIlLb1EEELS6_1EEEvT0_T1_T2_T3_T4_T5_T6_T7_iT8_NS1_7vsmem_tEE19static_temp_storage+68], %r1593;
	st.shared.u32 	[_ZZN3cub18CUB_300001_SM_10006detail6select23DeviceSelectSweepKernelINS2_10policy_hubIiNS0_8NullTypeEiLb0ELNS0_10SelectImplE1EE10Policy1000EN6thrust24THRUST_300001_SM_1000_NS6detail15normal_iteratorINSA_10device_ptrIiEEEEPS5_SF_PlNS0_13ScanTileStateIiLb1EEEN4cuda3std3__410__not_fn_tINSB_10functional5actorINSO_9compositeIJNSO_16operator_adaptorINSM_8equal_toIvEEEENSP_INSO_8argumentILj0EEEEENSP_INSO_5valueIiEEEEEEEEEEES5_iNS2_19streaming_context_tIlLb1EEELS6_1EEEvT0_T1_T2_T3_T4_T5_T6_T7_iT8_NS1_7vsmem_tEE19static_temp_storage+72], %r1223;
$L__BB8_151:
	setp.ne.s32 	%p441, %r1055, 0;
	mov.u32 	%r1598, %r120;
	@%p441 bra 	$L__BB8_153;
	st.shared.u32 	[_ZZN3cub18CUB_300001_SM_10006detail6select23DeviceSelectSweepKernelINS2_10policy_hubIiNS0_8NullTypeEiLb0ELNS0_10SelectImplE1EE10Policy1000EN6thrust24THRUST_300001_SM_1000_NS6detail15normal_iteratorINSA_10device_ptrIiEEEEPS5_SF_PlNS0_13ScanTileStateIiLb1EEEN4cuda3std3__410__not_fn_tINSB_10functional5actorINSO_9compositeIJNSO_16operator_adaptorINSM_8equal_toIvEEEENSP_INSO_8argumentILj0EEEEENSP_INSO_5valueIiEEEEEEEEEEES5_iNS2_19streaming_context_tIlLb1EEELS6_1EEEvT0_T1_T2_T3_T4_T5_T6_T7_iT8_NS1_7vsmem_tEE19static_temp_storage+60], %r1593;
	mov.u32 	%r1598, %r1593;
$L__BB8_153:
	mov.u64 	%rd61, %rd220;
	bar.sync 	0;
	setp.eq.s32 	%p442, %r1602, 0;
	ld.shared.u32 	%r1224, [_ZZN3cub18CUB_300001_SM_10006detail6select23DeviceSelectSweepKernelINS2_10policy_hubIiNS0_8NullTypeEiLb0ELNS0_10SelectImplE1EE10Policy1000EN6thrust24THRUST_300001_SM_1000_NS6detail15normal_iteratorINSA_10device_ptrIiEEEEPS5_SF_PlNS0_13ScanTileStateIiLb1EEEN4cuda3std3__410__not_fn_tINSB_10functional5actorINSO_9compositeIJNSO_16operator_adaptorINSM_8equal_toIvEEEENSP_INSO_8argumentILj0EEEEENSP_INSO_5valueIiEEEEEEEEEEES5_iNS2_19streaming_context_tIlLb1EEELS6_1EEEvT0_T1_T2_T3_T4_T5_T6_T7_iT8_NS1_7vsmem_tEE19static_temp_storage+60];
	.pragma "used_bytes_mask 61680";
	ld.shared.v4.u32 	{%r1225, %r147, %r1226, %r148}, [_ZZN3cub18CUB_300001_SM_10006detail6select23DeviceSelectSweepKernelINS2_10policy_hubIiNS0_8NullTypeEiLb0ELNS0_10SelectImplE1EE10Policy1000EN6thrust24THRUST_300001_SM_1000_NS6detail15normal_iteratorINSA_10device_ptrIiEEEEPS5_SF_PlNS0_13ScanTileStateIiLb1EEEN4cuda3std3__410__not_fn_tINSB_10functional5actorINSO_9compositeIJNSO_16operator_adaptorINSM_8equal_toIvEEEENSP_INSO_8argumentILj0EEEEENSP_INSO_5valueIiEEEEEEEEEEES5_iNS2_19streaming_context_tIlLb1EEELS6_1EEEvT0_T1_T2_T3_T4_T5_T6_T7_iT8_NS1_7vsmem_tEE19static_temp_storage+64];
	selp.b32 	%r1227, 0, %r1224, %p442;
	add.s32 	%r149, %r1227, %r1598;
	setp.ne.s32 	%p443, %r88, %r1;
	selp.u32 	%r1228, 1, 0, %p443;
	add.s32 	%r150, %r149, %r1228;
	setp.ne.s32 	%p444, %r89, %r1;
	selp.u32 	%r1229, 1, 0, %p444;
	add.s32 	%r1230, %r1229, %r1228;
	add.s32 	%r151, %r1230, %r149;
	setp.ne.s32 	%p445, %r90, %r1;
	selp.u32 	%r1231, 1, 0, %p445;
	add.s32 	%r152, %r151, %r1231;
	add.s32 	%r153, %r105, %r149;
	add.s32 	%r154, %r106, %r149;
	add.s32 	%r155, %r107, %r149;
	add.s32 	%r156, %r108, %r149;
	add.s32 	%r157, %r109, %r149;
	add.s32 	%r158, %r110, %r149;
	add.s32 	%r159, %r111, %r149;
	setp.ne.s32 	%p446, %r98, %r1;
	selp.u32 	%r1232, 1, 0, %p446;
	add.s32 	%r160, %r159, %r1232;
	add.s32 	%r161, %r112, %r149;
	add.s32 	%r162, %r113, %r149;
	add.s32 	%r163, %r114, %r149;
	setp.ne.s32 	%p447, %r102, %r1;
	selp.u32 	%r1233, 1, 0, %p447;
	add.s32 	%r164, %r163, %r1233;
	add.s32 	%r165, %r115, %r149;
	setp.gt.s32 	%p448, %r148, 384;
	@%p448 bra 	$L__BB8_222;
	setp.ne.s32 	%p449, %r88, %r1;
	ld.param.u8 	%rs3, [%rd61];
	ld.param.u64 	%rd494, [%rd61+24];
	cvta.to.global.u64 	%rd62, %rd494;
	@%p449 bra 	$L__BB8_155;
	bra.uni 	$L__BB8_158;
$L__BB8_155:
	setp.ne.s16 	%p450, %rs3, 0;
	mov.b64 	%rd757, 0;
	@%p450 bra 	$L__BB8_157;
	ld.global.u64 	%rd757, [%rd62];
$L__BB8_157:
	cvt.s64.s32 	%rd496, %r149;
	add.s64 	%rd497, %rd757, %rd496;
	shl.b64 	%rd498, %rd497, 2;
	add.s64 	%rd499, %rd4, %rd498;
	st.global.u32 	[%rd499], %r88;
$L__BB8_158:
	setp.eq.s32 	%p451, %r89, %r1;
	@%p451 bra 	$L__BB8_162;
	setp.ne.s16 	%p452, %rs3, 0;
	mov.b64 	%rd758, 0;
	@%p452 bra 	$L__BB8_161;
	ld.global.u64 	%rd758, [%rd62];
$L__BB8_161:
	cvt.s64.s32 	%rd501, %r150;
	add.s64 	%rd502, %rd758, %rd501;
	shl.b64 	%rd503, %rd502, 2;
	add.s64 	%rd504, %rd4, %rd503;
	st.global.u32 	[%rd504], %r89;
$L__BB8_162:
	setp.eq.s32 	%p453, %r90, %r1;
	@%p453 bra 	$L__BB8_166;
	setp.ne.s16 	%p454, %rs3, 0;
	mov.b64 	%rd759, 0;
	@%p454 bra 	$L__BB8_165;
	ld.global.u64 	%rd759, [%rd62];
$L__BB8_165:
	cvt.s64.s32 	%rd506, %r151;
	add.s64 	%rd507, %rd759, %rd506;
	shl.b64 	%rd508, %rd507, 2;
	add.s64 	%rd509, %rd4, %rd508;
	st.global.u32 	[%rd509], %r90;
$L__BB8_166:
	setp.eq.s32 	%p455, %r91, %r1;
	@%p455 bra 	$L__BB8_170;
	setp.ne.s16 	%p456, %rs3, 0;
	mov.b64 	%rd760, 0;
	@%p456 bra 	$L__BB8_169;
	ld.global.u64 	%rd760, [%rd62];
$L__BB8_169:
	cvt.s64.s32 	%rd511, %r152;
	add.s64 	%rd512, %rd760, %rd511;
	shl.b64 	%rd513, %rd512, 2;
	add.s64 	%rd514, %rd4, %rd513;
	st.global.u32 	[%rd514], %r91;
$L__BB8_170:
	setp.eq.s32 	%p457, %r92, %r1;
	@%p457 bra 	$L__BB8_174;
	setp.ne.s16 	%p458, %rs3, 0;
	mov.b64 	%rd761, 0;
	@%p458 bra 	$L__BB8_173;
	ld.global.u64 	%rd761, [%rd62];
$L__BB8_173:
	cvt.s64.s32 	%rd516, %r153;
	add.s64 	%rd517, %rd761, %rd516;
	shl.b64 	%rd518, %rd517, 2;
	add.s64 	%rd519, %rd4, %rd518;
	st.global.u32 	[%rd519], %r92;
$L__BB8_174:
	setp.eq.s32 	%p459, %r93, %r1;
	@%p459 bra 	$L__BB8_178;
	setp.ne.s16 	%p460, %rs3, 0;
	mov.b64 	%rd762, 0;
	@%p460 bra 	$L__BB8_177;
	ld.global.u64 	%rd762, [%rd62];
$L__BB8_177:
	cvt.s64.s32 	%rd521, %r154;
	add.s64 	%rd522, %rd762, %rd521;
	shl.b64 	%rd523, %rd522, 2;
	add.s64 	%rd524, %rd4, %rd523;
	st.global.u32 	[%rd524], %r93;
$L__BB8_178:
	setp.eq.s32 	%p461, %r94, %r1;
	@%p461 bra 	$L__BB8_182;
	setp.ne.s16 	%p462, %rs3, 0;
	mov.b64 	%rd763, 0;
	@%p462 bra 	$L__BB8_181;
	ld.global.u64 	%rd763, [%rd62];
$L__BB8_181:
	cvt.s64.s32 	%rd526, %r155;
	add.s64 	%rd527, %rd763, %rd526;
	shl.b64 	%rd528, %rd527, 2;
	add.s64 	%rd529, %rd4, %rd528;
	st.global.u32 	[%rd529], %r94;
$L__BB8_182:
	setp.eq.s32 	%p463, %r95, %r1;
	@%p463 bra 	$L__BB8_186;
	setp.ne.s16 	%p464, %rs3, 0;
	mov.b64 	%rd764, 0;
	@%p464 bra 	$L__BB8_185;
	ld.global.u64 	%rd764, [%rd62];
$L__BB8_185:
	cvt.s64.s32 	%rd531, %r156;
	add.s64 	%rd532, %rd764, %rd531;
	shl.b64 	%rd533, %rd532, 2;
	add.s64 	%rd534, %rd4, %rd533;
	st.global.u32 	[%rd534], %r95;
$L__BB8_186:
	setp.eq.s32 	%p465, %r96, %r1;
	@%p465 bra 	$L__BB8_190;
	setp.ne.s16 	%p466, %rs3, 0;
	mov.b64 	%rd765, 0;
	@%p466 bra 	$L__BB8_189;
	ld.global.u64 	%rd765, [%rd62];
$L__BB8_189:
	cvt.s64.s32 	%rd536, %r157;
	add.s64 	%rd537, %rd765, %rd536;
	shl.b64 	%rd538, %rd537, 2;
	add.s64 	%rd539, %rd4, %rd538;
	st.global.u32 	[%rd539], %r96;
$L__BB8_190:
	setp.eq.s32 	%p467, %r97, %r1;
	@%p467 bra 	$L__BB8_194;
	setp.ne.s16 	%p468, %rs3, 0;
	mov.b64 	%rd766, 0;
	@%p468 bra 	$L__BB8_193;
	ld.global.u64 	%rd766, [%rd62];
$L__BB8_193:
	cvt.s64.s32 	%rd541, %r158;
	add.s64 	%rd542, %rd766, %rd541;
	shl.b64 	%rd543, %rd542, 2;
	add.s64 	%rd544, %rd4, %rd543;
	st.global.u32 	[%rd544], %r97;
$L__BB8_194:
	setp.eq.s32 	%p469, %r98, %r1;
	@%p469 bra 	$L__BB8_198;
	setp.ne.s16 	%p470, %rs3, 0;
	mov.b64 	%rd767, 0;
	@%p470 bra 	$L__BB8_197;
	ld.global.u64 	%rd767, [%rd62];
$L__BB8_197:
	cvt.s64.s32 	%rd546, %r159;
	add.s64 	%rd547, %rd767, %rd546;
	shl.b64 	%rd548, %rd547, 2;
	add.s64 	%rd549, %rd4, %rd548;
	st.global.u32 	[%rd549], %r98;
$L__BB8_198:
	setp.eq.s32 	%p471, %r99, %r1;
	@%p471 bra 	$L__BB8_202;
	setp.ne.s16 	%p472, %rs3, 0;
	mov.b64 	%rd768, 0;
	@%p472 bra 	$L__BB8_201;
	ld.global.u64 	%rd768, [%rd62];
$L__BB8_201:
	cvt.s64.s32 	%rd551, %r160;
	add.s64 	%rd552, %rd768, %rd551;
	shl.b64 	%rd553, %rd552, 2;
	add.s64 	%rd554, %rd4, %rd553;
	st.global.u32 	[%rd554], %r99;
$L__BB8_202:
	setp.eq.s32 	%p473, %r100, %r1;
	@%p473 bra 	$L__BB8_206;
	setp.ne.s16 	%p474, %rs3, 0;
	mov.b64 	%rd769, 0;
	@%p474 bra 	$L__BB8_205;
	ld.global.u64 	%rd769, [%rd62];
$L__BB8_205:
	cvt.s64.s32 	%rd556, %r161;
	add.s64 	%rd557, %rd769, %rd556;
	shl.b64 	%rd558, %rd557, 2;
	add.s64 	%rd559, %rd4, %rd558;
	st.global.u32 	[%rd559], %r100;
$L__BB8_206:
	setp.eq.s32 	%p475, %r101, %r1;
	@%p475 bra 	$L__BB8_210;
	setp.ne.s16 	%p476, %rs3, 0;
	mov.b64 	%rd770, 0;
	@%p476 bra 	$L__BB8_209;
	ld.global.u64 	%rd770, [%rd62];
$L__BB8_209:
	cvt.s64.s32 	%rd561, %r162;
	add.s64 	%rd562, %rd770, %rd561;
	shl.b64 	%rd563, %rd562, 2;
	add.s64 	%rd564, %rd4, %rd563;
	st.global.u32 	[%rd564], %r101;
$L__BB8_210:
	setp.eq.s32 	%p477, %r102, %r1;
	@%p477 bra 	$L__BB8_214;
	setp.ne.s16 	%p478, %rs3, 0;
	mov.b64 	%rd771, 0;
	@%p478 bra 	$L__BB8_213;
	ld.global.u64 	%rd771, [%rd62];
$L__BB8_213:
	cvt.s64.s32 	%rd566, %r163;
	add.s64 	%rd567, %rd771, %rd566;
	shl.b64 	%rd568, %rd567, 2;
	add.s64 	%rd569, %rd4, %rd568;
	st.global.u32 	[%rd569], %r102;
$L__BB8_214:
	setp.eq.s32 	%p479, %r103, %r1;
	@%p479 bra 	$L__BB8_218;
	setp.ne.s16 	%p480, %rs3, 0;
	mov.b64 	%rd772, 0;
	@%p480 bra 	$L__BB8_217;
	ld.global.u64 	%rd772, [%rd62];
$L__BB8_217:
	cvt.s64.s32 	%rd571, %r164;
	add.s64 	%rd572, %rd772, %rd571;
	shl.b64 	%rd573, %rd572, 2;
	add.s64 	%rd574, %rd4, %rd573;
	st.global.u32 	[%rd574], %r103;
$L__BB8_218:
	setp.eq.s32 	%p481, %r104, %r1;
	@%p481 bra 	$L__BB8_619;
	setp.ne.s16 	%p482, %rs3, 0;
	mov.b64 	%rd773, 0;
	@%p482 bra 	$L__BB8_221;
	ld.global.u64 	%rd773, [%rd62];
$L__BB8_221:
	cvt.s64.s32 	%rd576, %r165;
	add.s64 	%rd577, %rd773, %rd576;
	shl.b64 	%rd578, %rd577, 2;
	add.s64 	%rd579, %rd4, %rd578;
	st.global.u32 	[%rd579], %r104;
	bra.uni 	$L__BB8_619;
$L__BB8_222:
	setp.eq.s32 	%p483, %r88, %r1;
	bar.sync 	0;
	@%p483 bra 	$L__BB8_224;
	sub.s32 	%r1234, %r149, %r147;
	shl.b32 	%r1235, %r1234, 2;
	add.s32 	%r1237, %r1109, %r1235;
	st.shared.u32 	[%r1237], %r88;
$L__BB8_224:
	setp.eq.s32 	%p484, %r89, %r1;
	@%p484 bra 	$L__BB8_226;
	sub.s32 	%r1238, %r150, %r147;
	shl.b32 	%r1239, %r1238, 2;
	add.s32 	%r1241, %r1109, %r1239;
	st.shared.u32 	[%r1241], %r89;
$L__BB8_226:
	setp.eq.s32 	%p485, %r90, %r1;
	@%p485 bra 	$L__BB8_228;
	sub.s32 	%r1242, %r151, %r147;
	shl.b32 	%r1243, %r1242, 2;
	add.s32 	%r1245, %r1109, %r1243;
	st.shared.u32 	[%r1245], %r90;
$L__BB8_228:
	setp.eq.s32 	%p486, %r91, %r1;
	@%p486 bra 	$L__BB8_230;
	sub.s32 	%r1246, %r152, %r147;
	shl.b32 	%r1247, %r1246, 2;
	add.s32 	%r1249, %r1109, %r1247;
	st.shared.u32 	[%r1249], %r91;
$L__BB8_230:
	setp.eq.s32 	%p487, %r92, %r1;
	@%p487 bra 	$L__BB8_232;
	sub.s32 	%r1250, %r153, %r147;
	shl.b32 	%r1251, %r1250, 2;
	add.s32 	%r1253, %r1109, %r1251;
	st.shared.u32 	[%r1253], %r92;
$L__BB8_232:
	setp.eq.s32 	%p488, %r93, %r1;
	@%p488 bra 	$L__BB8_234;
	sub.s32 	%r1254, %r154, %r147;
	shl.b32 	%r1255, %r1254, 2;
	add.s32 	%r1257, %r1109, %r1255;
	st.shared.u32 	[%r1257], %r93;
$L__BB8_234:
	setp.eq.s32 	%p489, %r94, %r1;
	@%p489 bra 	$L__BB8_236;
	sub.s32 	%r1258, %r155, %r147;
	shl.b32 	%r1259, %r1258, 2;
	add.s32 	%r1261, %r1109, %r1259;
	st.shared.u32 	[%r1261], %r94;
$L__BB8_236:
	setp.eq.s32 	%p490, %r95, %r1;
	@%p490 bra 	$L__BB8_238;
	sub.s32 	%r1262, %r156, %r147;
	shl.b32 	%r1263, %r1262, 2;
	add.s32 	%r1265, %r1109, %r1263;
	st.shared.u32 	[%r1265], %r95;
$L__BB8_238:
	setp.eq.s32 	%p491, %r96, %r1;
	@%p491 bra 	$L__BB8_240;
	sub.s32 	%r1266, %r157, %r147;
	shl.b32 	%r1267, %r1266, 2;
	add.s32 	%r1269, %r1109, %r1267;
	st.shared.u32 	[%r1269], %r96;
$L__BB8_240:
	setp.eq.s32 	%p492, %r97, %r1;
	@%p492 bra 	$L__BB8_242;
	sub.s32 	%r1270, %r158, %r147;
	shl.b32 	%r1271, %r1270, 2;
	add.s32 	%r1273, %r1109, %r1271;
	st.shared.u32 	[%r1273], %r97;
$L__BB8_242:
	setp.eq.s32 	%p493, %r98, %r1;
	@%p493 bra 	$L__BB8_244;
	sub.s32 	%r1274, %r159, %r147;
	shl.b32 	%r1275, %r1274, 2;
	add.s32 	%r1277, %r1109, %r1275;
	st.shared.u32 	[%r1277], %r98;
$L__BB8_244:
	setp.eq.s32 	%p494, %r99, %r1;
	@%p494 bra 	$L__BB8_246;
	sub.s32 	%r1278, %r160, %r147;
	shl.b32 	%r1279, %r1278, 2;
	add.s32 	%r1281, %r1109, %r1279;
	st.shared.u32 	[%r1281], %r99;
$L__BB8_246:
	setp.eq.s32 	%p495, %r100, %r1;
	@%p495 bra 	$L__BB8_248;
	sub.s32 	%r1282, %r161, %r147;
	shl.b32 	%r1283, %r1282, 2;
	add.s32 	%r1285, %r1109, %r1283;
	st.shared.u32 	[%r1285], %r100;
$L__BB8_248:
	setp.eq.s32 	%p496, %r101, %r1;
	@%p496 bra 	$L__BB8_250;
	sub.s32 	%r1286, %r162, %r147;
	shl.b32 	%r1287, %r1286, 2;
	add.s32 	%r1289, %r1109, %r1287;
	st.shared.u32 	[%r1289], %r101;
$L__BB8_250:
	setp.eq.s32 	%p497, %r102, %r1;
	@%p497 bra 	$L__BB8_252;
	sub.s32 	%r1290, %r163, %r147;
	shl.b32 	%r1291, %r1290, 2;
	add.s32 	%r1293, %r1109, %r1291;
	st.shared.u32 	[%r1293], %r102;
$L__BB8_252:
	setp.eq.s32 	%p498, %r103, %r1;
	@%p498 bra 	$L__BB8_254;
	sub.s32 	%r1294, %r164, %r147;
	shl.b32 	%r1295, %r1294, 2;
	add.s32 	%r1297, %r1109, %r1295;
	st.shared.u32 	[%r1297], %r103;
$L__BB8_254:
	setp.eq.s32 	%p499, %r104, %r1;
	@%p499 bra 	$L__BB8_256;
	sub.s32 	%r1298, %r165, %r147;
	shl.b32 	%r1299, %r1298, 2;
	add.s32 	%r1301, %r1109, %r1299;
	st.shared.u32 	[%r1301], %r104;
$L__BB8_256:
	bar.sync 	0;
	setp.ge.s32 	%p500, %r1602, %r148;
	@%p500 bra 	$L__BB8_619;
	ld.param.u8 	%rs4, [%rd61];
	ld.param.u64 	%rd580, [%rd61+24];
	cvta.to.global.u64 	%rd63, %rd580;
	not.b32 	%r1302, %r1602;
	add.s32 	%r166, %r148, %r1302;
	mul.hi.u32 	%r1303, %r166, -1431655765;
	shr.u32 	%r1304, %r1303, 8;
	add.s32 	%r167, %r1304, 1;
	and.b32  	%r1305, %r1304, 3;
	setp.eq.s32 	%p501, %r1305, 3;
	@%p501 bra 	$L__BB8_262;
	and.b32  	%r1306, %r167, 3;
	add.s32 	%r1601, %r147, %r1602;
	shl.b32 	%r1307, %r1602, 2;
	add.s32 	%r1600, %r1109, %r1307;
	neg.s32 	%r1599, %r1306;
	mad.lo.s32 	%r1602, %r1306, 384, %r1602;
$L__BB8_259:
	.pragma "nounroll";
	setp.ne.s16 	%p502, %rs4, 0;
	mov.b64 	%rd752, 0;
	@%p502 bra 	$L__BB8_261;
	ld.global.u64 	%rd752, [%rd63];
$L__BB8_261:
	cvt.s64.s32 	%rd582, %r1601;
	add.s64 	%rd583, %rd752, %rd582;
	shl.b64 	%rd584, %rd583, 2;
	add.s64 	%rd585, %rd4, %rd584;
	ld.shared.u32 	%r1309, [%r1600];
	st.global.u32 	[%rd585], %r1309;
	add.s32 	%r1601, %r1601, 384;
	add.s32 	%r1600, %r1600, 1536;
	add.s32 	%r1599, %r1599, 1;
	setp.ne.s32 	%p503, %r1599, 0;
	@%p503 bra 	$L__BB8_259;
$L__BB8_262:
	setp.lt.u32 	%p504, %r166, 1152;
	@%p504 bra 	$L__BB8_619;
	add.s32 	%r1604, %r147, %r1602;
	shl.b32 	%r1310, %r1602, 2;
	add.s32 	%r1312, %r1310, %r1109;
	add.s32 	%r1603, %r1312, 3072;
$L__BB8_264:
	setp.ne.s16 	%p505, %rs4, 0;
	cvt.s64.s32 	%rd66, %r1604;
	mov.b64 	%rd753, 0;
	@%p505 bra 	$L__BB8_266;
	ld.global.u64 	%rd753, [%rd63];
$L__BB8_266:
	setp.ne.s16 	%p506, %rs4, 0;
	add.s64 	%rd588, %rd753, %rd66;
	shl.b64 	%rd589, %rd588, 2;
	add.s64 	%rd590, %rd4, %rd589;
	ld.shared.u32 	%r1313, [%r1603+-3072];
	st.global.u32 	[%rd590], %r1313;
	mov.b64 	%rd754, 0;
	@%p506 bra 	$L__BB8_268;
	ld.global.u64 	%rd754, [%rd63];
$L__BB8_268:
	setp.ne.s16 	%p507, %rs4, 0;
	add.s64 	%rd592, %rd754, %rd66;
	shl.b64 	%rd593, %rd592, 2;
	add.s64 	%rd594, %rd4, %rd593;
	ld.shared.u32 	%r1314, [%r1603+-1536];
	st.global.u32 	[%rd594+1536], %r1314;
	mov.b64 	%rd755, 0;
	@%p507 bra 	$L__BB8_270;
	ld.global.u64 	%rd755, [%rd63];
$L__BB8_270:
	setp.ne.s16 	%p508, %rs4, 0;
	add.s64 	%rd596, %rd755, %rd66;
	shl.b64 	%rd597, %rd596, 2;
	add.s64 	%rd598, %rd4, %rd597;
	ld.shared.u32 	%r1315, [%r1603];
	st.global.u32 	[%rd598+3072], %r1315;
	mov.b64 	%rd756, 0;
	@%p508 bra 	$L__BB8_272;
	ld.global.u64 	%rd756, [%rd63];
$L__BB8_272:
	cvt.u32.u64 	%r1316, %rd66;
	add.s64 	%rd599, %rd756, %rd66;
	shl.b64 	%rd600, %rd599, 2;
	add.s64 	%rd601, %rd4, %rd600;
	ld.shared.u32 	%r1317, [%r1603+1536];
	st.global.u32 	[%rd601+4608], %r1317;
	add.s32 	%r1602, %r1602, 1536;
	add.s32 	%r1604, %r1316, 1536;
	add.s32 	%r1603, %r1603, 6144;
	setp.lt.s32 	%p509, %r1602, %r148;
	@%p509 bra 	$L__BB8_264;
	bra.uni 	$L__BB8_619;
$L__BB8_273:
	ld.param.u32 	%r1583, [_ZN3cub18CUB_300001_SM_10006detail6select23DeviceSelectSweepKernelINS2_10policy_hubIiNS0_8NullTypeEiLb0ELNS0_10SelectImplE1EE10Policy1000EN6thrust24THRUST_300001_SM_1000_NS6detail15normal_iteratorINSA_10device_ptrIiEEEEPS5_SF_PlNS0_13ScanTileStateIiLb1EEEN4cuda3std3__410__not_fn_tINSB_10functional5actorINSO_9compositeIJNSO_16operator_adaptorINSM_8equal_toIvEEEENSP_INSO_8argumentILj0EEEEENSP_INSO_5valueIiEEEEEEEEEEES5_iNS2_19streaming_context_tIlLb1EEELS6_1EEEvT0_T1_T2_T3_T4_T5_T6_T7_iT8_NS1_7vsmem_tE_param_7];
	sub.s32 	%r187, %r1583, %r3;
	setp.ne.s32 	%p36, %r2, 0;
	@%p36 bra 	$L__BB8_430;
	ld.param.u8 	%rs32, [%rd1];
	setp.eq.s16 	%p228, %rs32, 0;
	ld.param.u64 	%rd349, [%rd1+16];
	selp.b64 	%rd350, %rd349, 0, %p228;
	cvt.u64.u32 	%rd351, %r3;
	add.s64 	%rd352, %rd350, %rd351;
	mov.u32 	%r1625, %tid.x;
	and.b32  	%r814, %r1625, 31;
	and.b32  	%r815, %r1625, 992;
	mul.lo.s32 	%r816, %r815, 17;
	or.b32  	%r189, %r816, %r814;
	setp.ge.s32 	%p229, %r189, %r187;
	cvt.u64.u32 	%rd353, %r189;
	add.s64 	%rd354, %rd352, %rd353;
	shl.b64 	%rd355, %rd354, 2;
	add.s64 	%rd109, %rd3, %rd355;
	@%p229 bra 	$L__BB8_276;
	ld.global.u32 	%r1606, [%rd109];
$L__BB8_276:
	add.s32 	%r818, %r189, 32;
	setp.ge.s32 	%p230, %r818, %r187;
	@%p230 bra 	$L__BB8_278;
	ld.global.u32 	%r1607, [%rd109+128];
$L__BB8_278:
	add.s32 	%r820, %r189, 64;
	setp.ge.s32 	%p231, %r820, %r187;
	@%p231 bra 	$L__BB8_280;
	ld.global.u32 	%r1608, [%rd109+256];
$L__BB8_280:
	add.s32 	%r822, %r189, 96;
	setp.ge.s32 	%p232, %r822, %r187;
	@%p232 bra 	$L__BB8_282;
	ld.global.u32 	%r1609, [%rd109+384];
$L__BB8_282:
	add.s32 	%r824, %r189, 128;
	setp.ge.s32 	%p233, %r824, %r187;
	@%p233 bra 	$L__BB8_284;
	ld.global.u32 	%r1610, [%rd109+512];
$L__BB8_284:
	add.s32 	%r826, %r189, 160;
	setp.ge.s32 	%p234, %r826, %r187;
	@%p234 bra 	$L__BB8_286;
	ld.global.u32 	%r1611, [%rd109+640];
$L__BB8_286:
	add.s32 	%r828, %r189, 192;
	setp.ge.s32 	%p235, %r828, %r187;
	@%p235 bra 	$L__BB8_288;
	ld.global.u32 	%r1612, [%rd109+768];
$L__BB8_288:
	add.s32 	%r830, %r189, 224;
	setp.ge.s32 	%p236, %r830, %r187;
	@%p236 bra 	$L__BB8_290;
	ld.global.u32 	%r1613, [%rd109+896];
$L__BB8_290:
	add.s32 	%r832, %r189, 256;
	setp.ge.s32 	%p237, %r832, %r187;
	@%p237 bra 	$L__BB8_292;
	ld.global.u32 	%r1614, [%rd109+1024];
$L__BB8_292:
	add.s32 	%r834, %r189, 288;
	setp.ge.s32 	%p238, %r834, %r187;
	@%p238 bra 	$L__BB8_294;
	ld.global.u32 	%r1615, [%rd109+1152];
$L__BB8_294:
	add.s32 	%r836, %r189, 320;
	setp.ge.s32 	%p239, %r836, %r187;
	@%p239 bra 	$L__BB8_296;
	ld.global.u32 	%r1616, [%rd109+1280];
$L__BB8_296:
	add.s32 	%r838, %r189, 352;
	setp.ge.s32 	%p240, %r838, %r187;
	@%p240 bra 	$L__BB8_298;
	ld.global.u32 	%r1617, [%rd109+1408];
$L__BB8_298:
	add.s32 	%r840, %r189, 384;
	setp.ge.s32 	%p241, %r840, %r187;
	@%p241 bra 	$L__BB8_300;
	ld.global.u32 	%r1618, [%rd109+1536];
$L__BB8_300:
	add.s32 	%r842, %r189, 416;
	setp.ge.s32 	%p242, %r842, %r187;
	@%p242 bra 	$L__BB8_302;
	ld.global.u32 	%r1619, [%rd109+1664];
$L__BB8_302:
	add.s32 	%r844, %r189, 448;
	setp.ge.s32 	%p243, %r844, %r187;
	@%p243 bra 	$L__BB8_304;
	ld.global.u32 	%r1620, [%rd109+1792];
$L__BB8_304:
	add.s32 	%r846, %r189, 480;
	setp.ge.s32 	%p244, %r846, %r187;
	@%p244 bra 	$L__BB8_306;
	ld.global.u32 	%r1621, [%rd109+1920];
$L__BB8_306:
	add.s32 	%r848, %r189, 512;
	setp.ge.s32 	%p245, %r848, %r187;
	@%p245 bra 	$L__BB8_308;
	ld.global.u32 	%r1622, [%rd109+2048];
$L__BB8_308:
	// begin inline asm
	mov.u32 %r849, %laneid;
	// end inline asm
	shr.u32 	%r225, %r1625, 5;
	mad.lo.s32 	%r880, %r225, 544, %r849;
	shl.b32 	%r881, %r880, 2;
	mov.u32 	%r882, _ZZN3cub18CUB_300001_SM_10006detail6select23DeviceSelectSweepKernelINS2_10policy_hubIiNS0_8NullTypeEiLb0ELNS0_10SelectImplE1EE10Policy1000EN6thrust24THRUST_300001_SM_1000_NS6detail15normal_iteratorINSA_10device_ptrIiEEEEPS5_SF_PlNS0_13ScanTileStateIiLb1EEEN4cuda3std3__410__not_fn_tINSB_10functional5actorINSO_9compositeIJNSO_16operator_adaptorINSM_8equal_toIvEEEENSP_INSO_8argumentILj0EEEEENSP_INSO_5valueIiEEEEEEEEEEES5_iNS2_19streaming_context_tIlLb1EEELS6_1EEEvT0_T1_T2_T3_T4_T5_T6_T7_iT8_NS1_7vsmem_tEE19static_temp_storage;
	add.s32 	%r883, %r882, %r881;
	st.shared.u32 	[%r883], %r1606;
	st.shared.u32 	[%r883+128], %r1607;
	st.shared.u32 	[%r883+256], %r1608;
	st.shared.u32 	[%r883+384], %r1609;
	st.shared.u32 	[%r883+512], %r1610;
	st.shared.u32 	[%r883+640], %r1611;
	st.shared.u32 	[%r883+768], %r1612;
	st.shared.u32 	[%r883+896], %r1613;
	st.shared.u32 	[%r883+1024], %r1614;
	st.shared.u32 	[%r883+1152], %r1615;
	st.shared.u32 	[%r883+1280], %r1616;
	st.shared.u32 	[%r883+1408], %r1617;
	st.shared.u32 	[%r883+1536], %r1618;
	st.shared.u32 	[%r883+1664], %r1619;
	st.shared.u32 	[%r883+1792], %r1620;
	st.shared.u32 	[%r883+1920], %r1621;
	st.shared.u32 	[%r883+2048], %r1622;
	bar.warp.sync 	-1;
	shl.b32 	%r884, %r849, 6;
	add.s32 	%r885, %r883, %r884;
	ld.shared.u32 	%r886, [%r885];
	ld.shared.u32 	%r887, [%r885+4];
	ld.shared.u32 	%r888, [%r885+8];
	ld.shared.u32 	%r889, [%r885+12];
	ld.shared.u32 	%r890, [%r885+16];
	ld.shared.u32 	%r891, [%r885+20];
	ld.shared.u32 	%r892, [%r885+24];
	ld.shared.u32 	%r893, [%r885+28];
	ld.shared.u32 	%r894, [%r885+32];
	ld.shared.u32 	%r895, [%r885+36];
	ld.shared.u32 	%r896, [%r885+40];
	ld.shared.u32 	%r897, [%r885+44];
	ld.shared.u32 	%r898, [%r885+48];
	ld.shared.u32 	%r899, [%r885+52];
	ld.shared.u32 	%r900, [%r885+56];
	ld.shared.u32 	%r901, [%r885+60];
	ld.shared.u32 	%r902, [%r885+64];
	mul.lo.s32 	%r903, %r1625, 17;
	setp.ge.s32 	%p246, %r903, %r187;
	setp.ne.s32 	%p247, %r886, %r1;
	or.pred  	%p1, %p246, %p247;
	selp.u32 	%r904, 1, 0, %p1;
	add.s32 	%r905, %r903, 1;
	setp.ge.s32 	%p248, %r905, %r187;
	setp.ne.s32 	%p249, %r887, %r1;
	or.pred  	%p2, %p248, %p249;
	selp.u32 	%r906, 1, 0, %p2;
	add.s32 	%r907, %r903, 2;
	setp.ge.s32 	%p250, %r907, %r187;
	setp.ne.s32 	%p251, %r888, %r1;
	or.pred  	%p3, %p250, %p251;
	selp.u32 	%r908, 1, 0, %p3;
	add.s32 	%r909, %r903, 3;
	setp.ge.s32 	%p252, %r909, %r187;
	setp.ne.s32 	%p253, %r889, %r1;
	or.pred  	%p4, %p252, %p253;
	selp.u32 	%r910, 1, 0, %p4;
	add.s32 	%r911, %r903, 4;
	setp.ge.s32 	%p254, %r911, %r187;
	setp.ne.s32 	%p255, %r890, %r1;
	or.pred  	%p5, %p254, %p255;
	selp.u32 	%r912, 1, 0, %p5;
	add.s32 	%r913, %r903, 5;
	setp.ge.s32 	%p256, %r913, %r187;
	setp.ne.s32 	%p257, %r891, %r1;
	or.pred  	%p6, %p256, %p257;
	selp.u32 	%r914, 1, 0, %p6;
	add.s32 	%r915, %r903, 6;
	setp.ge.s32 	%p258, %r915, %r187;
	setp.ne.s32 	%p259, %r892, %r1;
	or.pred  	%p7, %p258, %p259;
	selp.u32 	%r916, 1, 0, %p7;
	add.s32 	%r917, %r903, 7;
	setp.ge.s32 	%p260, %r917, %r187;
	setp.ne.s32 	%p261, %r893, %r1;
	or.pred  	%p8, %p260, %p261;
	selp.u32 	%r918, 1, 0, %p8;
	add.s32 	%r919, %r903, 8;
	setp.ge.s32 	%p262, %r919, %r187;
	setp.ne.s32 	%p263, %r894, %r1;
	or.pred  	%p9, %p262, %p263;
	selp.u32 	%r920, 1, 0, %p9;
	add.s32 	%r921, %r903, 9;
	setp.ge.s32 	%p264, %r921, %r187;
	setp.ne.s32 	%p265, %r895, %r1;
	or.pred  	%p10, %p264, %p265;
	selp.u32 	%r922, 1, 0, %p10;
	add.s32 	%r923, %r903, 10;
	setp.ge.s32 	%p266, %r923, %r187;
	setp.ne.s32 	%p267, %r896, %r1;
	or.pred  	%p11, %p266, %p267;
	selp.u32 	%r924, 1, 0, %p11;
	add.s32 	%r925, %r903, 11;
	setp.ge.s32 	%p268, %r925, %r187;
	setp.ne.s32 	%p269, %r897, %r1;
	or.pred  	%p12, %p268, %p269;
	selp.u32 	%r926, 1, 0, %p12;
	add.s32 	%r927, %r903, 12;
	setp.ge.s32 	%p270, %r927, %r187;
	setp.ne.s32 	%p271, %r898, %r1;
	or.pred  	%p13, %p270, %p271;
	selp.u32 	%r928, 1, 0, %p13;
	add.s32 	%r929, %r903, 13;
	setp.ge.s32 	%p272, %r929, %r187;
	setp.ne.s32 	%p273, %r899, %r1;
	or.pred  	%p14, %p272, %p273;
	selp.u32 	%r930, 1, 0, %p14;
	add.s32 	%r931, %r903, 14;
	setp.ge.s32 	%p274, %r931, %r187;
	setp.ne.s32 	%p275, %r900, %r1;
	or.pred  	%p15, %p274, %p275;
	selp.u32 	%r932, 1, 0, %p15;
	add.s32 	%r933, %r903, 15;
	setp.ge.s32 	%p276, %r933, %r187;
	setp.ne.s32 	%p277, %r901, %r1;
	or.pred  	%p16, %p276, %p277;
	selp.u32 	%r934, 1, 0, %p16;
	add.s32 	%r935, %r903, 16;
	setp.ge.s32 	%p278, %r935, %r187;
	setp.ne.s32 	%p279, %r902, %r1;
	or.pred  	%p17, %p278, %p279;
	selp.u32 	%r936, 1, 0, %p17;
	bar.sync 	0;
	add.s32 	%r243, %r906, %r904;
	add.s32 	%r244, %r243, %r908;
	add.s32 	%r245, %r244, %r910;
	add.s32 	%r246, %r245, %r912;
	add.s32 	%r247, %r246, %r914;
	add.s32 	%r248, %r247, %r916;
	add.s32 	%r937, %r248, %r918;
	add.s32 	%r938, %r937, %r920;
	add.s32 	%r939, %r938, %r922;
	add.s32 	%r249, %r939, %r924;
	add.s32 	%r940, %r249, %r926;
	add.s32 	%r250, %r940, %r928;
	add.s32 	%r941, %r250, %r930;
	add.s32 	%r251, %r941, %r932;
	add.s32 	%r252, %r251, %r934;
	add.s32 	%r854, %r252, %r936;
	mov.b32 	%r852, 1;
	mov.b32 	%r877, 0;
	mov.b32 	%r879, -1;
	// begin inline asm
	{  .reg .s32 r0;  .reg .pred p;  shfl.sync.up.b32 r0|p, %r854, %r852, %r877, %r879;  @p add.s32 r0, r0, %r854;  mov.s32 %r850, r0;}
	// end inline asm
	mov.b32 	%r858, 2;
	// begin inline asm
	{  .reg .s32 r0;  .reg .pred p;  shfl.sync.up.b32 r0|p, %r850, %r858, %r877, %r879;  @p add.s32 r0, r0, %r850;  mov.s32 %r856, r0;}
	// end inline asm
	mov.b32 	%r864, 4;
	// begin inline asm
	{  .reg .s32 r0;  .reg .pred p;  shfl.sync.up.b32 r0|p, %r856, %r864, %r877, %r879;  @p add.s32 r0, r0, %r856;  mov.s32 %r862, r0;}
	// end inline asm
	mov.b32 	%r870, 8;
	// begin inline asm
	{  .reg .s32 r0;  .reg .pred p;  shfl.sync.up.b32 r0|p, %r862, %r870, %r877, %r879;  @p add.s32 r0, r0, %r862;  mov.s32 %r868, r0;}
	// end inline asm
	mov.b32 	%r876, 16;
	// begin inline asm
	{  .reg .s32 r0;  .reg .pred p;  shfl.sync.up.b32 r0|p, %r868, %r876, %r877, %r879;  @p add.s32 r0, r0, %r868;  mov.s32 %r874, r0;}
	// end inline asm
	setp.ne.s32 	%p280, %r849, 31;
	@%p280 bra 	$L__BB8_310;
	shl.b32 	%r942, %r225, 2;
	mov.u32 	%r943, _ZZN3cub18CUB_300001_SM_10006detail6select23DeviceSelectSweepKernelINS2_10policy_hubIiNS0_8NullTypeEiLb0ELNS0_10SelectImplE1EE10Policy1000EN6thrust24THRUST_300001_SM_1000_NS6detail15normal_iteratorINSA_10device_ptrIiEEEEPS5_SF_PlNS0_13ScanTileStateIiLb1EEEN4cuda3std3__410__not_fn_tINSB_10functional5actorINSO_9compositeIJNSO_16operator_adaptorINSM_8equal_toIvEEEENSP_INSO_8argumentILj0EEEEENSP_INSO_5valueIiEEEEEEEEEEES5_iNS2_19streaming_context_tIlLb1EEELS6_1EEEvT0_T1_T2_T3_T4_T5_T6_T7_iT8_NS1_7vsmem_tEE19static_temp_storage;
	add.s32 	%r944, %r943, %r942;
	st.shared.u32 	[%r944], %r874;
$L__BB8_310:
	bar.sync 	0;
	ld.shared.v4.u32 	{%r255, %r256, %r257, %r258}, [_ZZN3cub18CUB_300001_SM_10006detail6select23DeviceSelectSweepKernelINS2_10policy_hubIiNS0_8NullTypeEiLb0ELNS0_10SelectImplE1EE10Policy1000EN6thrust24THRUST_300001_SM_1000_NS6detail15normal_iteratorINSA_10device_ptrIiEEEEPS5_SF_PlNS0_13ScanTileStateIiLb1EEEN4cuda3std3__410__not_fn_tINSB_10functional5actorINSO_9compositeIJNSO_16operator_adaptorINSM_8equal_toIvEEEENSP_INSO_8argumentILj0EEEEENSP_INSO_5valueIiEEEEEEEEEEES5_iNS2_19streaming_context_tIlLb1EEELS6_1EEEvT0_T1_T2_T3_T4_T5_T6_T7_iT8_NS1_7vsmem_tEE19static_temp_storage];
	add.s32 	%r945, %r256, %r255;
	setp.eq.s32 	%p281, %r225, 2;
	selp.b32 	%r946, %r945, %r255, %p281;
	add.s32 	%r947, %r945, %r257;
	setp.eq.s32 	%p282, %r225, 3;
	selp.b32 	%r948, %r947, %r946, %p282;
	add.s32 	%r949, %r947, %r258;
	setp.eq.s32 	%p283, %r225, 4;
	selp.b32 	%r950, %r949, %r948, %p283;
	ld.shared.v4.u32 	{%r259, %r260, %r261, %r262}, [_ZZN3cub18CUB_300001_SM_10006detail6select23DeviceSelectSweepKernelINS2_10policy_hubIiNS0_8NullTypeEiLb0ELNS0_10SelectImplE1EE10Policy1000EN6thrust24THRUST_300001_SM_1000_NS6detail15normal_iteratorINSA_10device_ptrIiEEEEPS5_SF_PlNS0_13ScanTileStateIiLb1EEEN4cuda3std3__410__not_fn_tINSB_10functional5actorINSO_9compositeIJNSO_16operator_adaptorINSM_8equal_toIvEEEENSP_INSO_8argumentILj0EEEEENSP_INSO_5valueIiEEEEEEEEEEES5_iNS2_19streaming_context_tIlLb1EEELS6_1EEEvT0_T1_T2_T3_T4_T5_T6_T7_iT8_NS1_7vsmem_tEE19static_temp_storage+16];
	add.s32 	%r951, %r949, %r259;
	setp.eq.s32 	%p284, %r225, 5;
	selp.b32 	%r952, %r951, %r950, %p284;
	add.s32 	%r953, %r951, %r260;
	setp.eq.s32 	%p285, %r225, 6;
	selp.b32 	%r954, %r953, %r952, %p285;
	add.s32 	%r955, %r953, %r261;
	setp.eq.s32 	%p286, %r225, 7;
	selp.b32 	%r956, %r955, %r954, %p286;
	add.s32 	%r957, %r955, %r262;
	setp.eq.s32 	%p287, %r225, 8;
	selp.b32 	%r958, %r957, %r956, %p287;
	ld.shared.v4.u32 	{%r263, %r264, %r265, %r266}, [_ZZN3cub18CUB_300001_SM_10006detail6select23DeviceSelectSweepKernelINS2_10policy_hubIiNS0_8NullTypeEiLb0ELNS0_10SelectImplE1EE10Policy1000EN6thrust24THRUST_300001_SM_1000_NS6detail15normal_iteratorINSA_10device_ptrIiEEEEPS5_SF_PlNS0_13ScanTileStateIiLb1EEEN4cuda3std3__410__not_fn_tINSB_10functional5actorINSO_9compositeIJNSO_16operator_adaptorINSM_8equal_toIvEEEENSP_INSO_8argumentILj0EEEEENSP_INSO_5valueIiEEEEEEEEEEES5_iNS2_19streaming_context_tIlLb1EEELS6_1EEEvT0_T1_T2_T3_T4_T5_T6_T7_iT8_NS1_7vsmem_tEE19static_temp_storage+32];
	add.s32 	%r959, %r957, %r263;
	setp.eq.s32 	%p288, %r225, 9;
	selp.b32 	%r960, %r959, %r958, %p288;
	add.s32 	%r961, %r959, %r264;
	setp.eq.s32 	%p289, %r225, 10;
	selp.b32 	%r962, %r961, %r960, %p289;
	add.s32 	%r963, %r961, %r265;
	setp.eq.s32 	%p290, %r225, 11;
	selp.b32 	%r964, %r963, %r962, %p290;
	setp.lt.u32 	%p291, %r1625, 32;
	selp.b32 	%r965, 0, %r964, %p291;
	setp.eq.s32 	%p292, %r849, 0;
	sub.s32 	%r966, %r874, %r854;
	selp.b32 	%r967, 0, %r966, %p292;
	add.s32 	%r267, %r965, %r967;
	selp.u32 	%r968, 1, 0, %p1;
	add.s32 	%r268, %r267, %r968;
	add.s32 	%r269, %r243, %r267;
	add.s32 	%r270, %r244, %r267;
	add.s32 	%r271, %r245, %r267;
	add.s32 	%r272, %r246, %r267;
	add.s32 	%r273, %r247, %r267;
	add.s32 	%r274, %r248, %r267;
	selp.u32 	%r969, 1, 0, %p8;
	add.s32 	%r275, %r274, %r969;
	selp.u32 	%r970, 1, 0, %p9;
	add.s32 	%r276, %r275, %r970;
	selp.u32 	%r971, 1, 0, %p10;
	add.s32 	%r277, %r276, %r971;
	add.s32 	%r278, %r249, %r267;
	selp.u32 	%r972, 1, 0, %p12;
	add.s32 	%r279, %r278, %r972;
	add.s32 	%r280, %r250, %r267;
	selp.u32 	%r973, 1, 0, %p14;
	add.s32 	%r281, %r280, %r973;
	add.s32 	%r282, %r251, %r267;
	add.s32 	%r283, %r252, %r267;
	add.s32 	%r974, %r187, %r266;
	add.s32 	%r975, %r974, %r963;
	add.s32 	%r1660, %r975, -6528;
	setp.gt.s32 	%p293, %r1660, 384;
	@%p293 bra 	$L__BB8_379;
	mov.u64 	%rd356, %rd220;
	ld.param.u8 	%rs5, [%rd356];
	ld.param.u64 	%rd357, [%rd356+24];
	cvta.to.global.u64 	%rd110, %rd357;
	setp.lt.s32 	%p294, %r267, %r1660;
	and.pred  	%p295, %p1, %p294;
	@%p295 bra 	$L__BB8_312;
	bra.uni 	$L__BB8_315;
$L__BB8_312:
	setp.ne.s16 	%p296, %rs5, 0;
	mov.b64 	%rd781, 0;
	@%p296 bra 	$L__BB8_314;
	ld.global.u64 	%rd781, [%rd110];
$L__BB8_314:
	cvt.s64.s32 	%rd359, %r267;
	add.s64 	%rd360, %rd781, %rd359;
	shl.b64 	%rd361, %rd360, 2;
	add.s64 	%rd362, %rd4, %rd361;
	st.global.u32 	[%rd362], %r886;
$L__BB8_315:
	setp.ge.s32 	%p297, %r268, %r1660;
	not.pred 	%p298, %p2;
	or.pred  	%p299, %p298, %p297;
	@%p299 bra 	$L__BB8_319;
	setp.ne.s16 	%p300, %rs5, 0;
	mov.b64 	%rd782, 0;
	@%p300 bra 	$L__BB8_318;
	ld.global.u64 	%rd782, [%rd110];
$L__BB8_318:
	cvt.s64.s32 	%rd364, %r268;
	add.s64 	%rd365, %rd782, %rd364;
	shl.b64 	%rd366, %rd365, 2;
	add.s64 	%rd367, %rd4, %rd366;
	st.global.u32 	[%rd367], %r887;
$L__BB8_319:
	setp.ge.s32 	%p301, %r269, %r1660;
	not.pred 	%p302, %p3;
	or.pred  	%p303, %p302, %p301;
	@%p303 bra 	$L__BB8_323;
	setp.ne.s16 	%p304, %rs5, 0;
	mov.b64 	%rd783, 0;
	@%p304 bra 	$L__BB8_322;
	ld.global.u64 	%rd783, [%rd110];
$L__BB8_322:
	cvt.s64.s32 	%rd369, %r269;
	add.s64 	%rd370, %rd783, %rd369;
	shl.b64 	%rd371, %rd370, 2;
	add.s64 	%rd372, %rd4, %rd371;
	st.global.u32 	[%rd372], %r888;
$L__BB8_323:
	setp.ge.s32 	%p305, %r270, %r1660;
	not.pred 	%p306, %p4;
	or.pred  	%p307, %p306, %p305;
	@%p307 bra 	$L__BB8_327;
	setp.ne.s16 	%p308, %rs5, 0;
	mov.b64 	%rd784, 0;
	@%p308 bra 	$L__BB8_326;
	ld.global.u64 	%rd784, [%rd110];
$L__BB8_326:
	cvt.s64.s32 	%rd374, %r270;
	add.s64 	%rd375, %rd784, %rd374;
	shl.b64 	%rd376, %rd375, 2;
	add.s64 	%rd377, %rd4, %rd376;
	st.global.u32 	[%rd377], %r889;
$L__BB8_327:
	setp.ge.s32 	%p309, %r271, %r1660;
	not.pred 	%p310, %p5;
	or.pred  	%p311, %p310, %p309;
	@%p311 bra 	$L__BB8_331;
	setp.ne.s16 	%p312, %rs5, 0;
	mov.b64 	%rd785, 0;
	@%p312 bra 	$L__BB8_330;
	ld.global.u64 	%rd785, [%rd110];
$L__BB8_330:
	cvt.s64.s32 	%rd379, %r271;
	add.s64 	%rd380, %rd785, %rd379;
	shl.b64 	%rd381, %rd380, 2;
	add.s64 	%rd382, %rd4, %rd381;
	st.global.u32 	[%rd382], %r890;
$L__BB8_331:
	setp.ge.s32 	%p313, %r272, %r1660;
	not.pred 	%p314, %p6;
	or.pred  	%p315, %p314, %p313;
	@%p315 bra 	$L__BB8_335;
	setp.ne.s16 	%p316, %rs5, 0;
	mov.b64 	%rd786, 0;
	@%p316 bra 	$L__BB8_334;
	ld.global.u64 	%rd786, [%rd110];
$L__BB8_334:
	cvt.s64.s32 	%rd384, %r272;
	add.s64 	%rd385, %rd786, %rd384;
	shl.b64 	%rd386, %rd385, 2;
	add.s64 	%rd387, %rd4, %rd386;
	st.global.u32 	[%rd387], %r891;
$L__BB8_335:
	setp.ge.s32 	%p317, %r273, %r1660;
	not.pred 	%p318, %p7;
	or.pred  	%p319, %p318, %p317;
	@%p319 bra 	$L__BB8_339;
	setp.ne.s16 	%p320, %rs5, 0;
	mov.b64 	%rd787, 0;
	@%p320 bra 	$L__BB8_338;
	ld.global.u64 	%rd787, [%rd110];
$L__BB8_338:
	cvt.s64.s32 	%rd389, %r273;
	add.s64 	%rd390, %rd787, %rd389;
	shl.b64 	%rd391, %rd390, 2;
	add.s64 	%rd392, %rd4, %rd391;
	st.global.u32 	[%rd392], %r892;
$L__BB8_339:
	setp.ge.s32 	%p321, %r274, %r1660;
	not.pred 	%p322, %p8;
	or.pred  	%p323, %p322, %p321;
	@%p323 bra 	$L__BB8_343;
	setp.ne.s16 	%p324, %rs5, 0;
	mov.b64 	%rd788, 0;
	@%p324 bra 	$L__BB8_342;
	ld.global.u64 	%rd788, [%rd110];
$L__BB8_342:
	cvt.s64.s32 	%rd394, %r274;
	add.s64 	%rd395, %rd788, %rd394;
	shl.b64 	%rd396, %rd395, 2;
	add.s64 	%rd397, %rd4, %rd396;
	st.global.u32 	[%rd397], %r893;
$L__BB8_343:
	setp.ge.s32 	%p325, %r275, %r1660;
	not.pred 	%p326, %p9;
	or.pred  	%p327, %p326, %p325;
	@%p327 bra 	$L__BB8_347;
	setp.ne.s16 	%p328, %rs5, 0;
	mov.b64 	%rd789, 0;
	@%p328 bra 	$L__BB8_346;
	ld.global.u64 	%rd789, [%rd110];
$L__BB8_346:
	cvt.s64.s32 	%rd399, %r275;
	add.s64 	%rd400, %rd789, %rd399;
	shl.b64 	%rd401, %rd400, 2;
	add.s64 	%rd402, %rd4, %rd401;
	st.global.u32 	[%rd402], %r894;
$L__BB8_347:
	setp.ge.s32 	%p329, %r276, %r1660;
	not.pred 	%p330, %p10;
	or.pred  	%p331, %p330, %p329;
	@%p331 bra 	$L__BB8_351;
	setp.ne.s16 	%p332, %rs5, 0;
	mov.b64 	%rd790, 0;
	@%p332 bra 	$L__BB8_350;
	ld.global.u64 	%rd790, [%rd110];
$L__BB8_350:
	cvt.s64.s32 	%rd404, %r276;
	add.s64 	%rd405, %rd790, %rd404;
	shl.b64 	%rd406, %rd405, 2;
	add.s64 	%rd407, %rd4, %rd406;
	st.global.u32 	[%rd407], %r895;
$L__BB8_351:
	setp.ge.s32 	%p333, %r277, %r1660;
	not.pred 	%p334, %p11;
	or.pred  	%p335, %p334, %p333;
	@%p335 bra 	$L__BB8_355;
	setp.ne.s16 	%p336, %rs5, 0;
	mov.b64 	%rd791, 0;
	@%p336 bra 	$L__BB8_354;
	ld.global.u64 	%rd791, [%rd110];
$L__BB8_354:
	cvt.s64.s32 	%rd409, %r277;
	add.s64 	%rd410, %rd791, %rd409;
	shl.b64 	%rd411, %rd410, 2;
	add.s64 	%rd412, %rd4, %rd411;
	st.global.u32 	[%rd412], %r896;
$L__BB8_355:
	setp.ge.s32 	%p337, %r278, %r1660;
	not.pred 	%p338, %p12;
	or.pred  	%p339, %p338, %p337;
	@%p339 bra 	$L__BB8_359;
	setp.ne.s16 	%p340, %rs5, 0;
	mov.b64 	%rd792, 0;
	@%p340 bra 	$L__BB8_358;
	ld.global.u64 	%rd792, [%rd110];
$L__BB8_358:
	cvt.s64.s32 	%rd414, %r278;
	add.s64 	%rd415, %rd792, %rd414;
	shl.b64 	%rd416, %rd415, 2;
	add.s64 	%rd417, %rd4, %rd416;
	st.global.u32 	[%rd417], %r897;
$L__BB8_359:
	setp.ge.s32 	%p341, %r279, %r1660;
	not.pred 	%p342, %p13;
	or.pred  	%p343, %p342, %p341;
	@%p343 bra 	$L__BB8_363;
	setp.ne.s16 	%p344, %rs5, 0;
	mov.b64 	%rd793, 0;
	@%p344 bra 	$L__BB8_362;
	ld.global.u64 	%rd793, [%rd110];
$L__BB8_362:
	cvt.s64.s32 	%rd419, %r279;
	add.s64 	%rd420, %rd793, %rd419;
	shl.b64 	%rd421, %rd420, 2;
	add.s64 	%rd422, %rd4, %rd421;
	st.global.u32 	[%rd422], %r898;
$L__BB8_363:
	setp.ge.s32 	%p345, %r280, %r1660;
	not.pred 	%p346, %p14;
	or.pred  	%p347, %p346, %p345;
	@%p347 bra 	$L__BB8_367;
	setp.ne.s16 	%p348, %rs5, 0;
	mov.b64 	%rd794, 0;
	@%p348 bra 	$L__BB8_366;
	ld.global.u64 	%rd794, [%rd110];
$L__BB8_366:
	cvt.s64.s32 	%rd424, %r280;
	add.s64 	%rd425, %rd794, %rd424;
	shl.b64 	%rd426, %rd425, 2;
	add.s64 	%rd427, %rd4, %rd426;
	st.global.u32 	[%rd427], %r899;
$L__BB8_367:
	setp.ge.s32 	%p349, %r281, %r1660;
	not.pred 	%p350, %p15;
	or.pred  	%p351, %p350, %p349;
	@%p351 bra 	$L__BB8_371;
	setp.ne.s16 	%p352, %rs5, 0;
	mov.b64 	%rd795, 0;
	@%p352 bra 	$L__BB8_370;
	ld.global.u64 	%rd795, [%rd110];
$L__BB8_370:
	cvt.s64.s32 	%rd429, %r281;
	add.s64 	%rd430, %rd795, %rd429;
	shl.b64 	%rd431, %rd430, 2;
	add.s64 	%rd432, %rd4, %rd431;
	st.global.u32 	[%rd432], %r900;
$L__BB8_371:
	setp.ge.s32 	%p353, %r282, %r1660;
	not.pred 	%p354, %p16;
	or.pred  	%p355, %p354, %p353;
	@%p355 bra 	$L__BB8_375;
	setp.ne.s16 	%p356, %rs5, 0;
	mov.b64 	%rd796, 0;
	@%p356 bra 	$L__BB8_374;
	ld.global.u64 	%rd796, [%rd110];
$L__BB8_374:
	cvt.s64.s32 	%rd434, %r282;
	add.s64 	%rd435, %rd796, %rd434;
	shl.b64 	%rd436, %rd435, 2;
	add.s64 	%rd437, %rd4, %rd436;
	st.global.u32 	[%rd437], %r901;
$L__BB8_375:
	setp.ge.s32 	%p357, %r283, %r1660;
	not.pred 	%p358, %p17;
	or.pred  	%p359, %p358, %p357;
	@%p359 bra 	$L__BB8_611;
	setp.ne.s16 	%p360, %rs5, 0;
	mov.b64 	%rd797, 0;
	@%p360 bra 	$L__BB8_378;
	ld.global.u64 	%rd797, [%rd110];
$L__BB8_378:
	cvt.s64.s32 	%rd439, %r283;
	add.s64 	%rd440, %rd797, %rd439;
	shl.b64 	%rd441, %rd440, 2;
	add.s64 	%rd442, %rd4, %rd441;
	st.global.u32 	[%rd442], %r902;
	bra.uni 	$L__BB8_611;
$L__BB8_379:
	bar.sync 	0;
	not.pred 	%p361, %p1;
	@%p361 bra 	$L__BB8_381;
	shl.b32 	%r976, %r267, 2;
	mov.u32 	%r977, _ZZN3cub18CUB_300001_SM_10006detail6select23DeviceSelectSweepKernelINS2_10policy_hubIiNS0_8NullTypeEiLb0ELNS0_10SelectImplE1EE10Policy1000EN6thrust24THRUST_300001_SM_1000_NS6detail15normal_iteratorINSA_10device_ptrIiEEEEPS5_SF_PlNS0_13ScanTileStateIiLb1EEEN4cuda3std3__410__not_fn_tINSB_10functional5actorINSO_9compositeIJNSO_16operator_adaptorINSM_8equal_toIvEEEENSP_INSO_8argumentILj0EEEEENSP_INSO_5valueIiEEEEEEEEEEES5_iNS2_19streaming_context_tIlLb1EEELS6_1EEEvT0_T1_T2_T3_T4_T5_T6_T7_iT8_NS1_7vsmem_tEE19static_temp_storage;
	add.s32 	%r978, %r977, %r976;
	st.shared.u32 	[%r978], %r886;
$L__BB8_381:
	not.pred 	%p362, %p2;
	@%p362 bra 	$L__BB8_383;
	shl.b32 	%r979, %r268, 2;
	mov.u32 	%r980, _ZZN3cub18CUB_300001_SM_10006detail6select23DeviceSelectSweepKernelINS2_10policy_hubIiNS0_8NullTypeEiLb0ELNS0_10SelectImplE1EE10Policy1000EN6thrust24THRUST_300001_SM_1000_NS6detail15normal_iteratorINSA_10device_ptrIiEEEEPS5_SF_PlNS0_13ScanTileStateIiLb1EEEN4cuda3std3__410__not_fn_tINSB_10functional5actorINSO_9compositeIJNSO_16operator_adaptorINSM_8equal_toIvEEEENSP_INSO_8argumentILj0EEEEENSP_INSO_5valueIiEEEEEEEEEEES5_iNS2_19streaming_context_tIlLb1EEELS6_1EEEvT0_T1_T2_T3_T4_T5_T6_T7_iT8_NS1_7vsmem_tEE19static_temp_storage;
	add.s32 	%r981, %r980, %r979;
	st.shared.u32 	[%r981], %r887;
$L__BB8_383:
	not.pred 	%p363, %p3;
	@%p363 bra 	$L__BB8_385;
	shl.b32 	%r982, %r269, 2;
	mov.u32 	%r983, _ZZN3cub18CUB_300001_SM_10006detail6select23DeviceSelectSweepKernelINS2_10policy_hubIiNS0_8NullTypeEiLb0ELNS0_10SelectImplE1EE10Policy1000EN6thrust24THRUST_300001_SM_1000_NS6detail15normal_iteratorINSA_10device_ptrIiEEEEPS5_SF_PlNS0_13ScanTileStateIiLb1EEEN4cuda3std3__410__not_fn_tINSB_10functional5actorINSO_9compositeIJNSO_16operator_adaptorINSM_8equal_toIvEEEENSP_INSO_8argumentILj0EEEEENSP_INSO_5valueIiEEEEEEEEEEES5_iNS2_19streaming_context_tIlLb1EEELS6_1EEEvT0_T1_T2_T3_T4_T5_T6_T7_iT8_NS1_7vsmem_tEE19static_temp_storage;
	add.s32 	%r984, %r983, %r982;
	st.shared.u32 	[%r984], %r888;
$L__BB8_385:
	not.pred 	%p364, %p4;
	@%p364 bra 	$L__BB8_387;
	shl.b32 	%r985, %r270, 2;
	mov.u32 	%r986, _ZZN3cub18CUB_300001_SM_10006detail6select23DeviceSelectSweepKernelINS2_10policy_hubIiNS0_8NullTypeEiLb0ELNS0_10SelectImplE1EE10Policy1000EN6thrust24THRUST_300001_SM_1000_NS6detail15normal_iteratorINSA_10device_ptrIiEEEEPS5_SF_PlNS0_13ScanTileStateIiLb1EEEN4cuda3std3__410__not_fn_tINSB_10functional5actorINSO_9compositeIJNSO_16operator_adaptorINSM_8equal_toIvEEEENSP_INSO_8argumentILj0EEEEENSP_INSO_5valueIiEEEEEEEEEEES5_iNS2_19streaming_context_tIlLb1EEELS6_1EEEvT0_T1_T2_T3_T4_T5_T6_T7_iT8_NS1_7vsmem_tEE19static_temp_storage;
	add.s32 	%r987, %r986, %r985;
	st.shared.u32 	[%r987], %r889;
$L__BB8_387:
	not.pred 	%p365, %p5;
	@%p365 bra 	$L__BB8_389;
	shl.b32 	%r988, %r271, 2;
	mov.u32 	%r989, _ZZN3cub18CUB_300001_SM_10006detail6select23DeviceSelectSweepKernelINS2_10policy_hubIiNS0_8NullTypeEiLb0ELNS0_10SelectImplE1EE10Policy1000EN6thrust24THRUST_300001_SM_1000_NS6detail15normal_iteratorINSA_10device_ptrIiEEEEPS5_SF_PlNS0_13ScanTileStateIiLb1EEEN4cuda3std3__410__not_fn_tINSB_10functional5actorINSO_9compositeIJNSO_16operator_adaptorINSM_8equal_toIvEEEENSP_INSO_8argumentILj0EEEEENSP_INSO_5valueIiEEEEEEEEEEES5_iNS2_19streaming_context_tIlLb1EEELS6_1EEEvT0_T1_T2_T3_T4_T5_T6_T7_iT8_NS1_7vsmem_tEE19static_temp_storage;
	add.s32 	%r990, %r989, %r988;
	st.shared.u32 	[%r990], %r890;
$L__BB8_389:
	not.pred 	%p366, %p6;
	@%p366 bra 	$L__BB8_391;
	shl.b32 	%r991, %r272, 2;
	mov.u32 	%r992, _ZZN3cub18CUB_300001_SM_10006detail6select23DeviceSelectSweepKernelINS2_10policy_hubIiNS0_8NullTypeEiLb0ELNS0_10SelectImplE1EE10Policy1000EN6thrust24THRUST_300001_SM_1000_NS6detail15normal_iteratorINSA_10device_ptrIiEEEEPS5_SF_PlNS0_13ScanTileStateIiLb1EEEN4cuda3std3__410__not_fn_tINSB_10functional5actorINSO_9compositeIJNSO_16operator_adaptorINSM_8equal_toIvEEEENSP_INSO_8argumentILj0EEEEENSP_INSO_5valueIiEEEEEEEEEEES5_iNS2_19streaming_context_tIlLb1EEELS6_1EEEvT0_T1_T2_T3_T4_T5_T6_T7_iT8_NS1_7vsmem_tEE19static_temp_storage;
	add.s32 	%r993, %r992, %r991;
	st.shared.u32 	[%r993], %r891;
$L__BB8_391:
	not.pred 	%p367, %p7;
	@%p367 bra 	$L__BB8_393;
	shl.b32 	%r994, %r273, 2;
	mov.u32 	%r995, _ZZN3cub18CUB_300001_SM_10006detail6select23DeviceSelectSweepKernelINS2_10policy_hubIiNS0_8NullTypeEiLb0ELNS0_10SelectImplE1EE10Policy1000EN6thrust24THRUST_300001_SM_1000_NS6detail15normal_iteratorINSA_10device_ptrIiEEEEPS5_SF_PlNS0_13ScanTileStateIiLb1EEEN4cuda3std3__410__not_fn_tINSB_10functional5actorINSO_9compositeIJNSO_16operator_adaptorINSM_8equal_toIvEEEENSP_INSO_8argumentILj0EEEEENSP_INSO_5valueIiEEEEEEEEEEES5_iNS2_19streaming_context_tIlLb1EEELS6_1EEEvT0_T1_T2_T3_T4_T5_T6_T7_iT8_NS1_7vsmem_tEE19static_temp_storage;
	add.s32 	%r996, %r995, %r994;
	st.shared.u32 	[%r996], %r892;
$L__BB8_393:
	not.pred 	%p368, %p8;
	@%p368 bra 	$L__BB8_395;
	shl.b32 	%r997, %r274, 2;
	mov.u32 	%r998, _ZZN3cub18CUB_300001_SM_10006detail6select23DeviceSelectSweepKernelINS2_10policy_hubIiNS0_8NullTypeEiLb0ELNS0_10SelectImplE1EE10Policy1000EN6thrust24THRUST_300001_SM_1000_NS6detail15normal_iteratorINSA_10device_ptrIiEEEEPS5_SF_PlNS0_13ScanTileStateIiLb1EEEN4cuda3std3__410__not_fn_tINSB_10functional5actorINSO_9compositeIJNSO_16operator_adaptorINSM_8equal_toIvEEEENSP_INSO_8argumentILj0EEEEENSP_INSO_5valueIiEEEEEEEEEEES5_iNS2_19streaming_context_tIlLb1EEELS6_1EEEvT0_T1_T2_T3_T4_T5_T6_T7_iT8_NS1_7vsmem_tEE19static_temp_storage;
	add.s32 	%r999, %r998, %r997;
	st.shared.u32 	[%r999], %r893;
$L__BB8_395:
	not.pred 	%p369, %p9;
	@%p369 bra 	$L__BB8_397;
	shl.b32 	%r1000, %r275, 2;
	mov.u32 	%r1001, _ZZN3cub18CUB_300001_SM_10006detail6select23DeviceSelectSweepKernelINS2_10policy_hubIiNS0_8NullTypeEiLb0ELNS0_10SelectImplE1EE10Policy1000EN6thrust24THRUST_300001_SM_1000_NS6detail15normal_iteratorINSA_10device_ptrIiEEEEPS5_SF_PlNS0_13ScanTileStateIiLb1EEEN4cuda3std3__410__not_fn_tINSB_10functional5actorINSO_9compositeIJNSO_16operator_adaptorINSM_8equal_toIvEEEENSP_INSO_8argumentILj0EEEEENSP_INSO_5valueIiEEEEEEEEEEES5_iNS2_19streaming_context_tIlLb1EEELS6_1EEEvT0_T1_T2_T3_T4_T5_T6_T7_iT8_NS1_7vsmem_tEE19static_temp_storage;
	add.s32 	%r1002, %r1001, %r1000;
	st.shared.u32 	[%r1002], %r894;
$L__BB8_397:
	not.pred 	%p370, %p10;
	@%p370 bra 	$L__BB8_399;
	shl.b32 	%r1003, %r276, 2;
	mov.u32 	%r1004, _ZZN3cub18CUB_300001_SM_10006detail6select23DeviceSelectSweepKernelINS2_10policy_hubIiNS0_8NullTypeEiLb0ELNS0_10SelectImplE1EE10Policy1000EN6thrust24THRUST_300001_SM_1000_NS6detail15normal_iteratorINSA_10device_ptrIiEEEEPS5_SF_PlNS0_13ScanTileStateIiLb1EEEN4cuda3std3__410__not_fn_tINSB_10functional5actorINSO_9compositeIJNSO_16operator_adaptorINSM_8equal_toIvEEEENSP_INSO_8argumentILj0EEEEENSP_INSO_5valueIiEEEEEEEEEEES5_iNS2_19streaming_context_tIlLb1EEELS6_1EEEvT0_T1_T2_T3_T4_T5_T6_T7_iT8_NS1_7vsmem_tEE19static_temp_storage;
	add.s32 	%r1005, %r1004, %r1003;
	st.shared.u32 	[%r1005], %r895;
$L__BB8_399:
	not.pred 	%p371, %p11;
	@%p371 bra 	$L__BB8_401;
	shl.b32 	%r1006, %r277, 2;
	mov.u32 	%r1007, _ZZN3cub18CUB_300001_SM_10006detail6select23DeviceSelectSweepKernelINS2_10policy_hubIiNS0_8NullTypeEiLb0ELNS0_10SelectImplE1EE10Policy1000EN6thrust24THRUST_300001_SM_1000_NS6detail15normal_iteratorINSA_10device_ptrIiEEEEPS5_SF_PlNS0_13ScanTileStateIiLb1EEEN4cuda3std3__410__not_fn_tINSB_10functional5actorINSO_9compositeIJNSO_16operator_adaptorINSM_8equal_toIvEEEENSP_INSO_8argumentILj0EEEEENSP_INSO_5valueIiEEEEEEEEEEES5_iNS2_19streaming_context_tIlLb1EEELS6_1EEEvT0_T1_T2_T3_T4_T5_T6_T7_iT8_NS1_7vsmem_tEE19static_temp_storage;
	add.s32 	%r1008, %r1007, %r1006;
	st.shared.u32 	[%r1008], %r896;
$L__BB8_401:
	not.pred 	%p372, %p12;
	@%p372 bra 	$L__BB8_403;
	shl.b32 	%r1009, %r278, 2;
	mov.u32 	%r1010, _ZZN3cub18CUB_300001_SM_10006detail6select23DeviceSelectSweepKernelINS2_10policy_hubIiNS0_8NullTypeEiLb0ELNS0_10SelectImplE1EE10Policy1000EN6thrust24THRUST_300001_SM_1000_NS6detail15normal_iteratorINSA_10device_ptrIiEEEEPS5_SF_PlNS0_13ScanTileStateIiLb1EEEN4cuda3std3__410__not_fn_tINSB_10functional5actorINSO_9compositeIJNSO_16operator_adaptorINSM_8equal_toIvEEEENSP_INSO_8argumentILj0EEEEENSP_INSO_5valueIiEEEEEEEEEEES5_iNS2_19streaming_context_tIlLb1EEELS6_1EEEvT0_T1_T2_T3_T4_T5_T6_T7_iT8_NS1_7vsmem_tEE19static_temp_storage;
	add.s32 	%r1011, %r1010, %r1009;
	st.shared.u32 	[%r1011], %r897;
$L__BB8_403:
	not.pred 	%p373, %p13;
	@%p373 bra 	$L__BB8_405;
	shl.b32 	%r1012, %r279, 2;
	mov.u32 	%r1013, _ZZN3cub18CUB_300001_SM_10006detail6select23DeviceSelectSweepKernelINS2_10policy_hubIiNS0_8NullTypeEiLb0ELNS0_10SelectImplE1EE10Policy1000EN6thrust24THRUST_300001_SM_1000_NS6detail15normal_iteratorINSA_10device_ptrIiEEEEPS5_SF_PlNS0_13ScanTileStateIiLb1EEEN4cuda3std3__410__not_fn_tINSB_10functional5actorINSO_9compositeIJNSO_16operator_adaptorINSM_8equal_toIvEEEENSP_INSO_8argumentILj0EEEEENSP_INSO_5valueIiEEEEEEEEEEES5_iNS2_19streaming_context_tIlLb1EEELS6_1EEEvT0_T1_T2_T3_T4_T5_T6_T7_iT8_NS1_7vsmem_tEE19static_temp_storage;
	add.s32 	%r1014, %r1013, %r1012;
	st.shared.u32 	[%r1014], %r898;
$L__BB8_405:
	not.pred 	%p374, %p14;
	@%p374 bra 	$L__BB8_407;
	shl.b32 	%r1015, %r280, 2;
	mov.u32 	%r1016, _ZZN3cub18CUB_300001_SM_10006detail6select23DeviceSelectSweepKernelINS2_10policy_hubIiNS0_8NullTypeEiLb0ELNS0_10SelectImplE1EE10Policy1000EN6thrust24THRUST_300001_SM_1000_NS6detail15normal_iteratorINSA_10device_ptrIiEEEEPS5_SF_PlNS0_13ScanTileStateIiLb1EEEN4cuda3std3__410__not_fn_tINSB_10functional5actorINSO_9compositeIJNSO_16operator_adaptorINSM_8equal_toIvEEEENSP_INSO_8argumentILj0EEEEENSP_INSO_5valueIiEEEEEEEEEEES5_iNS2_19streaming_context_tIlLb1EEELS6_1EEEvT0_T1_T2_T3_T4_T5_T6_T7_iT8_NS1_7vsmem_tEE19static_temp_storage;
	add.s32 	%r1017, %r1016, %r1015;
	st.shared.u32 	[%r1017], %r899;
$L__BB8_407:
	not.pred 	%p375, %p15;
	@%p375 bra 	$L__BB8_409;
	shl.b32 	%r1018, %r281, 2;
	mov.u32 	%r1019, _ZZN3cub18CUB_300001_SM_10006detail6select23DeviceSelectSweepKernelINS2_10policy_hubIiNS0_8NullTypeEiLb0ELNS0_10SelectImplE1EE10Policy1000EN6thrust24THRUST_300001_SM_1000_NS6detail15normal_iteratorINSA_10device_ptrIiEEEEPS5_SF_PlNS0_13ScanTileStateIiLb1EEEN4cuda3std3__410__not_fn_tINSB_10functional5actorINSO_9compositeIJNSO_16operator_adaptorINSM_8equal_toIvEEEENSP_INSO_8argumentILj0EEEEENSP_INSO_5valueIiEEEEEEEEEEES5_iNS2_19streaming_context_tIlLb1EEELS6_1EEEvT0_T1_T2_T3_T4_T5_T6_T7_iT8_NS1_7vsmem_tEE19static_temp_storage;
	add.s32 	%r1020, %r1019, %r1018;
	st.shared.u32 	[%r1020], %r900;
$L__BB8_409:
	not.pred 	%p376, %p16;
	@%p376 bra 	$L__BB8_411;
	shl.b32 	%r1021, %r282, 2;
	mov.u32 	%r1022, _ZZN3cub18CUB_300001_SM_10006detail6select23DeviceSelectSweepKernelINS2_10policy_hubIiNS0_8NullTypeEiLb0ELNS0_10SelectImplE1EE10Policy1000EN6thrust24THRUST_300001_SM_1000_NS6detail15normal_iteratorINSA_10device_ptrIiEEEEPS5_SF_PlNS0_13ScanTileStateIiLb1EEEN4cuda3std3__410__not_fn_tINSB_10functional5actorINSO_9compositeIJNSO_16operator_adaptorINSM_8equal_toIvEEEENSP_INSO_8argumentILj0EEEEENSP_INSO_5valueIiEEEEEEEEEEES5_iNS2_19streaming_context_tIlLb1EEELS6_1EEEvT0_T1_T2_T3_T4_T5_T6_T7_iT8_NS1_7vsmem_tEE19static_temp_storage;
	add.s32 	%r1023, %r1022, %r1021;
	st.shared.u32 	[%r1023], %r901;
$L__BB8_411:
	not.pred 	%p377, %p17;
	@%p377 bra 	$L__BB8_413;
	shl.b32 	%r1024, %r283, 2;
	mov.u32 	%r1025, _ZZN3cub18CUB_300001_SM_10006detail6select23DeviceSelectSweepKernelINS2_10policy_hubIiNS0_8NullTypeEiLb0ELNS0_10SelectImplE1EE10Policy1000EN6thrust24THRUST_300001_SM_1000_NS6detail15normal_iteratorINSA_10device_ptrIiEEEEPS5_SF_PlNS0_13ScanTileStateIiLb1EEEN4cuda3std3__410__not_fn_tINSB_10functional5actorINSO_9compositeIJNSO_16operator_adaptorINSM_8equal_toIvEEEENSP_INSO_8argumentILj0EEEEENSP_INSO_5valueIiEEEEEEEEEEES5_iNS2_19streaming_context_tIlLb1EEELS6_1EEEvT0_T1_T2_T3_T4_T5_T6_T7_iT8_NS1_7vsmem_tEE19static_temp_storage;
	add.s32 	%r1026, %r1025, %r1024;
	st.shared.u32 	[%r1026], %r902;
$L__BB8_413:
	bar.sync 	0;
	setp.ge.u32 	%p378, %r1625, %r1660;
	@%p378 bra 	$L__BB8_611;
	ld.param.u32 	%r1585, [_ZN3cub18CUB_300001_SM_10006detail6select23DeviceSelectSweepKernelINS2_10policy_hubIiNS0_8NullTypeEiLb0ELNS0_10SelectImplE1EE10Policy1000EN6thrust24THRUST_300001_SM_1000_NS6detail15normal_iteratorINSA_10device_ptrIiEEEEPS5_SF_PlNS0_13ScanTileStateIiLb1EEEN4cuda3std3__410__not_fn_tINSB_10functional5actorINSO_9compositeIJNSO_16operator_adaptorINSM_8equal_toIvEEEENSP_INSO_8argumentILj0EEEEENSP_INSO_5valueIiEEEEEEEEEEES5_iNS2_19streaming_context_tIlLb1EEELS6_1EEEvT0_T1_T2_T3_T4_T5_T6_T7_iT8_NS1_7vsmem_tE_param_7];
	mov.u64 	%rd443, %rd220;
	ld.param.u8 	%rs6, [%rd443];
	ld.param.u64 	%rd444, [%rd443+24];
	cvta.to.global.u64 	%rd111, %rd444;
	add.s32 	%r1027, %r256, %r257;
	add.s32 	%r1028, %r1027, %r258;
	add.s32 	%r1029, %r1028, %r259;
	add.s32 	%r1030, %r1029, %r260;
	add.s32 	%r1031, %r1030, %r261;
	add.s32 	%r1032, %r1031, %r262;
	add.s32 	%r1033, %r1032, %r263;
	add.s32 	%r1034, %r1033, %r264;
	add.s32 	%r1035, %r1034, %r265;
	add.s32 	%r1036, %r1035, %r266;
	add.s32 	%r1037, %r1036, %r255;
	add.s32 	%r1038, %r1037, %r1585;
	sub.s32 	%r1039, %r1038, %r1625;
	add.s32 	%r285, %r1039, -6529;
	mul.hi.u32 	%r1040, %r285, -1431655765;
	shr.u32 	%r1041, %r1040, 8;
	add.s32 	%r286, %r1041, 1;
	and.b32  	%r1042, %r1041, 3;
	setp.eq.s32 	%p379, %r1042, 3;
	@%p379 bra 	$L__BB8_419;
	cvt.u64.u32 	%rd774, %r1625;
	shl.b32 	%r1043, %r1625, 2;
	mov.u32 	%r1044, _ZZN3cub18CUB_300001_SM_10006detail6select23DeviceSelectSweepKernelINS2_10policy_hubIiNS0_8NullTypeEiLb0ELNS0_10SelectImplE1EE10Policy1000EN6thrust24THRUST_300001_SM_1000_NS6detail15normal_iteratorINSA_10device_ptrIiEEEEPS5_SF_PlNS0_13ScanTileStateIiLb1EEEN4cuda3std3__410__not_fn_tINSB_10functional5actorINSO_9compositeIJNSO_16operator_adaptorINSM_8equal_toIvEEEENSP_INSO_8argumentILj0EEEEENSP_INSO_5valueIiEEEEEEEEEEES5_iNS2_19streaming_context_tIlLb1EEELS6_1EEEvT0_T1_T2_T3_T4_T5_T6_T7_iT8_NS1_7vsmem_tEE19static_temp_storage;
	add.s32 	%r1624, %r1044, %r1043;
	and.b32  	%r1045, %r286, 3;
	neg.s32 	%r1623, %r1045;
$L__BB8_416:
	.pragma "nounroll";
	setp.ne.s16 	%p380, %rs6, 0;
	mov.b64 	%rd775, 0;
	@%p380 bra 	$L__BB8_418;
	ld.global.u64 	%rd775, [%rd111];
$L__BB8_418:
	add.s64 	%rd446, %rd775, %rd774;
	shl.b64 	%rd447, %rd446, 2;
	add.s64 	%rd448, %rd4, %rd447;
	ld.shared.u32 	%r1046, [%r1624];
	st.global.u32 	[%rd448], %r1046;
	add.s64 	%rd774, %rd774, 384;
	cvt.u32.u64 	%r1625, %rd774;
	add.s32 	%r1624, %r1624, 1536;
	add.s32 	%r1623, %r1623, 1;
	setp.ne.s32 	%p381, %r1623, 0;
	@%p381 bra 	$L__BB8_416;
$L__BB8_419:
	setp.lt.u32 	%p382, %r285, 1152;
	@%p382 bra 	$L__BB8_611;
	mul.wide.u32 	%rd450, %r1625, 4;
	add.s64 	%rd117, %rd4, %rd450;
	shl.b32 	%r1047, %r1625, 2;
	mov.u32 	%r1048, _ZZN3cub18CUB_300001_SM_10006detail6select23DeviceSelectSweepKernelINS2_10policy_hubIiNS0_8NullTypeEiLb0ELNS0_10SelectImplE1EE10Policy1000EN6thrust24THRUST_300001_SM_1000_NS6detail15normal_iteratorINSA_10device_ptrIiEEEEPS5_SF_PlNS0_13ScanTileStateIiLb1EEEN4cuda3std3__410__not_fn_tINSB_10functional5actorINSO_9compositeIJNSO_16operator_adaptorINSM_8equal_toIvEEEENSP_INSO_8argumentILj0EEEEENSP_INSO_5valueIiEEEEEEEEEEES5_iNS2_19streaming_context_tIlLb1EEELS6_1EEEvT0_T1_T2_T3_T4_T5_T6_T7_iT8_NS1_7vsmem_tEE19static_temp_storage;
	add.s32 	%r1049, %r1047, %r1048;
	add.s32 	%r1626, %r1049, 3072;
	mov.b64 	%rd776, 0;
$L__BB8_421:
	setp.ne.s16 	%p383, %rs6, 0;
	mov.b64 	%rd777, 0;
	@%p383 bra 	$L__BB8_423;
	ld.global.u64 	%rd777, [%rd111];
$L__BB8_423:
	setp.ne.s16 	%p384, %rs6, 0;
	shl.b64 	%rd453, %rd777, 2;
	add.s64 	%rd454, %rd776, %rd453;
	add.s64 	%rd455, %rd117, %rd454;
	ld.shared.u32 	%r1050, [%r1626+-3072];
	st.global.u32 	[%rd455], %r1050;
	mov.b64 	%rd778, 0;
	@%p384 bra 	$L__BB8_425;
	ld.global.u64 	%rd778, [%rd111];
$L__BB8_425:
	setp.ne.s16 	%p385, %rs6, 0;
	shl.b64 	%rd457, %rd778, 2;
	add.s64 	%rd458, %rd776, %rd457;
	add.s64 	%rd459, %rd117, %rd458;
	ld.shared.u32 	%r1051, [%r1626+-1536];
	st.global.u32 	[%rd459+1536], %r1051;
	mov.b64 	%rd779, 0;
	@%p385 bra 	$L__BB8_427;
	ld.global.u64 	%rd779, [%rd111];
$L__BB8_427:
	setp.ne.s16 	%p386, %rs6, 0;
	shl.b64 	%rd461, %rd779, 2;
	add.s64 	%rd462, %rd776, %rd461;
	add.s64 	%rd463, %rd117, %rd462;
	ld.shared.u32 	%r1052, [%r1626];
	st.global.u32 	[%rd463+3072], %r1052;
	mov.b64 	%rd780, 0;
	@%p386 bra 	$L__BB8_429;
	ld.global.u64 	%rd780, [%rd111];
$L__BB8_429:
	shl.b64 	%rd464, %rd780, 2;
	add.s64 	%rd465, %rd776, %rd464;
	add.s64 	%rd466, %rd117, %rd465;
	ld.shared.u32 	%r1053, [%r1626+1536];
	st.global.u32 	[%rd466+4608], %r1053;
	add.s32 	%r1625, %r1625, 1536;
	add.s64 	%rd776, %rd776, 6144;
	add.s32 	%r1626, %r1626, 6144;
	setp.lt.s32 	%p387, %r1625, %r1660;
	@%p387 bra 	$L__BB8_421;
	bra.uni 	$L__BB8_611;
$L__BB8_430:
	ld.param.u8 	%rs9, [%rd1];
	setp.eq.s16 	%p37, %rs9, 0;
	ld.param.u64 	%rd223, [%rd1+16];
	selp.b64 	%rd224, %rd223, 0, %p37;
	cvt.s64.s32 	%rd225, %r3;
	add.s64 	%rd226, %rd224, %rd225;
	mov.u32 	%r1656, %tid.x;
	and.b32  	%r445, %r1656, 31;
	and.b32  	%r446, %r1656, 992;
	mul.lo.s32 	%r447, %r446, 17;
	or.b32  	%r301, %r447, %r445;
	setp.ge.s32 	%p38, %r301, %r187;
	cvt.u64.u32 	%rd227, %r301;
	add.s64 	%rd228, %rd226, %rd227;
	shl.b64 	%rd229, %rd228, 2;
	add.s64 	%rd162, %rd3, %rd229;
	@%p38 bra 	$L__BB8_432;
	ld.global.u32 	%r1628, [%rd162];
$L__BB8_432:
	add.s32 	%r449, %r301, 32;
	setp.ge.s32 	%p39, %r449, %r187;
	@%p39 bra 	$L__BB8_434;
	ld.global.u32 	%r1629, [%rd162+128];
$L__BB8_434:
	add.s32 	%r451, %r301, 64;
	setp.ge.s32 	%p40, %r451, %r187;
	@%p40 bra 	$L__BB8_436;
	ld.global.u32 	%r1630, [%rd162+256];
$L__BB8_436:
	add.s32 	%r453, %r301, 96;
	setp.ge.s32 	%p41, %r453, %r187;
	@%p41 bra 	$L__BB8_438;
	ld.global.u32 	%r1631, [%rd162+384];
$L__BB8_438:
	add.s32 	%r455, %r301, 128;
	setp.ge.s32 	%p42, %r455, %r187;
	@%p42 bra 	$L__BB8_440;
	ld.global.u32 	%r1632, [%rd162+512];
$L__BB8_440:
	add.s32 	%r457, %r301, 160;
	setp.ge.s32 	%p43, %r457, %r187;
	@%p43 bra 	$L__BB8_442;
	ld.global.u32 	%r1633, [%rd162+640];
$L__BB8_442:
	add.s32 	%r459, %r301, 192;
	setp.ge.s32 	%p44, %r459, %r187;
	@%p44 bra 	$L__BB8_444;
	ld.global.u32 	%r1634, [%rd162+768];
$L__BB8_444:
	add.s32 	%r461, %r301, 224;
	setp.ge.s32 	%p45, %r461, %r187;
	@%p45 bra 	$L__BB8_446;
	ld.global.u32 	%r1635, [%rd162+896];
$L__BB8_446:
	add.s32 	%r463, %r301, 256;
	setp.ge.s32 	%p46, %r463, %r187;
	@%p46 bra 	$L__BB8_448;
	ld.global.u32 	%r1636, [%rd162+1024];
$L__BB8_448:
	add.s32 	%r465, %r301, 288;
	setp.ge.s32 	%p47, %r465, %r187;
	@%p47 bra 	$L__BB8_450;
	ld.global.u32 	%r1637, [%rd162+1152];
$L__BB8_450:
	add.s32 	%r467, %r301, 320;
	setp.ge.s32 	%p48, %r467, %r187;
	@%p48 bra 	$L__BB8_452;
	ld.global.u32 	%r1638, [%rd162+1280];
$L__BB8_452:
	add.s32 	%r469, %r301, 352;
	setp.ge.s32 	%p49, %r469, %r187;
	@%p49 bra 	$L__BB8_454;
	ld.global.u32 	%r1639, [%rd162+1408];
$L__BB8_454:
	add.s32 	%r471, %r301, 384;
	setp.ge.s32 	%p50, %r471, %r187;
	@%p50 bra 	$L__BB8_456;
	ld.global.u32 	%r1640, [%rd162+1536];
$L__BB8_456:
	add.s32 	%r473, %r301, 416;
	setp.ge.s32 	%p51, %r473, %r187;
	@%p51 bra 	$L__BB8_458;
	ld.global.u32 	%r1641, [%rd162+1664];
$L__BB8_458:
	add.s32 	%r475, %r301, 448;
	setp.ge.s32 	%p52, %r475, %r187;
	@%p52 bra 	$L__BB8_460;
	ld.global.u32 	%r1642, [%rd162+1792];
$L__BB8_460:
	add.s32 	%r477, %r301, 480;
	setp.ge.s32 	%p53, %r477, %r187;
	@%p53 bra 	$L__BB8_462;
	ld.global.u32 	%r1643, [%rd162+1920];
$L__BB8_462:
	add.s32 	%r479, %r301, 512;
	setp.ge.s32 	%p54, %r479, %r187;
	@%p54 bra 	$L__BB8_464;
	ld.global.u32 	%r1644, [%rd162+2048];
$L__BB8_464:
	// begin inline asm
	mov.u32 %r480, %laneid;
	// end inline asm
	shr.u32 	%r337, %r1656, 5;
	mad.lo.s32 	%r511, %r337, 544, %r480;
	shl.b32 	%r512, %r511, 2;
	mov.u32 	%r513, _ZZN3cub18CUB_300001_SM_10006detail6select23DeviceSelectSweepKernelINS2_10policy_hubIiNS0_8NullTypeEiLb0ELNS0_10SelectImplE1EE10Policy1000EN6thrust24THRUST_300001_SM_1000_NS6detail15normal_iteratorINSA_10device_ptrIiEEEEPS5_SF_PlNS0_13ScanTileStateIiLb1EEEN4cuda3std3__410__not_fn_tINSB_10functional5actorINSO_9compositeIJNSO_16operator_adaptorINSM_8equal_toIvEEEENSP_INSO_8argumentILj0EEEEENSP_INSO_5valueIiEEEEEEEEEEES5_iNS2_19streaming_context_tIlLb1EEELS6_1EEEvT0_T1_T2_T3_T4_T5_T6_T7_iT8_NS1_7vsmem_tEE19static_temp_storage;
	add.s32 	%r514, %r513, %r512;
	st.shared.u32 	[%r514], %r1628;
	st.shared.u32 	[%r514+128], %r1629;
	st.shared.u32 	[%r514+256], %r1630;
	st.shared.u32 	[%r514+384], %r1631;
	st.shared.u32 	[%r514+512], %r1632;
	st.shared.u32 	[%r514+640], %r1633;
	st.shared.u32 	[%r514+768], %r1634;
	st.shared.u32 	[%r514+896], %r1635;
	st.shared.u32 	[%r514+1024], %r1636;
	st.shared.u32 	[%r514+1152], %r1637;
	st.shared.u32 	[%r514+1280], %r1638;
	st.shared.u32 	[%r514+1408], %r1639;
	st.shared.u32 	[%r514+1536], %r1640;
	st.shared.u32 	[%r514+1664], %r1641;
	st.shared.u32 	[%r514+1792], %r1642;
	st.shared.u32 	[%r514+1920], %r1643;
	st.shared.u32 	[%r514+2048], %r1644;
	bar.warp.sync 	-1;
	shl.b32 	%r515, %r480, 6;
	add.s32 	%r516, %r514, %r515;
	ld.shared.u32 	%r517, [%r516];
	ld.shared.u32 	%r518, [%r516+4];
	ld.shared.u32 	%r519, [%r516+8];
	ld.shared.u32 	%r520, [%r516+12];
	ld.shared.u32 	%r521, [%r516+16];
	ld.shared.u32 	%r522, [%r516+20];
	ld.shared.u32 	%r523, [%r516+24];
	ld.shared.u32 	%r524, [%r516+28];
	ld.shared.u32 	%r525, [%r516+32];
	ld.shared.u32 	%r526, [%r516+36];
	ld.shared.u32 	%r527, [%r516+40];
	ld.shared.u32 	%r528, [%r516+44];
	ld.shared.u32 	%r529, [%r516+48];
	ld.shared.u32 	%r530, [%r516+52];
	ld.shared.u32 	%r531, [%r516+56];
	ld.shared.u32 	%r532, [%r516+60];
	ld.shared.u32 	%r533, [%r516+64];
	mul.lo.s32 	%r534, %r1656, 17;
	setp.ge.s32 	%p55, %r534, %r187;
	setp.ne.s32 	%p56, %r517, %r1;
	or.pred  	%p18, %p55, %p56;
	selp.u32 	%r535, 1, 0, %p18;
	add.s32 	%r536, %r534, 1;
	setp.ge.s32 	%p57, %r536, %r187;
	setp.ne.s32 	%p58, %r518, %r1;
	or.pred  	%p19, %p57, %p58;
	selp.u32 	%r537, 1, 0, %p19;
	add.s32 	%r538, %r534, 2;
	setp.ge.s32 	%p59, %r538, %r187;
	setp.ne.s32 	%p60, %r519, %r1;
	or.pred  	%p20, %p59, %p60;
	selp.u32 	%r539, 1, 0, %p20;
	add.s32 	%r540, %r534, 3;
	setp.ge.s32 	%p61, %r540, %r187;
	setp.ne.s32 	%p62, %r520, %r1;
	or.pred  	%p21, %p61, %p62;
	selp.u32 	%r541, 1, 0, %p21;
	add.s32 	%r542, %r534, 4;
	setp.ge.s32 	%p63, %r542, %r187;
	setp.ne.s32 	%p64, %r521, %r1;
	or.pred  	%p22, %p63, %p64;
	selp.u32 	%r543, 1, 0, %p22;
	add.s32 	%r544, %r534, 5;
	setp.ge.s32 	%p65, %r544, %r187;
	setp.ne.s32 	%p66, %r522, %r1;
	or.pred  	%p23, %p65, %p66;
	selp.u32 	%r545, 1, 0, %p23;
	add.s32 	%r546, %r534, 6;
	setp.ge.s32 	%p67, %r546, %r187;
	setp.ne.s32 	%p68, %r523, %r1;
	or.pred  	%p24, %p67, %p68;
	selp.u32 	%r547, 1, 0, %p24;
	add.s32 	%r548, %r534, 7;
	setp.ge.s32 	%p69, %r548, %r187;
	setp.ne.s32 	%p70, %r524, %r1;
	or.pred  	%p25, %p69, %p70;
	selp.u32 	%r549, 1, 0, %p25;
	add.s32 	%r550, %r534, 8;
	setp.ge.s32 	%p71, %r550, %r187;
	setp.ne.s32 	%p72, %r525, %r1;
	or.pred  	%p26, %p71, %p72;
	selp.u32 	%r551, 1, 0, %p26;
	add.s32 	%r552, %r534, 9;
	setp.ge.s32 	%p73, %r552, %r187;
	setp.ne.s32 	%p74, %r526, %r1;
	or.pred  	%p27, %p73, %p74;
	selp.u32 	%r553, 1, 0, %p27;
	add.s32 	%r554, %r534, 10;
	setp.ge.s32 	%p75, %r554, %r187;
	setp.ne.s32 	%p76, %r527, %r1;
	or.pred  	%p28, %p75, %p76;
	selp.u32 	%r555, 1, 0, %p28;
	add.s32 	%r556, %r534, 11;
	setp.ge.s32 	%p77, %r556, %r187;
	setp.ne.s32 	%p78, %r528, %r1;
	or.pred  	%p29, %p77, %p78;
	selp.u32 	%r557, 1, 0, %p29;
	add.s32 	%r558, %r534, 12;
	setp.ge.s32 	%p79, %r558, %r187;
	setp.ne.s32 	%p80, %r529, %r1;
	or.pred  	%p30, %p79, %p80;
	selp.u32 	%r559, 1, 0, %p30;
	add.s32 	%r560, %r534, 13;
	setp.ge.s32 	%p81, %r560, %r187;
	setp.ne.s32 	%p82, %r530, %r1;
	or.pred  	%p31, %p81, %p82;
	selp.u32 	%r561, 1, 0, %p31;
	add.s32 	%r562, %r534, 14;
	setp.ge.s32 	%p83, %r562, %r187;
	setp.ne.s32 	%p84, %r531, %r1;
	or.pred  	%p32, %p83, %p84;
	selp.u32 	%r563, 1, 0, %p32;
	add.s32 	%r564, %r534, 15;
	setp.ge.s32 	%p85, %r564, %r187;
	setp.ne.s32 	%p86, %r532, %r1;
	or.pred  	%p33, %p85, %p86;
	selp.u32 	%r565, 1, 0, %p33;
	add.s32 	%r566, %r534, 16;
	setp.ge.s32 	%p87, %r566, %r187;
	setp.ne.s32 	%p88, %r533, %r1;
	or.pred  	%p34, %p87, %p88;
	selp.u32 	%r567, 1, 0, %p34;
	bar.sync 	0;
	add.s32 	%r355, %r537, %r535;
	add.s32 	%r568, %r355, %r539;
	add.s32 	%r356, %r568, %r541;
	add.s32 	%r357, %r356, %r543;
	add.s32 	%r358, %r357, %r545;
	add.s32 	%r569, %r358, %r547;
	add.s32 	%r359, %r569, %r549;
	add.s32 	%r570, %r359, %r551;
	add.s32 	%r571, %r570, %r553;
	add.s32 	%r572, %r571, %r555;
	add.s32 	%r573, %r572, %r557;
	add.s32 	%r574, %r573, %r559;
	add.s32 	%r575, %r574, %r561;
	add.s32 	%r576, %r575, %r563;
	add.s32 	%r577, %r576, %r565;
	add.s32 	%r485, %r577, %r567;
	mov.b32 	%r483, 1;
	mov.b32 	%r508, 0;
	mov.b32 	%r510, -1;
	// begin inline asm
	{  .reg .s32 r0;  .reg .pred p;  shfl.sync.up.b32 r0|p, %r485, %r483, %r508, %r510;  @p add.s32 r0, r0, %r485;  mov.s32 %r481, r0;}
	// end inline asm
	mov.b32 	%r489, 2;
	// begin inline asm
	{  .reg .s32 r0;  .reg .pred p;  shfl.sync.up.b32 r0|p, %r481, %r489, %r508, %r510;  @p add.s32 r0, r0, %r481;  mov.s32 %r487, r0;}
	// end inline asm
	mov.b32 	%r495, 4;
	// begin inline asm
	{  .reg .s32 r0;  .reg .pred p;  shfl.sync.up.b32 r0|p, %r487, %r495, %r508, %r510;  @p add.s32 r0, r0, %r487;  mov.s32 %r493, r0;}
	// end inline asm
	mov.b32 	%r501, 8;
	// begin inline asm
	{  .reg .s32 r0;  .reg .pred p;  shfl.sync.up.b32 r0|p, %r493, %r501, %r508, %r510;  @p add.s32 r0, r0, %r493;  mov.s32 %r499, r0;}
	// end inline asm
	mov.b32 	%r507, 16;
	// begin inline asm
	{  .reg .s32 r0;  .reg .pred p;  shfl.sync.up.b32 r0|p, %r499, %r507, %r508, %r510;  @p add.s32 r0, r0, %r499;  mov.s32 %r505, r0;}
	// end inline asm
	setp.ne.s32 	%p89, %r480, 31;
	@%p89 bra 	$L__BB8_466;
	shl.b32 	%r578, %r337, 2;
	mov.u32 	%r579, _ZZN3cub18CUB_300001_SM_10006detail6select23DeviceSelectSweepKernelINS2_10policy_hubIiNS0_8NullTypeEiLb0ELNS0_10SelectImplE1EE10Policy1000EN6thrust24THRUST_300001_SM_1000_NS6detail15normal_iteratorINSA_10device_ptrIiEEEEPS5_SF_PlNS0_13ScanTileStateIiLb1EEEN4cuda3std3__410__not_fn_tINSB_10functional5actorINSO_9compositeIJNSO_16operator_adaptorINSM_8equal_toIvEEEENSP_INSO_8argumentILj0EEEEENSP_INSO_5valueIiEEEEEEEEEEES5_iNS2_19streaming_context_tIlLb1EEELS6_1EEEvT0_T1_T2_T3_T4_T5_T6_T7_iT8_NS1_7vsmem_tEE19static_temp_storage;
	add.s32 	%r580, %r579, %r578;
	st.shared.u32 	[%r580], %r505;
$L__BB8_466:
	sub.s32 	%r581, %r505, %r485;
	bar.sync 	0;
	ld.shared.v4.u32 	{%r582, %r583, %r584, %r585}, [_ZZN3cub18CUB_300001_SM_10006detail6select23DeviceSelectSweepKernelINS2_10policy_hubIiNS0_8NullTypeEiLb0ELNS0_10SelectImplE1EE10Policy1000EN6thrust24THRUST_300001_SM_1000_NS6detail15normal_iteratorINSA_10device_ptrIiEEEEPS5_SF_PlNS0_13ScanTileStateIiLb1EEEN4cuda3std3__410__not_fn_tINSB_10functional5actorINSO_9compositeIJNSO_16operator_adaptorINSM_8equal_toIvEEEENSP_INSO_8argumentILj0EEEEENSP_INSO_5valueIiEEEEEEEEEEES5_iNS2_19streaming_context_tIlLb1EEELS6_1EEEvT0_T1_T2_T3_T4_T5_T6_T7_iT8_NS1_7vsmem_tEE19static_temp_storage];
	add.s32 	%r586, %r583, %r582;
	setp.eq.s32 	%p90, %r337, 2;
	selp.b32 	%r587, %r586, %r582, %p90;
	add.s32 	%r588, %r586, %r584;
	setp.eq.s32 	%p91, %r337, 3;
	selp.b32 	%r589, %r588, %r587, %p91;
	add.s32 	%r590, %r588, %r585;
	setp.eq.s32 	%p92, %r337, 4;
	selp.b32 	%r591, %r590, %r589, %p92;
	ld.shared.v4.u32 	{%r592, %r593, %r594, %r595}, [_ZZN3cub18CUB_300001_SM_10006detail6select23DeviceSelectSweepKernelINS2_10policy_hubIiNS0_8NullTypeEiLb0ELNS0_10SelectImplE1EE10Policy1000EN6thrust24THRUST_300001_SM_1000_NS6detail15normal_iteratorINSA_10device_ptrIiEEEEPS5_SF_PlNS0_13ScanTileStateIiLb1EEEN4cuda3std3__410__not_fn_tINSB_10functional5actorINSO_9compositeIJNSO_16operator_adaptorINSM_8equal_toIvEEEENSP_INSO_8argumentILj0EEEEENSP_INSO_5valueIiEEEEEEEEEEES5_iNS2_19streaming_context_tIlLb1EEELS6_1EEEvT0_T1_T2_T3_T4_T5_T6_T7_iT8_NS1_7vsmem_tEE19static_temp_storage+16];
	add.s32 	%r596, %r590, %r592;
	setp.eq.s32 	%p93, %r337, 5;
	selp.b32 	%r597, %r596, %r591, %p93;
	add.s32 	%r598, %r596, %r593;
	setp.eq.s32 	%p94, %r337, 6;
	selp.b32 	%r599, %r598, %r597, %p94;
	add.s32 	%r600, %r598, %r594;
	setp.eq.s32 	%p95, %r337, 7;
	selp.b32 	%r601, %r600, %r599, %p95;
	add.s32 	%r602, %r600, %r595;
	setp.eq.s32 	%p96, %r337, 8;
	selp.b32 	%r603, %r602, %r601, %p96;
	ld.shared.v4.u32 	{%r604, %r605, %r606, %r607}, [_ZZN3cub18CUB_300001_SM_10006detail6select23DeviceSelectSweepKernelINS2_10policy_hubIiNS0_8NullTypeEiLb0ELNS0_10SelectImplE1EE10Policy1000EN6thrust24THRUST_300001_SM_1000_NS6detail15normal_iteratorINSA_10device_ptrIiEEEEPS5_SF_PlNS0_13ScanTileStateIiLb1EEEN4cuda3std3__410__not_fn_tINSB_10functional5actorINSO_9compositeIJNSO_16operator_adaptorINSM_8equal_toIvEEEENSP_INSO_8argumentILj0EEEEENSP_INSO_5valueIiEEEEEEEEEEES5_iNS2_19streaming_context_tIlLb1EEELS6_1EEEvT0_T1_T2_T3_T4_T5_T6_T7_iT8_NS1_7vsmem_tEE19static_temp_storage+32];
	add.s32 	%r608, %r602, %r604;
	setp.eq.s32 	%p97, %r337, 9;
	selp.b32 	%r609, %r608, %r603, %p97;
	add.s32 	%r610, %r608, %r605;
	setp.eq.s32 	%p98, %r337, 10;
	selp.b32 	%r611, %r610, %r609, %p98;
	add.s32 	%r612, %r610, %r606;
	setp.eq.s32 	%p99, %r337, 11;
	selp.b32 	%r613, %r612, %r611, %p99;
	add.s32 	%r362, %r612, %r607;
	setp.gt.u32 	%p100, %r1656, 31;
	setp.lt.u32 	%p101, %r1656, 32;
	setp.eq.s32 	%p102, %r480, 0;
	selp.b32 	%r614, 0, %r581, %p102;
	add.s32 	%r1652, %r613, %r614;
	selp.b32 	%r364, %r581, %r1652, %p101;
	@%p100 bra 	$L__BB8_491;
	setp.ne.s32 	%p103, %r1656, 0;
	mul.wide.s32 	%rd230, %r2, 8;
	add.s64 	%rd163, %rd2, %rd230;
	@%p103 bra 	$L__BB8_469;
	st.shared.u32 	[_ZZN3cub18CUB_300001_SM_10006detail6select23DeviceSelectSweepKernelINS2_10policy_hubIiNS0_8NullTypeEiLb0ELNS0_10SelectImplE1EE10Policy1000EN6thrust24THRUST_300001_SM_1000_NS6detail15normal_iteratorINSA_10device_ptrIiEEEEPS5_SF_PlNS0_13ScanTileStateIiLb1EEEN4cuda3std3__410__not_fn_tINSB_10functional5actorINSO_9compositeIJNSO_16operator_adaptorINSM_8equal_toIvEEEENSP_INSO_8argumentILj0EEEEENSP_INSO_5valueIiEEEEEEEEEEES5_iNS2_19streaming_context_tIlLb1EEELS6_1EEEvT0_T1_T2_T3_T4_T5_T6_T7_iT8_NS1_7vsmem_tEE19static_temp_storage+76], %r362;
	add.s64 	%rd231, %rd163, 256;
	mov.b32 	%r615, 100;
	// begin inline asm
	st.relaxed.gpu.v2.u32 [%rd231], {%r615, %r362};
	// end inline asm
$L__BB8_469:
	not.b32 	%r617, %r1656;
	add.s32 	%r1649, %r2, %r617;
	mov.u32 	%r366, %nctaid.x;
	setp.gt.u32 	%p104, %r366, 499;
	@%p104 bra 	$L__BB8_471;
	membar.cta;
	bra.uni 	$L__BB8_472;
$L__BB8_471:
	mov.b32 	%r618, 1150;
	// begin inline asm
	nanosleep.u32 %r618;
	// end inline asm
$L__BB8_472:
	mul.wide.s32 	%rd233, %r1649, 8;
	add.s64 	%rd234, %rd2, %rd233;
	add.s64 	%rd232, %rd234, 256;
	// begin inline asm
	ld.relaxed.gpu.v2.u32 {%r1650, %r1646}, [%rd232];
	// end inline asm
$L__BB8_473:
	setp.eq.s32 	%p105, %r1650, 99;
	mov.b32 	%r621, -1;
	vote.sync.any.pred 	%p106, %p105, %r621;
	not.pred 	%p107, %p106;
	@%p107 bra 	$L__BB8_478;
	setp.gt.u32 	%p227, %r366, 499;
	@%p227 bra 	$L__BB8_476;
	membar.cta;
	bra.uni 	$L__BB8_477;
$L__BB8_476:
	mov.b32 	%r810, 76;
	// begin inline asm
	nanosleep.u32 %r810;
	// end inline asm
$L__BB8_477:
	// begin inline asm
	ld.relaxed.gpu.v2.u32 {%r1650, %r1646}, [%rd232];
	// end inline asm
	bra.uni 	$L__BB8_473;
$L__BB8_478:
	setp.eq.s32 	%p108, %r1650, 101;
	mov.b32 	%r648, -1;
	vote.sync.ballot.b32 	%r649, %p108, %r648;
	// begin inline asm
	mov.u32 %r623, %lanemask_ge;
	// end inline asm
	and.b32  	%r650, %r649, %r623;
	or.b32  	%r651, %r650, -2147483648;
	add.s32 	%r652, %r651, -1;
	not.b32 	%r653, %r651;
	and.b32  	%r654, %r653, %r652;
	popc.b32 	%r627, %r654;
	mov.b32 	%r626, 1;
	// begin inline asm
	shfl.sync.down.b32 %r624, %r1646, %r626, %r627, %r648;
	// end inline asm
	setp.lt.s32 	%p110, %r480, %r627;
	selp.b32 	%r655, %r624, 0, %p110;
	add.s32 	%r630, %r655, %r1646;
	mov.b32 	%r631, 2;
	// begin inline asm
	shfl.sync.down.b32 %r629, %r630, %r631, %r627, %r648;
	// end inline asm
	add.s32 	%r376, %r480, 2;
	setp.gt.s32 	%p111, %r376, %r627;
	selp.b32 	%r656, 0, %r629, %p111;
	add.s32 	%r635, %r630, %r656;
	mov.b32 	%r636, 4;
	// begin inline asm
	shfl.sync.down.b32 %r634, %r635, %r636, %r627, %r648;
	// end inline asm
	add.s32 	%r377, %r480, 4;
	setp.gt.s32 	%p112, %r377, %r627;
	selp.b32 	%r657, 0, %r634, %p112;
	add.s32 	%r640, %r635, %r657;
	mov.b32 	%r641, 8;
	// begin inline asm
	shfl.sync.down.b32 %r639, %r640, %r641, %r627, %r648;
	// end inline asm
	add.s32 	%r378, %r480, 8;
	setp.gt.s32 	%p113, %r378, %r627;
	selp.b32 	%r658, 0, %r639, %p113;
	add.s32 	%r645, %r640, %r658;
	mov.b32 	%r646, 16;
	// begin inline asm
	shfl.sync.down.b32 %r644, %r645, %r646, %r627, %r648;
	// end inline asm
	add.s32 	%r379, %r480, 16;
	setp.gt.s32 	%p114, %r379, %r627;
	selp.b32 	%r659, 0, %r644, %p114;
	add.s32 	%r1647, %r645, %r659;
	add.s64 	%rd165, %rd2, 256;
$L__BB8_479:
	setp.ne.s32 	%p115, %r1650, 101;
	mov.b32 	%r660, -1;
	vote.sync.all.pred 	%p116, %p115, %r660;
	not.pred 	%p117, %p116;
	@%p117 bra 	$L__BB8_487;
	mul.wide.s32 	%rd345, %r1649, 8;
	add.s64 	%rd346, %rd165, %rd345;
	add.s64 	%rd344, %rd346, -256;
	// begin inline asm
	ld.relaxed.gpu.v2.u32 {%r1650, %r1651}, [%rd344];
	// end inline asm
$L__BB8_481:
	setp.eq.s32 	%p216, %r1650, 99;
	mov.b32 	%r768, -1;
	vote.sync.any.pred 	%p217, %p216, %r768;
	not.pred 	%p218, %p217;
	@%p218 bra 	$L__BB8_486;
	setp.gt.u32 	%p226, %r366, 499;
	@%p226 bra 	$L__BB8_484;
	membar.cta;
	bra.uni 	$L__BB8_485;
$L__BB8_484:
	mov.b32 	%r807, 76;
	// begin inline asm
	nanosleep.u32 %r807;
	// end inline asm
$L__BB8_485:
	// begin inline asm
	ld.relaxed.gpu.v2.u32 {%r1650, %r1651}, [%rd344];
	// end inline asm
	bra.uni 	$L__BB8_481;
$L__BB8_486:
	setp.eq.s32 	%p219, %r1650, 101;
	mov.b32 	%r794, -1;
	vote.sync.ballot.b32 	%r795, %p219, %r794;
	and.b32  	%r796, %r795, %r623;
	or.b32  	%r797, %r796, -2147483648;
	add.s32 	%r798, %r797, -1;
	not.b32 	%r799, %r797;
	and.b32  	%r800, %r799, %r798;
	popc.b32 	%r773, %r800;
	mov.b32 	%r772, 1;
	// begin inline asm
	shfl.sync.down.b32 %r770, %r1651, %r772, %r773, %r794;
	// end inline asm
	setp.lt.s32 	%p221, %r480, %r773;
	selp.b32 	%r801, %r770, 0, %p221;
	add.s32 	%r776, %r801, %r1651;
	mov.b32 	%r777, 2;
	// begin inline asm
	shfl.sync.down.b32 %r775, %r776, %r777, %r773, %r794;
	// end inline asm
	setp.gt.s32 	%p222, %r376, %r773;
	selp.b32 	%r802, 0, %r775, %p222;
	add.s32 	%r781, %r776, %r802;
	mov.b32 	%r782, 4;
	// begin inline asm
	shfl.sync.down.b32 %r780, %r781, %r782, %r773, %r794;
	// end inline asm
	setp.gt.s32 	%p223, %r377, %r773;
	selp.b32 	%r803, 0, %r780, %p223;
	add.s32 	%r786, %r781, %r803;
	mov.b32 	%r787, 8;
	// begin inline asm
	shfl.sync.down.b32 %r785, %r786, %r787, %r773, %r794;
	// end inline asm
	setp.gt.s32 	%p224, %r378, %r773;
	selp.b32 	%r804, 0, %r785, %p224;
	add.s32 	%r791, %r786, %r804;
	mov.b32 	%r792, 16;
	// begin inline asm
	shfl.sync.down.b32 %r790, %r791, %r792, %r773, %r794;
	// end inline asm
	setp.gt.s32 	%p225, %r379, %r773;
	selp.b32 	%r805, 0, %r790, %p225;
	add.s32 	%r806, %r805, %r1647;
	add.s32 	%r1647, %r806, %r791;
	add.s32 	%r1649, %r1649, -32;
	bra.uni 	$L__BB8_479;
$L__BB8_487:
	setp.ne.s32 	%p118, %r1656, 0;
	@%p118 bra 	$L__BB8_489;
	add.s32 	%r663, %r1647, %r362;
	add.s64 	%rd235, %rd163, 256;
	mov.b32 	%r662, 101;
	// begin inline asm
	st.relaxed.gpu.v2.u32 [%rd235], {%r662, %r663};
	// end inline asm
	st.shared.u32 	[_ZZN3cub18CUB_300001_SM_10006detail6select23DeviceSelectSweepKernelINS2_10policy_hubIiNS0_8NullTypeEiLb0ELNS0_10SelectImplE1EE10Policy1000EN6thrust24THRUST_300001_SM_1000_NS6detail15normal_iteratorINSA_10device_ptrIiEEEEPS5_SF_PlNS0_13ScanTileStateIiLb1EEEN4cuda3std3__410__not_fn_tINSB_10functional5actorINSO_9compositeIJNSO_16operator_adaptorINSM_8equal_toIvEEEENSP_INSO_8argumentILj0EEEEENSP_INSO_5valueIiEEEEEEEEEEES5_iNS2_19streaming_context_tIlLb1EEELS6_1EEEvT0_T1_T2_T3_T4_T5_T6_T7_iT8_NS1_7vsmem_tEE19static_temp_storage+68], %r1647;
	st.shared.u32 	[_ZZN3cub18CUB_300001_SM_10006detail6select23DeviceSelectSweepKernelINS2_10policy_hubIiNS0_8NullTypeEiLb0ELNS0_10SelectImplE1EE10Policy1000EN6thrust24THRUST_300001_SM_1000_NS6detail15normal_iteratorINSA_10device_ptrIiEEEEPS5_SF_PlNS0_13ScanTileStateIiLb1EEEN4cuda3std3__410__not_fn_tINSB_10functional5actorINSO_9compositeIJNSO_16operator_adaptorINSM_8equal_toIvEEEENSP_INSO_8argumentILj0EEEEENSP_INSO_5valueIiEEEEEEEEEEES5_iNS2_19streaming_context_tIlLb1EEELS6_1EEEvT0_T1_T2_T3_T4_T5_T6_T7_iT8_NS1_7vsmem_tEE19static_temp_storage+72], %r663;
$L__BB8_489:
	setp.ne.s32 	%p119, %r480, 0;
	mov.u32 	%r1652, %r364;
	@%p119 bra 	$L__BB8_491;
	st.shared.u32 	[_ZZN3cub18CUB_300001_SM_10006detail6select23DeviceSelectSweepKernelINS2_10policy_hubIiNS0_8NullTypeEiLb0ELNS0_10SelectImplE1EE10Policy1000EN6thrust24THRUST_300001_SM_1000_NS6detail15normal_iteratorINSA_10device_ptrIiEEEEPS5_SF_PlNS0_13ScanTileStateIiLb1EEEN4cuda3std3__410__not_fn_tINSB_10functional5actorINSO_9compositeIJNSO_16operator_adaptorINSM_8equal_toIvEEEENSP_INSO_8argumentILj0EEEEENSP_INSO_5valueIiEEEEEEEEEEES5_iNS2_19streaming_context_tIlLb1EEELS6_1EEEvT0_T1_T2_T3_T4_T5_T6_T7_iT8_NS1_7vsmem_tEE19static_temp_storage+60], %r1647;
	mov.u32 	%r1652, %r1647;
$L__BB8_491:
	bar.sync 	0;
	setp.eq.s32 	%p120, %r1656, 0;
	ld.shared.u32 	%r664, [_ZZN3cub18CUB_300001_SM_10006detail6select23DeviceSelectSweepKernelINS2_10policy_hubIiNS0_8NullTypeEiLb0ELNS0_10SelectImplE1EE10Policy1000EN6thrust24THRUST_300001_SM_1000_NS6detail15normal_iteratorINSA_10device_ptrIiEEEEPS5_SF_PlNS0_13ScanTileStateIiLb1EEEN4cuda3std3__410__not_fn_tINSB_10functional5actorINSO_9compositeIJNSO_16operator_adaptorINSM_8equal_toIvEEEENSP_INSO_8argumentILj0EEEEENSP_INSO_5valueIiEEEEEEEEEEES5_iNS2_19streaming_context_tIlLb1EEELS6_1EEEvT0_T1_T2_T3_T4_T5_T6_T7_iT8_NS1_7vsmem_tEE19static_temp_storage+60];
	.pragma "used_bytes_mask 65520";
	ld.shared.v4.u32 	{%r665, %r395, %r666, %r396}, [_ZZN3cub18CUB_300001_SM_10006detail6select23DeviceSelectSweepKernelINS2_10policy_hubIiNS0_8NullTypeEiLb0ELNS0_10SelectImplE1EE10Policy1000EN6thrust24THRUST_300001_SM_1000_NS6detail15normal_iteratorINSA_10device_ptrIiEEEEPS5_SF_PlNS0_13ScanTileStateIiLb1EEEN4cuda3std3__410__not_fn_tINSB_10functional5actorINSO_9compositeIJNSO_16operator_adaptorINSM_8equal_toIvEEEENSP_INSO_8argumentILj0EEEEENSP_INSO_5valueIiEEEEEEEEEEES5_iNS2_19streaming_context_tIlLb1EEELS6_1EEEvT0_T1_T2_T3_T4_T5_T6_T7_iT8_NS1_7vsmem_tEE19static_temp_storage+64];
	selp.b32 	%r667, 0, %r664, %p120;
	add.s32 	%r397, %r667, %r1652;
	selp.u32 	%r668, 1, 0, %p18;
	add.s32 	%r398, %r397, %r668;
	add.s32 	%r399, %r355, %r397;
	selp.u32 	%r669, 1, 0, %p20;
	add.s32 	%r400, %r399, %r669;
	add.s32 	%r401, %r356, %r397;
	add.s32 	%r402, %r357, %r397;
	add.s32 	%r403, %r358, %r397;
	selp.u32 	%r670, 1, 0, %p24;
	add.s32 	%r404, %r403, %r670;
	add.s32 	%r405, %r359, %r397;
	selp.u32 	%r671, 1, 0, %p26;
	add.s32 	%r406, %r405, %r671;
	selp.u32 	%r672, 1, 0, %p27;
	add.s32 	%r407, %r406, %r672;
	selp.u32 	%r673, 1, 0, %p28;
	add.s32 	%r408, %r407, %r673;
	selp.u32 	%r674, 1, 0, %p29;
	add.s32 	%r409, %r408, %r674;
	selp.u32 	%r675, 1, 0, %p30;
	add.s32 	%r410, %r409, %r675;
	selp.u32 	%r676, 1, 0, %p31;
	add.s32 	%r411, %r410, %r676;
	selp.u32 	%r677, 1, 0, %p32;
	add.s32 	%r412, %r411, %r677;
	selp.u32 	%r678, 1, 0, %p33;
	add.s32 	%r413, %r412, %r678;
	sub.s32 	%r679, 6528, %r187;
	sub.s32 	%r1660, %r666, %r679;
	sub.s32 	%r415, %r396, %r679;
	setp.gt.s32 	%p121, %r415, 384;
	@%p121 bra 	$L__BB8_560;
	ld.param.u8 	%rs7, [%rd1];
	ld.param.u64 	%rd236, [%rd1+24];
	cvta.to.global.u64 	%rd167, %rd236;
	setp.lt.s32 	%p122, %r397, %r1660;
	and.pred  	%p123, %p18, %p122;
	@%p123 bra 	$L__BB8_493;
	bra.uni 	$L__BB8_496;
$L__BB8_493:
	setp.ne.s16 	%p124, %rs7, 0;
	mov.b64 	%rd803, 0;
	@%p124 bra 	$L__BB8_495;
	ld.global.u64 	%rd803, [%rd167];
$L__BB8_495:
	cvt.s64.s32 	%rd238, %r397;
	add.s64 	%rd239, %rd803, %rd238;
	shl.b64 	%rd240, %rd239, 2;
	add.s64 	%rd241, %rd4, %rd240;
	st.global.u32 	[%rd241], %r517;
$L__BB8_496:
	setp.ge.s32 	%p125, %r398, %r1660;
	not.pred 	%p126, %p19;
	or.pred  	%p127, %p126, %p125;
	@%p127 bra 	$L__BB8_500;
	setp.ne.s16 	%p128, %rs7, 0;
	mov.b64 	%rd804, 0;
	@%p128 bra 	$L__BB8_499;
	ld.global.u64 	%rd804, [%rd167];
$L__BB8_499:
	cvt.s64.s32 	%rd243, %r398;
	add.s64 	%rd244, %rd804, %rd243;
	shl.b64 	%rd245, %rd244, 2;
	add.s64 	%rd246, %rd4, %rd245;
	st.global.u32 	[%rd246], %r518;
$L__BB8_500:
	setp.ge.s32 	%p129, %r399, %r1660;
	not.pred 	%p130, %p20;
	or.pred  	%p131, %p130, %p129;
	@%p131 bra 	$L__BB8_504;
	setp.ne.s16 	%p132, %rs7, 0;
	mov.b64 	%rd805, 0;
	@%p132 bra 	$L__BB8_503;
	ld.global.u64 	%rd805, [%rd167];
$L__BB8_503:
	cvt.s64.s32 	%rd248, %r399;
	add.s64 	%rd249, %rd805, %rd248;
	shl.b64 	%rd250, %rd249, 2;
	add.s64 	%rd251, %rd4, %rd250;
	st.global.u32 	[%rd251], %r519;
$L__BB8_504:
	setp.ge.s32 	%p133, %r400, %r1660;
	not.pred 	%p134, %p21;
	or.pred  	%p135, %p134, %p133;
	@%p135 bra 	$L__BB8_508;
	setp.ne.s16 	%p136, %rs7, 0;
	mov.b64 	%rd806, 0;
	@%p136 bra 	$L__BB8_507;
	ld.global.u64 	%rd806, [%rd167];
$L__BB8_507:
	cvt.s64.s32 	%rd253, %r400;
	add.s64 	%rd254, %rd806, %rd253;
	shl.b64 	%rd255, %rd254, 2;
	add.s64 	%rd256, %rd4, %rd255;
	st.global.u32 	[%rd256], %r520;
$L__BB8_508:
	setp.ge.s32 	%p137, %r401, %r1660;
	not.pred 	%p138, %p22;
	or.pred  	%p139, %p138, %p137;
	@%p139 bra 	$L__BB8_512;
	setp.ne.s16 	%p140, %rs7, 0;
	mov.b64 	%rd807, 0;
	@%p140 bra 	$L__BB8_511;
	ld.global.u64 	%rd807, [%rd167];
$L__BB8_511:
	cvt.s64.s32 	%rd258, %r401;
	add.s64 	%rd259, %rd807, %rd258;
	shl.b64 	%rd260, %rd259, 2;
	add.s64 	%rd261, %rd4, %rd260;
	st.global.u32 	[%rd261], %r521;
$L__BB8_512:
	setp.ge.s32 	%p141, %r402, %r1660;
	not.pred 	%p142, %p23;
	or.pred  	%p143, %p142, %p141;
	@%p143 bra 	$L__BB8_516;
	setp.ne.s16 	%p144, %rs7, 0;
	mov.b64 	%rd808, 0;
	@%p144 bra 	$L__BB8_515;
	ld.global.u64 	%rd808, [%rd167];
$L__BB8_515:
	cvt.s64.s32 	%rd263, %r402;
	add.s64 	%rd264, %rd808, %rd263;
	shl.b64 	%rd265, %rd264, 2;
	add.s64 	%rd266, %rd4, %rd265;
	st.global.u32 	[%rd266], %r522;
$L__BB8_516:
	setp.ge.s32 	%p145, %r403, %r1660;
	not.pred 	%p146, %p24;
	or.pred  	%p147, %p146, %p145;
	@%p147 bra 	$L__BB8_520;
	setp.ne.s16 	%p148, %rs7, 0;
	mov.b64 	%rd809, 0;
	@%p148 bra 	$L__BB8_519;
	ld.global.u64 	%rd809, [%rd167];
$L__BB8_519:
	cvt.s64.s32 	%rd268, %r403;
	add.s64 	%rd269, %rd809, %rd268;
	shl.b64 	%rd270, %rd269, 2;
	add.s64 	%rd271, %rd4, %rd270;
	st.global.u32 	[%rd271], %r523;
$L__BB8_520:
	setp.ge.s32 	%p149, %r404, %r1660;
	not.pred 	%p150, %p25;
	or.pred  	%p151, %p150, %p149;
	@%p151 bra 	$L__BB8_524;
	setp.ne.s16 	%p152, %rs7, 0;
	mov.b64 	%rd810, 0;
	@%p152 bra 	$L__BB8_523;
	ld.global.u64 	%rd810, [%rd167];
$L__BB8_523:
	cvt.s64.s32 	%rd273, %r404;
	add.s64 	%rd274, %rd810, %rd273;
	shl.b64 	%rd275, %rd274, 2;
	add.s64 	%rd276, %rd4, %rd275;
	st.global.u32 	[%rd276], %r524;
$L__BB8_524:
	setp.ge.s32 	%p153, %r405, %r1660;
	not.pred 	%p154, %p26;
	or.pred  	%p155, %p154, %p153;
	@%p155 bra 	$L__BB8_528;
	setp.ne.s16 	%p156, %rs7, 0;
	mov.b64 	%rd811, 0;
	@%p156 bra 	$L__BB8_527;
	ld.global.u64 	%rd811, [%rd167];
$L__BB8_527:
	cvt.s64.s32 	%rd278, %r405;
	add.s64 	%rd279, %rd811, %rd278;
	shl.b64 	%rd280, %rd279, 2;
	add.s64 	%rd281, %rd4, %rd280;
	st.global.u32 	[%rd281], %r525;
$L__BB8_528:
	setp.ge.s32 	%p157, %r406, %r1660;
	not.pred 	%p158, %p27;
	or.pred  	%p159, %p158, %p157;
	@%p159 bra 	$L__BB8_532;
	setp.ne.s16 	%p160, %rs7, 0;
	mov.b64 	%rd812, 0;
	@%p160 bra 	$L__BB8_531;
	ld.global.u64 	%rd812, [%rd167];
$L__BB8_531:
	cvt.s64.s32 	%rd283, %r406;
	add.s64 	%rd284, %rd812, %rd283;
	shl.b64 	%rd285, %rd284, 2;
	add.s64 	%rd286, %rd4, %rd285;
	st.global.u32 	[%rd286], %r526;
$L__BB8_532:
	setp.ge.s32 	%p161, %r407, %r1660;
	not.pred 	%p162, %p28;
	or.pred  	%p163, %p162, %p161;
	@%p163 bra 	$L__BB8_536;
	setp.ne.s16 	%p164, %rs7, 0;
	mov.b64 	%rd813, 0;
	@%p164 bra 	$L__BB8_535;
	ld.global.u64 	%rd813, [%rd167];
$L__BB8_535:
	cvt.s64.s32 	%rd288, %r407;
	add.s64 	%rd289, %rd813, %rd288;
	shl.b64 	%rd290, %rd289, 2;
	add.s64 	%rd291, %rd4, %rd290;
	st.global.u32 	[%rd291], %r527;
$L__BB8_536:
	setp.ge.s32 	%p165, %r408, %r1660;
	not.pred 	%p166, %p29;
	or.pred  	%p167, %p166, %p165;
	@%p167 bra 	$L__BB8_540;
	setp.ne.s16 	%p168, %rs7, 0;
	mov.b64 	%rd814, 0;
	@%p168 bra 	$L__BB8_539;
	ld.global.u64 	%rd814, [%rd167];
$L__BB8_539:
	cvt.s64.s32 	%rd293, %r408;
	add.s64 	%rd294, %rd814, %rd293;
	shl.b64 	%rd295, %rd294, 2;
	add.s64 	%rd296, %rd4, %rd295;
	st.global.u32 	[%rd296], %r528;
$L__BB8_540:
	setp.ge.s32 	%p169, %r409, %r1660;
	not.pred 	%p170, %p30;
	or.pred  	%p171, %p170, %p169;
	@%p171 bra 	$L__BB8_544;
	setp.ne.s16 	%p172, %rs7, 0;
	mov.b64 	%rd815, 0;
	@%p172 bra 	$L__BB8_543;
	ld.global.u64 	%rd815, [%rd167];
$L__BB8_543:
	cvt.s64.s32 	%rd298, %r409;
	add.s64 	%rd299, %rd815, %rd298;
	shl.b64 	%rd300, %rd299, 2;
	add.s64 	%rd301, %rd4, %rd300;
	st.global.u32 	[%rd301], %r529;
$L__BB8_544:
	setp.ge.s32 	%p173, %r410, %r1660;
	not.pred 	%p174, %p31;
	or.pred  	%p175, %p174, %p173;
	@%p175 bra 	$L__BB8_548;
	setp.ne.s16 	%p176, %rs7, 0;
	mov.b64 	%rd816, 0;
	@%p176 bra 	$L__BB8_547;
	ld.global.u64 	%rd816, [%rd167];
$L__BB8_547:
	cvt.s64.s32 	%rd303, %r410;
	add.s64 	%rd304, %rd816, %rd303;
	shl.b64 	%rd305, %rd304, 2;
	add.s64 	%rd306, %rd4, %rd305;
	st.global.u32 	[%rd306], %r530;
$L__BB8_548:
	setp.ge.s32 	%p177, %r411, %r1660;
	not.pred 	%p178, %p32;
	or.pred  	%p179, %p178, %p177;
	@%p179 bra 	$L__BB8_552;
	setp.ne.s16 	%p180, %rs7, 0;
	mov.b64 	%rd817, 0;
	@%p180 bra 	$L__BB8_551;
	ld.global.u64 	%rd817, [%rd167];
$L__BB8_551:
	cvt.s64.s32 	%rd308, %r411;
	add.s64 	%rd309, %rd817, %rd308;
	shl.b64 	%rd310, %rd309, 2;
	add.s64 	%rd311, %rd4, %rd310;
	st.global.u32 	[%rd311], %r531;
$L__BB8_552:
	setp.ge.s32 	%p181, %r412, %r1660;
	not.pred 	%p182, %p33;
	or.pred  	%p183, %p182, %p181;
	@%p183 bra 	$L__BB8_556;
	setp.ne.s16 	%p184, %rs7, 0;
	mov.b64 	%rd818, 0;
	@%p184 bra 	$L__BB8_555;
	ld.global.u64 	%rd818, [%rd167];
$L__BB8_555:
	cvt.s64.s32 	%rd313, %r412;
	add.s64 	%rd314, %rd818, %rd313;
	shl.b64 	%rd315, %rd314, 2;
	add.s64 	%rd316, %rd4, %rd315;
	st.global.u32 	[%rd316], %r532;
$L__BB8_556:
	setp.ge.s32 	%p185, %r413, %r1660;
	not.pred 	%p186, %p34;
	or.pred  	%p187, %p186, %p185;
	@%p187 bra 	$L__BB8_611;
	setp.ne.s16 	%p188, %rs7, 0;
	mov.b64 	%rd819, 0;
	@%p188 bra 	$L__BB8_559;
	ld.global.u64 	%rd819, [%rd167];
$L__BB8_559:
	cvt.s64.s32 	%rd318, %r413;
	add.s64 	%rd319, %rd819, %rd318;
	shl.b64 	%rd320, %rd319, 2;
	add.s64 	%rd321, %rd4, %rd320;
	st.global.u32 	[%rd321], %r533;
	bra.uni 	$L__BB8_611;
$L__BB8_560:
	bar.sync 	0;
	not.pred 	%p189, %p18;
	@%p189 bra 	$L__BB8_562;
	sub.s32 	%r680, %r397, %r395;
	shl.b32 	%r681, %r680, 2;
	mov.u32 	%r682, _ZZN3cub18CUB_300001_SM_10006detail6select23DeviceSelectSweepKernelINS2_10policy_hubIiNS0_8NullTypeEiLb0ELNS0_10SelectImplE1EE10Policy1000EN6thrust24THRUST_300001_SM_1000_NS6detail15normal_iteratorINSA_10device_ptrIiEEEEPS5_SF_PlNS0_13ScanTileStateIiLb1EEEN4cuda3std3__410__not_fn_tINSB_10functional5actorINSO_9compositeIJNSO_16operator_adaptorINSM_8equal_toIvEEEENSP_INSO_8argumentILj0EEEEENSP_INSO_5valueIiEEEEEEEEEEES5_iNS2_19streaming_context_tIlLb1EEELS6_1EEEvT0_T1_T2_T3_T4_T5_T6_T7_iT8_NS1_7vsmem_tEE19static_temp_storage;
	add.s32 	%r683, %r682, %r681;
	st.shared.u32 	[%r683], %r517;
$L__BB8_562:
	not.pred 	%p190, %p19;
	@%p190 bra 	$L__BB8_564;
	sub.s32 	%r684, %r398, %r395;
	shl.b32 	%r685, %r684, 2;
	mov.u32 	%r686, _ZZN3cub18CUB_300001_SM_10006detail6select23DeviceSelectSweepKernelINS2_10policy_hubIiNS0_8NullTypeEiLb0ELNS0_10SelectImplE1EE10Policy1000EN6thrust24THRUST_300001_SM_1000_NS6detail15normal_iteratorINSA_10device_ptrIiEEEEPS5_SF_PlNS0_13ScanTileStateIiLb1EEEN4cuda3std3__410__not_fn_tINSB_10functional5actorINSO_9compositeIJNSO_16operator_adaptorINSM_8equal_toIvEEEENSP_INSO_8argumentILj0EEEEENSP_INSO_5valueIiEEEEEEEEEEES5_iNS2_19streaming_context_tIlLb1EEELS6_1EEEvT0_T1_T2_T3_T4_T5_T6_T7_iT8_NS1_7vsmem_tEE19static_temp_storage;
	add.s32 	%r687, %r686, %r685;
	st.shared.u32 	[%r687], %r518;
$L__BB8_564:
	not.pred 	%p191, %p20;
	@%p191 bra 	$L__BB8_566;
	sub.s32 	%r688, %r399, %r395;
	shl.b32 	%r689, %r688, 2;
	mov.u32 	%r690, _ZZN3cub18CUB_300001_SM_10006detail6select23DeviceSelectSweepKernelINS2_10policy_hubIiNS0_8NullTypeEiLb0ELNS0_10SelectImplE1EE10Policy1000EN6thrust24THRUST_300001_SM_1000_NS6detail15normal_iteratorINSA_10device_ptrIiEEEEPS5_SF_PlNS0_13ScanTileStateIiLb1EEEN4cuda3std3__410__not_fn_tINSB_10functional5actorINSO_9compositeIJNSO_16operator_adaptorINSM_8equal_toIvEEEENSP_INSO_8argumentILj0EEEEENSP_INSO_5valueIiEEEEEEEEEEES5_iNS2_19streaming_context_tIlLb1EEELS6_1EEEvT0_T1_T2_T3_T4_T5_T6_T7_iT8_NS1_7vsmem_tEE19static_temp_storage;
	add.s32 	%r691, %r690, %r689;
	st.shared.u32 	[%r691], %r519;
$L__BB8_566:
	not.pred 	%p192, %p21;
	@%p192 bra 	$L__BB8_568;
	sub.s32 	%r692, %r400, %r395;
	shl.b32 	%r693, %r692, 2;
	mov.u32 	%r694, _ZZN3cub18CUB_300001_SM_10006detail6select23DeviceSelectSweepKernelINS2_10policy_hubIiNS0_8NullTypeEiLb0ELNS0_10SelectImplE1EE10Policy1000EN6thrust24THRUST_300001_SM_1000_NS6detail15normal_iteratorINSA_10device_ptrIiEEEEPS5_SF_PlNS0_13ScanTileStateIiLb1EEEN4cuda3std3__410__not_fn_tINSB_10functional5actorINSO_9compositeIJNSO_16operator_adaptorINSM_8equal_toIvEEEENSP_INSO_8argumentILj0EEEEENSP_INSO_5valueIiEEEEEEEEEEES5_iNS2_19streaming_context_tIlLb1EEELS6_1EEEvT0_T1_T2_T3_T4_T5_T6_T7_iT8_NS1_7vsmem_tEE19static_temp_storage;
	add.s32 	%r695, %r694, %r693;
	st.shared.u32 	[%r695], %r520;
$L__BB8_568:
	not.pred 	%p193, %p22;
	@%p193 bra 	$L__BB8_570;
	sub.s32 	%r696, %r401, %r395;
	shl.b32 	%r697, %r696, 2;
	mov.u32 	%r698, _ZZN3cub18CUB_300001_SM_10006detail6select23DeviceSelectSweepKernelINS2_10policy_hubIiNS0_8NullTypeEiLb0ELNS0_10SelectImplE1EE10Policy1000EN6thrust24THRUST_300001_SM_1000_NS6detail15normal_iteratorINSA_10device_ptrIiEEEEPS5_SF_PlNS0_13ScanTileStateIiLb1EEEN4cuda3std3__410__not_fn_tINSB_10functional5actorINSO_9compositeIJNSO_16operator_adaptorINSM_8equal_toIvEEEENSP_INSO_8argumentILj0EEEEENSP_INSO_5valueIiEEEEEEEEEEES5_iNS2_19streaming_context_tIlLb1EEELS6_1EEEvT0_T1_T2_T3_T4_T5_T6_T7_iT8_NS1_7vsmem_tEE19static_temp_storage;
	add.s32 	%r699, %r698, %r697;
	st.shared.u32 	[%r699], %r521;
$L__BB8_570:
	not.pred 	%p194, %p23;
	@%p194 bra 	$L__BB8_572;
	sub.s32 	%r700, %r402, %r395;
	shl.b32 	%r701, %r700, 2;
	mov.u32 	%r702, _ZZN3cub18CUB_300001_SM_10006detail6select23DeviceSelectSweepKernelINS2_10policy_hubIiNS0_8NullTypeEiLb0ELNS0_10SelectImplE1EE10Policy1000EN6thrust24THRUST_300001_SM_1000_NS6detail15normal_iteratorINSA_10device_ptrIiEEEEPS5_SF_PlNS0_13ScanTileStateIiLb1EEEN4cuda3std3__410__not_fn_tINSB_10functional5actorINSO_9compositeIJNSO_16operator_adaptorINSM_8equal_toIvEEEENSP_INSO_8argumentILj0EEEEENSP_INSO_5valueIiEEEEEEEEEEES5_iNS2_19streaming_context_tIlLb1EEELS6_1EEEvT0_T1_T2_T3_T4_T5_T6_T7_iT8_NS1_7vsmem_tEE19static_temp_storage;
	add.s32 	%r703, %r702, %r701;
	st.shared.u32 	[%r703], %r522;
$L__BB8_572:
	not.pred 	%p195, %p24;
	@%p195 bra 	$L__BB8_574;
	sub.s32 	%r704, %r403, %r395;
	shl.b32 	%r705, %r704, 2;
	mov.u32 	%r706, _ZZN3cub18CUB_300001_SM_10006detail6select23DeviceSelectSweepKernelINS2_10policy_hubIiNS0_8NullTypeEiLb0ELNS0_10SelectImplE1EE10Policy1000EN6thrust24THRUST_300001_SM_1000_NS6detail15normal_iteratorINSA_10device_ptrIiEEEEPS5_SF_PlNS0_13ScanTileStateIiLb1EEEN4cuda3std3__410__not_fn_tINSB_10functional5actorINSO_9compositeIJNSO_16operator_adaptorINSM_8equal_toIvEEEENSP_INSO_8argumentILj0EEEEENSP_INSO_5valueIiEEEEEEEEEEES5_iNS2_19streaming_context_tIlLb1EEELS6_1EEEvT0_T1_T2_T3_T4_T5_T6_T7_iT8_NS1_7vsmem_tEE19static_temp_storage;
	add.s32 	%r707, %r706, %r705;
	st.shared.u32 	[%r707], %r523;
$L__BB8_574:
	not.pred 	%p196, %p25;
	@%p196 bra 	$L__BB8_576;
	sub.s32 	%r708, %r404, %r395;
	shl.b32 	%r709, %r708, 2;
	mov.u32 	%r710, _ZZN3cub18CUB_300001_SM_10006detail6select23DeviceSelectSweepKernelINS2_10policy_hubIiNS0_8NullTypeEiLb0ELNS0_10SelectImplE1EE10Policy1000EN6thrust24THRUST_300001_SM_1000_NS6detail15normal_iteratorINSA_10device_ptrIiEEEEPS5_SF_PlNS0_13ScanTileStateIiLb1EEEN4cuda3std3__410__not_fn_tINSB_10functional5actorINSO_9compositeIJNSO_16operator_adaptorINSM_8equal_toIvEEEENSP_INSO_8argumentILj0EEEEENSP_INSO_5valueIiEEEEEEEEEEES5_iNS2_19streaming_context_tIlLb1EEELS6_1EEEvT0_T1_T2_T3_T4_T5_T6_T7_iT8_NS1_7vsmem_tEE19static_temp_storage;
	add.s32 	%r711, %r710, %r709;
	st.shared.u32 	[%r711], %r524;
$L__BB8_576:
	not.pred 	%p197, %p26;
	@%p197 bra 	$L__BB8_578;
	sub.s32 	%r712, %r405, %r395;
	shl.b32 	%r713, %r712, 2;
	mov.u32 	%r714, _ZZN3cub18CUB_300001_SM_10006detail6select23DeviceSelectSweepKernelINS2_10policy_hubIiNS0_8NullTypeEiLb0ELNS0_10SelectImplE1EE10Policy1000EN6thrust24THRUST_300001_SM_1000_NS6detail15normal_iteratorINSA_10device_ptrIiEEEEPS5_SF_PlNS0_13ScanTileStateIiLb1EEEN4cuda3std3__410__not_fn_tINSB_10functional5actorINSO_9compositeIJNSO_16operator_adaptorINSM_8equal_toIvEEEENSP_INSO_8argumentILj0EEEEENSP_INSO_5valueIiEEEEEEEEEEES5_iNS2_19streaming_context_tIlLb1EEELS6_1EEEvT0_T1_T2_T3_T4_T5_T6_T7_iT8_NS1_7vsmem_tEE19static_temp_storage;
	add.s32 	%r715, %r714, %r713;
	st.shared.u32 	[%r715], %r525;
$L__BB8_578:
	not.pred 	%p198, %p27;
	@%p198 bra 	$L__BB8_580;
	sub.s32 	%r716, %r406, %r395;
	shl.b32 	%r717, %r716, 2;
	mov.u32 	%r718, _ZZN3cub18CUB_300001_SM_10006detail6select23DeviceSelectSweepKernelINS2_10policy_hubIiNS0_8NullTypeEiLb0ELNS0_10SelectImplE1EE10Policy1000EN6thrust24THRUST_300001_SM_1000_NS6detail15normal_iteratorINSA_10device_ptrIiEEEEPS5_SF_PlNS0_13ScanTileStateIiLb1EEEN4cuda3std3__410__not_fn_tINSB_10functional5actorINSO_9compositeIJNSO_16operator_adaptorINSM_8equal_toIvEEEENSP_INSO_8argumentILj0EEEEENSP_INSO_5valueIiEEEEEEEEEEES5_iNS2_19streaming_context_tIlLb1EEELS6_1EEEvT0_T1_T2_T3_T4_T5_T6_T7_iT8_NS1_7vsmem_tEE19static_temp_storage;
	add.s32 	%r719, %r718, %r717;
	st.shared.u32 	[%r719], %r526;
$L__BB8_580:
	not.pred 	%p199, %p28;
	@%p199 bra 	$L__BB8_582;
	sub.s32 	%r720, %r407, %r395;
	shl.b32 	%r721, %r720, 2;
	mov.u32 	%r722, _ZZN3cub18CUB_300001_SM_10006detail6select23DeviceSelectSweepKernelINS2_10policy_hubIiNS0_8NullTypeEiLb0ELNS0_10SelectImplE1EE10Policy1000EN6thrust24THRUST_300001_SM_1000_NS6detail15normal_iteratorINSA_10device_ptrIiEEEEPS5_SF_PlNS0_13ScanTileStateIiLb1EEEN4cuda3std3__410__not_fn_tINSB_10functional5actorINSO_9compositeIJNSO_16operator_adaptorINSM_8equal_toIvEEEENSP_INSO_8argumentILj0EEEEENSP_INSO_5valueIiEEEEEEEEEEES5_iNS2_19streaming_context_tIlLb1EEELS6_1EEEvT0_T1_T2_T3_T4_T5_T6_T7_iT8_NS1_7vsmem_tEE19static_temp_storage;
	add.s32 	%r723, %r722, %r721;
	st.shared.u32 	[%r723], %r527;
$L__BB8_582:
	not.pred 	%p200, %p29;
	@%p200 bra 	$L__BB8_584;
	sub.s32 	%r724, %r408, %r395;
	shl.b32 	%r725, %r724, 2;
	mov.u32 	%r726, _ZZN3cub18CUB_300001_SM_10006detail6select23DeviceSelectSweepKernelINS2_10policy_hubIiNS0_8NullTypeEiLb0ELNS0_10SelectImplE1EE10Policy1000EN6thrust24THRUST_300001_SM_1000_NS6detail15normal_iteratorINSA_10device_ptrIiEEEEPS5_SF_PlNS0_13ScanTileStateIiLb1EEEN4cuda3std3__410__not_fn_tINSB_10functional5actorINSO_9compositeIJNSO_16operator_adaptorINSM_8equal_toIvEEEENSP_INSO_8argumentILj0EEEEENSP_INSO_5valueIiEEEEEEEEEEES5_iNS2_19streaming_context_tIlLb1EEELS6_1EEEvT0_T1_T2_T3_T4_T5_T6_T7_iT8_NS1_7vsmem_tEE19static_temp_storage;
	add.s32 	%r727, %r726, %r725;
	st.shared.u32 	[%r727], %r528;
$L__BB8_584:
	not.pred 	%p201, %p30;
	@%p201 bra 	$L__BB8_586;
	sub.s32 	%r728, %r409, %r395;
	shl.b32 	%r729, %r728, 2;
	mov.u32 	%r730, _ZZN3cub18CUB_300001_SM_10006detail6select23DeviceSelectSweepKernelINS2_10policy_hubIiNS0_8NullTypeEiLb0ELNS0_10SelectImplE1EE10Policy1000EN6thrust24THRUST_300001_SM_1000_NS6detail15normal_iteratorINSA_10device_ptrIiEEEEPS5_SF_PlNS0_13ScanTileStateIiLb1EEEN4cuda3std3__410__not_fn_tINSB_10functional5actorINSO_9compositeIJNSO_16operator_adaptorINSM_8equal_toIvEEEENSP_INSO_8argumentILj0EEEEENSP_INSO_5valueIiEEEEEEEEEEES5_iNS2_19streaming_context_tIlLb1EEELS6_1EEEvT0_T1_T2_T3_T4_T5_T6_T7_iT8_NS1_7vsmem_tEE19static_temp_storage;
	add.s32 	%r731, %r730, %r729;
	st.shared.u32 	[%r731], %r529;
$L__BB8_586:
	not.pred 	%p202, %p31;
	@%p202 bra 	$L__BB8_588;
	sub.s32 	%r732, %r410, %r395;
	shl.b32 	%r733, %r732, 2;
	mov.u32 	%r734, _ZZN3cub18CUB_300001_SM_10006detail6select23DeviceSelectSweepKernelINS2_10policy_hubIiNS0_8NullTypeEiLb0ELNS0_10SelectImplE1EE10Policy1000EN6thrust24THRUST_300001_SM_1000_NS6detail15normal_iteratorINSA_10device_ptrIiEEEEPS5_SF_PlNS0_13ScanTileStateIiLb1EEEN4cuda3std3__410__not_fn_tINSB_10functional5actorINSO_9compositeIJNSO_16operator_adaptorINSM_8equal_toIvEEEENSP_INSO_8argumentILj0EEEEENSP_INSO_5valueIiEEEEEEEEEEES5_iNS2_19streaming_context_tIlLb1EEELS6_1EEEvT0_T1_T2_T3_T4_T5_T6_T7_iT8_NS1_7vsmem_tEE19static_temp_storage;
	add.s32 	%r735, %r734, %r733;
	st.shared.u32 	[%r735], %r530;
$L__BB8_588:
	not.pred 	%p203, %p32;
	@%p203 bra 	$L__BB8_590;
	sub.s32 	%r736, %r411, %r395;
	shl.b32 	%r737, %r736, 2;
	mov.u32 	%r738, _ZZN3cub18CUB_300001_SM_10006detail6select23DeviceSelectSweepKernelINS2_10policy_hubIiNS0_8NullTypeEiLb0ELNS0_10SelectImplE1EE10Policy1000EN6thrust24THRUST_300001_SM_1000_NS6detail15normal_iteratorINSA_10device_ptrIiEEEEPS5_SF_PlNS0_13ScanTileStateIiLb1EEEN4cuda3std3__410__not_fn_tINSB_10functional5actorINSO_9compositeIJNSO_16operator_adaptorINSM_8equal_toIvEEEENSP_INSO_8argumentILj0EEEEENSP_INSO_5valueIiEEEEEEEEEEES5_iNS2_19streaming_context_tIlLb1EEELS6_1EEEvT0_T1_T2_T3_T4_T5_T6_T7_iT8_NS1_7vsmem_tEE19static_temp_storage;
	add.s32 	%r739, %r738, %r737;
	st.shared.u32 	[%r739], %r531;
$L__BB8_590:
	not.pred 	%p204, %p33;
	@%p204 bra 	$L__BB8_592;
	sub.s32 	%r740, %r412, %r395;
	shl.b32 	%r741, %r740, 2;
	mov.u32 	%r742, _ZZN3cub18CUB_300001_SM_10006detail6select23DeviceSelectSweepKernelINS2_10policy_hubIiNS0_8NullTypeEiLb0ELNS0_10SelectImplE1EE10Policy1000EN6thrust24THRUST_300001_SM_1000_NS6detail15normal_iteratorINSA_10device_ptrIiEEEEPS5_SF_PlNS0_13ScanTileStateIiLb1EEEN4cuda3std3__410__not_fn_tINSB_10functional5actorINSO_9compositeIJNSO_16operator_adaptorINSM_8equal_toIvEEEENSP_INSO_8argumentILj0EEEEENSP_INSO_5valueIiEEEEEEEEEEES5_iNS2_19streaming_context_tIlLb1EEELS6_1EEEvT0_T1_T2_T3_T4_T5_T6_T7_iT8_NS1_7vsmem_tEE19static_temp_storage;
	add.s32 	%r743, %r742, %r741;
	st.shared.u32 	[%r743], %r532;
$L__BB8_592:
	not.pred 	%p205, %p34;
	@%p205 bra 	$L__BB8_594;
	sub.s32 	%r744, %r413, %r395;
	shl.b32 	%r745, %r744, 2;
	mov.u32 	%r746, _ZZN3cub18CUB_300001_SM_10006detail6select23DeviceSelectSweepKernelINS2_10policy_hubIiNS0_8NullTypeEiLb0ELNS0_10SelectImplE1EE10Policy1000EN6thrust24THRUST_300001_SM_1000_NS6detail15normal_iteratorINSA_10device_ptrIiEEEEPS5_SF_PlNS0_13ScanTileStateIiLb1EEEN4cuda3std3__410__not_fn_tINSB_10functional5actorINSO_9compositeIJNSO_16operator_adaptorINSM_8equal_toIvEEEENSP_INSO_8argumentILj0EEEEENSP_INSO_5valueIiEEEEEEEEEEES5_iNS2_19streaming_context_tIlLb1EEELS6_1EEEvT0_T1_T2_T3_T4_T5_T6_T7_iT8_NS1_7vsmem_tEE19static_temp_storage;
	add.s32 	%r747, %r746, %r745;
	st.shared.u32 	[%r747], %r533;
$L__BB8_594:
	bar.sync 	0;
	setp.ge.s32 	%p206, %r1656, %r415;
	@%p206 bra 	$L__BB8_611;
	ld.param.u32 	%r1584, [_ZN3cub18CUB_300001_SM_10006detail6select23DeviceSelectSweepKernelINS2_10policy_hubIiNS0_8NullTypeEiLb0ELNS0_10SelectImplE1EE10Policy1000EN6thrust24THRUST_300001_SM_1000_NS6detail15normal_iteratorINSA_10device_ptrIiEEEEPS5_SF_PlNS0_13ScanTileStateIiLb1EEEN4cuda3std3__410__not_fn_tINSB_10functional5actorINSO_9compositeIJNSO_16operator_adaptorINSM_8equal_toIvEEEENSP_INSO_8argumentILj0EEEEENSP_INSO_5valueIiEEEEEEEEEEES5_iNS2_19streaming_context_tIlLb1EEELS6_1EEEvT0_T1_T2_T3_T4_T5_T6_T7_iT8_NS1_7vsmem_tE_param_7];
	ld.param.u8 	%rs8, [%rd1];
	ld.param.u64 	%rd322, [%rd1+24];
	cvta.to.global.u64 	%rd168, %rd322;
	add.s32 	%r748, %r396, %r1584;
	add.s32 	%r749, %r1656, %r3;
	sub.s32 	%r750, %r748, %r749;
	add.s32 	%r416, %r750, -6529;
	mul.hi.u32 	%r751, %r416, -1431655765;
	shr.u32 	%r752, %r751, 8;
	add.s32 	%r417, %r752, 1;
	and.b32  	%r753, %r752, 3;
	setp.eq.s32 	%p207, %r753, 3;
	@%p207 bra 	$L__BB8_600;
	and.b32  	%r754, %r417, 3;
	add.s32 	%r1655, %r395, %r1656;
	shl.b32 	%r755, %r1656, 2;
	mov.u32 	%r756, _ZZN3cub18CUB_300001_SM_10006detail6select23DeviceSelectSweepKernelINS2_10policy_hubIiNS0_8NullTypeEiLb0ELNS0_10SelectImplE1EE10Policy1000EN6thrust24THRUST_300001_SM_1000_NS6detail15normal_iteratorINSA_10device_ptrIiEEEEPS5_SF_PlNS0_13ScanTileStateIiLb1EEEN4cuda3std3__410__not_fn_tINSB_10functional5actorINSO_9compositeIJNSO_16operator_adaptorINSM_8equal_toIvEEEENSP_INSO_8argumentILj0EEEEENSP_INSO_5valueIiEEEEEEEEEEES5_iNS2_19streaming_context_tIlLb1EEELS6_1EEEvT0_T1_T2_T3_T4_T5_T6_T7_iT8_NS1_7vsmem_tEE19static_temp_storage;
	add.s32 	%r1654, %r756, %r755;
	neg.s32 	%r1653, %r754;
	mad.lo.s32 	%r1656, %r754, 384, %r1656;
$L__BB8_597:
	.pragma "nounroll";
	setp.ne.s16 	%p208, %rs8, 0;
	mov.b64 	%rd798, 0;
	@%p208 bra 	$L__BB8_599;
	ld.global.u64 	%rd798, [%rd168];
$L__BB8_599:
	cvt.s64.s32 	%rd324, %r1655;
	add.s64 	%rd325, %rd798, %rd324;
	shl.b64 	%rd326, %rd325, 2;
	add.s64 	%rd327, %rd4, %rd326;
	ld.shared.u32 	%r757, [%r1654];
	st.global.u32 	[%rd327], %r757;
	add.s32 	%r1655, %r1655, 384;
	add.s32 	%r1654, %r1654, 1536;
	add.s32 	%r1653, %r1653, 1;
	setp.ne.s32 	%p209, %r1653, 0;
	@%p209 bra 	$L__BB8_597;
$L__BB8_600:
	setp.lt.u32 	%p210, %r416, 1152;
	@%p210 bra 	$L__BB8_611;
	add.s32 	%r1658, %r395, %r1656;
	shl.b32 	%r758, %r1656, 2;
	mov.u32 	%r759, _ZZN3cub18CUB_300001_SM_10006detail6select23DeviceSelectSweepKernelINS2_10policy_hubIiNS0_8NullTypeEiLb0ELNS0_10SelectImplE1EE10Policy1000EN6thrust24THRUST_300001_SM_1000_NS6detail15normal_iteratorINSA_10device_ptrIiEEEEPS5_SF_PlNS0_13ScanTileStateIiLb1EEEN4cuda3std3__410__not_fn_tINSB_10functional5actorINSO_9compositeIJNSO_16operator_adaptorINSM_8equal_toIvEEEENSP_INSO_8argumentILj0EEEEENSP_INSO_5valueIiEEEEEEEEEEES5_iNS2_19streaming_context_tIlLb1EEELS6_1EEEvT0_T1_T2_T3_T4_T5_T6_T7_iT8_NS1_7vsmem_tEE19static_temp_storage;
	add.s32 	%r760, %r758, %r759;
	add.s32 	%r1657, %r760, 3072;
$L__BB8_602:
	setp.ne.s16 	%p211, %rs8, 0;
	cvt.s64.s32 	%rd171, %r1658;
	mov.b64 	%rd799, 0;
	@%p211 bra 	$L__BB8_604;
	ld.global.u64 	%rd799, [%rd168];
$L__BB8_604:
	setp.ne.s16 	%p212, %rs8, 0;
	add.s64 	%rd330, %rd799, %rd171;
	shl.b64 	%rd331, %rd330, 2;
	add.s64 	%rd332, %rd4, %rd331;
	ld.shared.u32 	%r761, [%r1657+-3072];
	st.global.u32 	[%rd332], %r761;
	mov.b64 	%rd800, 0;
	@%p212 bra 	$L__BB8_606;
	ld.global.u64 	%rd800, [%rd168];
$L__BB8_606:
	setp.ne.s16 	%p213, %rs8, 0;
	add.s64 	%rd334, %rd800, %rd171;
	shl.b64 	%rd335, %rd334, 2;
	add.s64 	%rd336, %rd4, %rd335;
	ld.shared.u32 	%r762, [%r1657+-1536];
	st.global.u32 	[%rd336+1536], %r762;
	mov.b64 	%rd801, 0;
	@%p213 bra 	$L__BB8_608;
	ld.global.u64 	%rd801, [%rd168];
$L__BB8_608:
	setp.ne.s16 	%p214, %rs8, 0;
	add.s64 	%rd338, %rd801, %rd171;
	shl.b64 	%rd339, %rd338, 2;
	add.s64 	%rd340, %rd4, %rd339;
	ld.shared.u32 	%r763, [%r1657];
	st.global.u32 	[%rd340+3072], %r763;
	mov.b64 	%rd802, 0;
	@%p214 bra 	$L__BB8_610;
	ld.global.u64 	%rd802, [%rd168];
$L__BB8_610:
	cvt.u32.u64 	%r764, %rd171;
	add.s64 	%rd341, %rd802, %rd171;
	shl.b64 	%rd342, %rd341, 2;
	add.s64 	%rd343, %rd4, %rd342;
	ld.shared.u32 	%r765, [%r1657+1536];
	st.global.u32 	[%rd343+4608], %r765;
	add.s32 	%r1656, %r1656, 1536;
	add.s32 	%r1658, %r764, 1536;
	add.s32 	%r1657, %r1657, 6144;
	setp.lt.s32 	%p215, %r1656, %r415;
	@%p215 bra 	$L__BB8_602;
$L__BB8_611:
	mov.u32 	%r1054, %tid.x;
	setp.ne.s32 	%p388, %r1054, 0;
	@%p388 bra 	$L__BB8_619;
	mov.u64 	%rd214, %rd220;
	ld.param.u8 	%rs55, [%rd214+1];
	setp.eq.s16 	%p389, %rs55, 0;
	@%p389 bra 	$L__BB8_616;
	ld.param.u8 	%rs56, [%rd214];
	setp.ne.s16 	%p390, %rs56, 0;
	mov.b64 	%rd820, 0;
	@%p390 bra 	$L__BB8_615;
	ld.param.u64 	%rd468, [%rd214+24];
	cvta.to.global.u64 	%rd469, %rd468;
	ld.global.u64 	%rd820, [%rd469];
$L__BB8_615:
	ld.param.u64 	%rd727, [_ZN3cub18CUB_300001_SM_10006detail6select23DeviceSelectSweepKernelINS2_10policy_hubIiNS0_8NullTypeEiLb0ELNS0_10SelectImplE1EE10Policy1000EN6thrust24THRUST_300001_SM_1000_NS6detail15normal_iteratorINSA_10device_ptrIiEEEEPS5_SF_PlNS0_13ScanTileStateIiLb1EEEN4cuda3std3__410__not_fn_tINSB_10functional5actorINSO_9compositeIJNSO_16operator_adaptorINSM_8equal_toIvEEEENSP_INSO_8argumentILj0EEEEENSP_INSO_5valueIiEEEEEEEEEEES5_iNS2_19streaming_context_tIlLb1EEELS6_1EEEvT0_T1_T2_T3_T4_T5_T6_T7_iT8_NS1_7vsmem_tE_param_3];
	cvt.s64.s32 	%rd470, %r1660;
	add.s64 	%rd471, %rd820, %rd470;
	cvta.to.global.u64 	%rd472, %rd727;
	st.global.u64 	[%rd472], %rd471;
	bra.uni 	$L__BB8_619;
$L__BB8_616:
	ld.param.u8 	%rs57, [%rd214];
	setp.ne.s16 	%p391, %rs57, 0;
	mov.b64 	%rd821, 0;
	@%p391 bra 	$L__BB8_618;
	ld.param.u64 	%rd474, [%rd214+24];
	cvta.to.global.u64 	%rd475, %rd474;
	ld.global.u64 	%rd821, [%rd475];
$L__BB8_618:
	cvt.s64.s32 	%rd476, %r1660;
	add.s64 	%rd477, %rd821, %rd476;
	ld.param.u64 	%rd478, [%rd214+32];
	cvta.to.global.u64 	%rd479, %rd478;
	st.global.u64 	[%rd479], %rd477;
$L__BB8_619:
	ret;

}


// ===== COMPILED SASS (sm_100) =====

	.target	sm_100

	.elftype	@"ET_EXEC"


//--------------------- .note.nv.tkinfo           --------------------------
	.section	.note.nv.tkinfo,"",@"SHT_NOTE"
	.sectionflags	@"SHF_NOTE_NV_TKINFO"
	.tkinfo
        /*0018*/ 	.word	0x00000002
        /*0030*/ 	.string	""
        /*0030*/ 	.string	"ptxas"
        /*0030*/ 	.string	"Cuda compilation tools, release 13.0, V13.0.88"
        /*0030*/ 	.string	"Build cuda_13.0.r13.0/compiler.36424714_0"
        /*0030*/ 	.string	"-arch sm_100 -m 64 "



//--------------------- .note.nv.cuinfo           --------------------------
	.section	.note.nv.cuinfo,"",@"SHT_NOTE"
	.sectionflags	@"SHF_NOTE_NV_CUINFO"
        /*0018*/ 	.short	0x0002
        /*001a*/ 	.short	0x0064
        /*001c*/ 	.short	0x0082
	.zero		2


//--------------------- .nv.info                  --------------------------
	.section	.nv.info,"",@"SHT_CUDA_INFO"
	.align	4


	//----- nvinfo : EIATTR_REGCOUNT
	.align		4
        /*0000*/ 	.byte	0x04, 0x2f
        /*0002*/ 	.short	(.L_46 - .L_45)
	.align		4
.L_45:
        /*0004*/ 	.word	index@(_ZN3cub18CUB_300001_SM_10006detail11EmptyKernelIvEEvv)
        /*0008*/ 	.word	0x00000004


	//----- nvinfo : EIATTR_FRAME_SIZE
	.align		4
.L_46:
        /*000c*/ 	.byte	0x04, 0x11
        /*000e*/ 	.short	(.L_48 - .L_47)
	.align		4
.L_47:
        /*0010*/ 	.word	index@(_ZN3cub18CUB_300001_SM_10006detail11EmptyKernelIvEEvv)
        /*0014*/ 	.word	0x00000000


	//----- nvinfo : EIATTR_REGCOUNT
	.align		4
.L_48:
        /*0018*/ 	.byte	0x04, 0x2f
        /*001a*/ 	.short	(.L_50 - .L_49)
	.align		4
.L_49:
        /*001c*/ 	.word	index@(_ZN3cub18CUB_300001_SM_10006detail8for_each13static_kernelINS2_12policy_hub_t12policy_500_tEmN6thrust24THRUST_300001_SM_1000_NS8cuda_cub6__fill7functorINS7_6detail15normal_iteratorINS7_10device_ptrIiEEEEiEEEEvT0_T1_)
        /*0020*/ 	.word	0x00000008


	//----- nvinfo : EIATTR_FRAME_SIZE
	.align		4
.L_50:
        /*0024*/ 	.byte	0x04, 0x11
        /*0026*/ 	.short	(.L_52 - .L_51)
	.align		4
.L_51:
        /*0028*/ 	.word	index@(_ZN3cub18CUB_300001_SM_10006detail8for_each13static_kernelINS2_12policy_hub_t12policy_500_tEmN6thrust24THRUST_300001_SM_1000_NS8cuda_cub6__fill7functorINS7_6detail15normal_iteratorINS7_10device_ptrIiEEEEiEEEEvT0_T1_)
        /*002c*/ 	.word	0x00000000


	//----- nvinfo : EIATTR_REGCOUNT
	.align		4
.L_52:
        /*0030*/ 	.byte	0x04, 0x2f
        /*0032*/ 	.short	(.L_54 - .L_53)
	.align		4
.L_53:
        /*0034*/ 	.word	index@(_ZN3cub18CUB_300001_SM_10006detail8for_each13static_kernelINS2_12policy_hub_t12policy_500_tEmN6thrust24THRUST_300001_SM_1000_NS8cuda_cub20__uninitialized_fill7functorINS7_10device_ptrIiEEiEEEEvT0_T1_)
        /*0038*/ 	.word	0x00000008


	//----- nvinfo : EIATTR_FRAME_SIZE
	.align		4
.L_54:
        /*003c*/ 	.byte	0x04, 0x11
        /*003e*/ 	.short	(.L_56 - .L_55)
	.align		4
.L_55:
        /*0040*/ 	.word	index@(_ZN3cub18CUB_300001_SM_10006detail8for_each13static_kernelINS2_12policy_hub_t12policy_500_tEmN6thrust24THRUST_300001_SM_1000_NS8cuda_cub20__uninitialized_fill7functorINS7_10device_ptrIiEEiEEEEvT0_T1_)
        /*0044*/ 	.word	0x00000000


	//----- nvinfo : EIATTR_REGCOUNT
	.align		4
.L_56:
        /*0048*/ 	.byte	0x04, 0x2f
        /*004a*/ 	.short	(.L_58 - .L_57)
	.align		4
.L_57:
        /*004c*/ 	.word	index@(_ZN3cub18CUB_300001_SM_10006detail8for_each13static_kernelINS2_12policy_hub_t12policy_500_tElN6thrust24THRUST_300001_SM_1000_NS8cuda_cub6__fill7functorINS7_6detail15normal_iteratorINS7_10device_ptrIiEEEEiEEEEvT0_T1_)
        /*0050*/ 	.word	0x00000008


	//----- nvinfo : EIATTR_FRAME_SIZE
	.align		4
.L_58:
        /*0054*/ 	.byte	0x04, 0x11
        /*0056*/ 	.short	(.L_60 - .L_59)
	.align		4
.L_59:
        /*0058*/ 	.word	index@(_ZN3cub18CUB_300001_SM_10006detail8for_each13static_kernelINS2_12policy_hub_t12policy_500_tElN6thrust24THRUST_300001_SM_1000_NS8cuda_cub6__fill7functorINS7_6detail15normal_iteratorINS7_10device_ptrIiEEEEiEEEEvT0_T1_)
        /*005c*/ 	.word	0x00000000


	//----- nvinfo : EIATTR_REGCOUNT
	.align		4
.L_60:
        /*0060*/ 	.byte	0x04, 0x2f
        /*0062*/ 	.short	(.L_62 - .L_61)
	.align		4
.L_61:
        /*0064*/ 	.word	index@(_ZN3cub18CUB_300001_SM_10006detail8for_each13static_kernelINS2_12policy_hub_t12policy_500_tElN6thrust24THRUST_300001_SM_1000_NS8cuda_cub10__tabulate7functorINS7_6detail15normal_iteratorINS7_10device_ptrIiEEEENS7_6system6detail7generic6detail22compute_sequence_valueIivEElEEEEvT0_T1_)
        /*0068*/ 	.word	0x0000000a


	//----- nvinfo : EIATTR_FRAME_SIZE
	.align		4
.L_62:
        /*006c*/ 	.byte	0x04, 0x11
        /*006e*/ 	.short	(.L_64 - .L_63)
	.align		4
.L_63:
        /*0070*/ 	.word	index@(_ZN3cub18CUB_300001_SM_10006detail8for_each13static_kernelINS2_12policy_hub_t12policy_500_tElN6thrust24THRUST_300001_SM_1000_NS8cuda_cub10__tabulate7functorINS7_6detail15normal_iteratorINS7_10device_ptrIiEEEENS7_6system6detail7generic6detail22compute_sequence_valueIivEElEEEEvT0_T1_)
        /*0074*/ 	.word	0x00000000


	//----- nvinfo : EIATTR_REGCOUNT
	.align		4
.L_64:
        /*0078*/ 	.byte	0x04, 0x2f
        /*007a*/ 	.short	(.L_66 - .L_65)
	.align		4
.L_65:
        /*007c*/ 	.word	index@(_ZN3cub18CUB_300001_SM_10006detail9transform16transform_kernelINS2_10policy_hubILb1EN4cuda3std3__45tupleIJN6thrust24THRUST_300001_SM_1000_NS6detail15normal_iteratorINSA_10device_ptrIiEEEEEEEE10policy1000Ei20GreedyCliqueOperatorSF_JPiEEEvT0_iT1_T2_DpNS2_10kernel_argIT3_EE)
        /*0080*/ 	.word	0x00000020


	//----- nvinfo : EIATTR_FRAME_SIZE
	.align		4
.L_66:
        /*0084*/ 	.byte	0x04, 0x11
        /*0086*/ 	.short	(.L_68 - .L_67)
	.align		4
.L_67:
        /*0088*/ 	.word	index@(_ZN3cub18CUB_300001_SM_10006detail9transform16transform_kernelINS2_10policy_hubILb1EN4cuda3std3__45tupleIJN6thrust24THRUST_300001_SM_1000_NS6detail15normal_iteratorINSA_10device_ptrIiEEEEEEEE10policy1000Ei20GreedyCliqueOperatorSF_JPiEEEvT0_iT1_T2_DpNS2_10kernel_argIT3_EE)
        /*008c*/ 	.word	0x00000000


	//----- nvinfo : EIATTR_REGCOUNT
	.align		4
.L_68:
        /*0090*/ 	.byte	0x04, 0x2f
        /*0092*/ 	.short	(.L_70 - .L_69)
	.align		4
.L_69:
        /*0094*/ 	.word	index@(_ZN3cub18CUB_300001_SM_10006detail9transform16transform_kernelINS2_10policy_hubILb1EN4cuda3std3__45tupleIJN6thrust24THRUST_300001_SM_1000_NS6detail15normal_iteratorINSA_10device_ptrIiEEEEEEEE10policy1000El20GreedyCliqueOperatorSF_JPiEEEvT0_iT1_T2_DpNS2_10kernel_argIT3_EE)
        /*0098*/ 	.word	0x00000020


	//----- nvinfo : EIATTR_FRAME_SIZE
	.align		4
.L_70:
        /*009c*/ 	.byte	0x04, 0x11
        /*009e*/ 	.short	(.L_72 - .L_71)
	.align		4
.L_71:
        /*00a0*/ 	.word	index@(_ZN3cub18CUB_300001_SM_10006detail9transform16transform_kernelINS2_10policy_hubILb1EN4cuda3std3__45tupleIJN6thrust24THRUST_300001_SM_1000_NS6detail15normal_iteratorINSA_10device_ptrIiEEEEEEEE10policy1000El20GreedyCliqueOperatorSF_JPiEEEvT0_iT1_T2_DpNS2_10kernel_argIT3_EE)
        /*00a4*/ 	.word	0x00000000


	//----- nvinfo : EIATTR_REGCOUNT
	.align		4
.L_72:
        /*00a8*/ 	.byte	0x04, 0x2f
        /*00aa*/ 	.short	(.L_74 - .L_73)
	.align		4
.L_73:
        /*00ac*/ 	.word	index@(_ZN3cub18CUB_300001_SM_10006detail4scan23DeviceCompactInitKernelINS0_13ScanTileStateIiLb1EEEPlEEvT_iT0_)
        /*00b0*/ 	.word	0x0000000a


	//----- nvinfo : EIATTR_FRAME_SIZE
	.align		4
.L_74:
        /*00b4*/ 	.byte	0x04, 0x11
        /*00b6*/ 	.short	(.L_76 - .L_75)
	.align		4
.L_75:
        /*00b8*/ 	.word	index@(_ZN3cub18CUB_300001_SM_10006detail4scan23DeviceCompactInitKernelINS0_13ScanTileStateIiLb1EEEPlEEvT_iT0_)
        /*00bc*/ 	.word	0x00000000


	//----- nvinfo : EIATTR_REGCOUNT
	.align		4
.L_76:
        /*00c0*/ 	.byte	0x04, 0x2f
        /*00c2*/ 	.short	(.L_78 - .L_77)
	.align		4
.L_77:
        /*00c4*/ 	.word	index@(_ZN3cub18CUB_300001_SM_10006detail6select23DeviceSelectSweepKernelINS2_10policy_hubIiNS0_8NullTypeEiLb0ELNS0_10SelectImplE1EE10Policy1000EN6thrust24THRUST_300001_SM_1000_NS6detail15normal_iteratorINSA_10device_ptrIiEEEEPS5_SF_PlNS0_13ScanTileStateIiLb1EEEN4cuda3std3__410__not_fn_tINSB_10functional5actorINSO_9compositeIJNSO_16operator_adaptorINSM_8equal_toIvEEEENSP_INSO_8argumentILj0EEEEENSP_INSO_5valueIiEEEEEEEEEEES5_iNS2_19streaming_context_tIlLb1EEELS6_1EEEvT0_T1_T2_T3_T4_T5_T6_T7_iT8_NS1_7vsmem_tE)
        /*00c8*/ 	.word	0x00000038


	//----- nvinfo : EIATTR_FRAME_SIZE
	.align		4
.L_78:
        /*00cc*/ 	.byte	0x04, 0x11
        /*00ce*/ 	.short	(.L_80 - .L_79)
	.align		4
.L_79:
        /*00d0*/ 	.word	index@(_ZN3cub18CUB_300001_SM_10006detail6select23DeviceSelectSweepKernelINS2_10policy_hubIiNS0_8NullTypeEiLb0ELNS0_10SelectImplE1EE10Policy1000EN6thrust24THRUST_300001_SM_1000_NS6detail15normal_iteratorINSA_10device_ptrIiEEEEPS5_SF_PlNS0_13ScanTileStateIiLb1EEEN4cuda3std3__410__not_fn_tINSB_10functional5actorINSO_9compositeIJNSO_16operator_adaptorINSM_8equal_toIvEEEENSP_INSO_8argumentILj0EEEEENSP_INSO_5valueIiEEEEEEEEEEES5_iNS2_19streaming_context_tIlLb1EEELS6_1EEEvT0_T1_T2_T3_T4_T5_T6_T7_iT8_NS1_7vsmem_tE)
        /*00d4*/ 	.word	0x00000008


	//----- nvinfo : EIATTR_MIN_STACK_SIZE
	.align		4
.L_80:
        /*00d8*/ 	.byte	0x04, 0x12
        /*00da*/ 	.short	(.L_82 - .L_81)
	.align		4
.L_81:
        /*00dc*/ 	.word	index@(_ZN3cub18CUB_300001_SM_10006detail6select23DeviceSelectSweepKernelINS2_10policy_hubIiNS0_8NullTypeEiLb0ELNS0_10SelectImplE1EE10Policy1000EN6thrust24THRUST_300001_SM_1000_NS6detail15normal_iteratorINSA_10device_ptrIiEEEEPS5_SF_PlNS0_13ScanTileStateIiLb1EEEN4cuda3std3__410__not_fn_tINSB_10functional5actorINSO_9compositeIJNSO_16operator_adaptorINSM_8equal_toIvEEEENSP_INSO_8argumentILj0EEEEENSP_INSO_5valueIiEEEEEEEEEEES5_iNS2_19streaming_context_tIlLb1EEELS6_1EEEvT0_T1_T2_T3_T4_T5_T6_T7_iT8_NS1_7vsmem_tE)
        /*00e0*/ 	.word	0x00000008


	//----- nvinfo : EIATTR_MIN_STACK_SIZE
	.align		4
.L_82:
        /*00e4*/ 	.byte	0x04, 0x12
        /*00e6*/ 	.short	(.L_84 - .L_83)
	.align		4
.L_83:
        /*00e8*/ 	.word	index@(_ZN3cub18CUB_300001_SM_10006detail4scan23DeviceCompactInitKernelINS0_13ScanTileStateIiLb1EEEPlEEvT_iT0_)
        /*00ec*/ 	.word	0x00000000


	//----- nvinfo : EIATTR_MIN_STACK_SIZE
	.align		4
.L_84:
        /*00f0*/ 	.byte	0x04, 0x12
        /*00f2*/ 	.short	(.L_86 - .L_85)
	.align		4
.L_85:
        /*00f4*/ 	.word	index@(_ZN3cub18CUB_300001_SM_10006detail9transform16transform_kernelINS2_10policy_hubILb1EN4cuda3std3__45tupleIJN6thrust24THRUST_300001_SM_1000_NS6detail15normal_iteratorINSA_10device_ptrIiEEEEEEEE10policy1000El20GreedyCliqueOperatorSF_JPiEEEvT0_iT1_T2_DpNS2_10kernel_argIT3_EE)
        /*00f8*/ 	.word	0x00000000


	//----- nvinfo : EIATTR_MIN_STACK_SIZE
	.align		4
.L_86:
        /*00fc*/ 	.byte	0x04, 0x12
        /*00fe*/ 	.short	(.L_88 - .L_87)
	.align		4
.L_87:
        /*0100*/ 	.word	index@(_ZN3cub18CUB_300001_SM_10006detail9transform16transform_kernelINS2_10policy_hubILb1EN4cuda3std3__45tupleIJN6thrust24THRUST_300001_SM_1000_NS6detail15normal_iteratorINSA_10device_ptrIiEEEEEEEE10policy1000Ei20GreedyCliqueOperatorSF_JPiEEEvT0_iT1_T2_DpNS2_10kernel_argIT3_EE)
        /*0104*/ 	.word	0x00000000


	//----- nvinfo : EIATTR_MIN_STACK_SIZE
	.align		4
.L_88:
        /*0108*/ 	.byte	0x04, 0x12
        /*010a*/ 	.short	(.L_90 - .L_89)
	.align		4
.L_89:
        /*010c*/ 	.word	index@(_ZN3cub18CUB_300001_SM_10006detail8for_each13static_kernelINS2_12policy_hub_t12policy_500_tElN6thrust24THRUST_300001_SM_1000_NS8cuda_cub10__tabulate7functorINS7_6detail15normal_iteratorINS7_10device_ptrIiEEEENS7_6system6detail7generic6detail22compute_sequence_valueIivEElEEEEvT0_T1_)
        /*0110*/ 	.word	0x00000000


	//----- nvinfo : EIATTR_MIN_STACK_SIZE
	.align		4
.L_90:
        /*0114*/ 	.byte	0x04, 0x12
        /*0116*/ 	.short	(.L_92 - .L_91)
	.align		4
.L_91:
        /*0118*/ 	.word	index@(_ZN3cub18CUB_300001_SM_10006detail8for_each13static_kernelINS2_12policy_hub_t12policy_500_tElN6thrust24THRUST_300001_SM_1000_NS8cuda_cub6__fill7functorINS7_6detail15normal_iteratorINS7_10device_ptrIiEEEEiEEEEvT0_T1_)
        /*011c*/ 	.word	0x00000000


	//----- nvinfo : EIATTR_MIN_STACK_SIZE
	.align		4
.L_92:
        /*0120*/ 	.byte	0x04, 0x12
        /*0122*/ 	.short	(.L_94 - .L_93)
	.align		4
.L_93:
        /*0124*/ 	.word	index@(_ZN3cub18CUB_300001_SM_10006detail8for_each13static_kernelINS2_12policy_hub_t12policy_500_tEmN6thrust24THRUST_300001_SM_1000_NS8cuda_cub20__uninitialized_fill7functorINS7_10device_ptrIiEEiEEEEvT0_T1_)
        /*0128*/ 	.word	0x00000000


	//----- nvinfo : EIATTR_MIN_STACK_SIZE
	.align		4
.L_94:
        /*012c*/ 	.byte	0x04, 0x12
        /*012e*/ 	.short	(.L_96 - .L_95)
	.align		4
.L_95:
        /*0130*/ 	.word	index@(_ZN3cub18CUB_300001_SM_10006detail8for_each13static_kernelINS2_12policy_hub_t12policy_500_tEmN6thrust24THRUST_300001_SM_1000_NS8cuda_cub6__fill7functorINS7_6detail15normal_iteratorINS7_10device_ptrIiEEEEiEEEEvT0_T1_)
        /*0134*/ 	.word	0x00000000


	//----- nvinfo : EIATTR_MIN_STACK_SIZE
	.align		4
.L_96:
        /*0138*/ 	.byte	0x04, 0x12
        /*013a*/ 	.short	(.L_98 - .L_97)
	.align		4
.L_97:
        /*013c*/ 	.word	index@(_ZN3cub18CUB_300001_SM_10006detail11EmptyKernelIvEEvv)
        /*0140*/ 	.word	0x00000000
.L_98:


//--------------------- .nv.compat                --------------------------
	.section	.nv.compat,"",@"SHT_CUDA_COMPAT_INFO"
	.align	4
        /*0000*/ 	.byte	0x02, 0x09, 0x00, 0x00, 0x02, 0x02, 0x01, 0x00, 0x02, 0x05, 0x05, 0x00, 0x03, 0x07, 0x01, 0x01
        /*0010*/ 	.byte	0x02, 0x03, 0x00, 0x00, 0x02, 0x06, 0x01, 0x00, 0x04, 0x0b, 0x08, 0x00, 0x09, 0x00, 0x00, 0x00
        /*0020*/ 	.byte	0x00, 0x00, 0x00, 0x00


//--------------------- .nv.info._ZN3cub18CUB_300001_SM_10006detail6select23DeviceSelectSweepKernelINS2_10policy_hubIiNS0_8NullTypeEiLb0ELNS0_10SelectImplE1EE10Policy1000EN6thrust24THRUST_300001_SM_1000_NS6detail15normal_iteratorINSA_10device_ptrIiEEEEPS5_SF_PlNS0_13ScanTileStateIiLb1EEEN4cuda3std3__410__not_fn_tINSB_10functional5actorINSO_9compositeIJNSO_16operator_adaptorINSM_8equal_toIvEEEENSP_INSO_8argumentILj0EEEEENSP_INSO_5valueIiEEEEEEEEEEES5_iNS2_19streaming_context_tIlLb1EEELS6_1EEEvT0_T1_T2_T3_T4_T5_T6_T7_iT8_NS1_7vsmem_tE --------------------------
	.section	.nv.info._ZN3cub18CUB_300001_SM_10006detail6select23DeviceSelectSweepKernelINS2_10policy_hubIiNS0_8NullTypeEiLb0ELNS0_10SelectImplE1EE10Policy1000EN6thrust24THRUST_300001_SM_1000_NS6detail15normal_iteratorINSA_10device_ptrIiEEEEPS5_SF_PlNS0_13ScanTileStateIiLb1EEEN4cuda3std3__410__not_fn_tINSB_10functional5actorINSO_9compositeIJNSO_16operator_adaptorINSM_8equal_toIvEEEENSP_INSO_8argumentILj0EEEEENSP_INSO_5valueIiEEEEEEEEEEES5_iNS2_19streaming_context_tIlLb1EEELS6_1EEEvT0_T1_T2_T3_T4_T5_T6_T7_iT8_NS1_7vsmem_tE,"",@"SHT_CUDA_INFO"
	.sectionflags	@""
	.align	4


	//----- nvinfo : EIATTR_CUDA_API_VERSION
	.align		4
        /*0000*/ 	.byte	0x04, 0x37
        /*0002*/ 	.short	(.L_100 - .L_99)
.L_99:
        /*0004*/ 	.word	0x00000082


	//----- nvinfo : EIATTR_KPARAM_INFO
	.align		4
.L_100:
        /*0008*/ 	.byte	0x04, 0x17
        /*000a*/ 	.short	(.L_102 - .L_101)
.L_101:
        /*000c*/ 	.word	0x00000000
        /*0010*/ 	.short	0x000a
        /*0012*/ 	.short	0x0068
        /*0014*/ 	.byte	0x00, 0xf0, 0x21, 0x00


	//----- nvinfo : EIATTR_KPARAM_INFO
	.align		4
.L_102:
        /*0018*/ 	.byte	0x04, 0x17
        /*001a*/ 	.short	(.L_104 - .L_103)
.L_103:
        /*001c*/ 	.word	0x00000000
        /*0020*/ 	.short	0x0009
        /*0022*/ 	.short	0x0040
        /*0024*/ 	.byte	0x00, 0xf0, 0xa1, 0x00


	//----- nvinfo : EIATTR_KPARAM_INFO
	.align		4
.L_104:
        /*0028*/ 	.byte	0x04, 0x17
        /*002a*/ 	.short	(.L_106 - .L_105)
.L_105:
        /*002c*/ 	.word	0x00000000
        /*0030*/ 	.short	0x0008
        /*0032*/ 	.short	0x0038
        /*0034*/ 	.byte	0x00, 0xf0, 0x11, 0x00


	//----- nvinfo : EIATTR_KPARAM_INFO
	.align		4
.L_106:
        /*0038*/ 	.byte	0x04, 0x17
        /*003a*/ 	.short	(.L_108 - .L_107)
.L_107:
        /*003c*/ 	.word	0x00000000
        /*0040*/ 	.short	0x0007
        /*0042*/ 	.short	0x0034
        /*0044*/ 	.byte	0x00, 0xf0, 0x11, 0x00


	//----- nvinfo : EIATTR_KPARAM_INFO
	.align		4
.L_108:
        /*0048*/ 	.byte	0x04, 0x17
        /*004a*/ 	.short	(.L_110 - .L_109)
.L_109:
        /*004c*/ 	.word	0x00000000
        /*0050*/ 	.short	0x0006
        /*0052*/ 	.short	0x0030
        /*0054*/ 	.byte	0x00, 0xf0, 0x05, 0x00


	//----- nvinfo : EIATTR_KPARAM_INFO
	.align		4
.L_110:
        /*0058*/ 	.byte	0x04, 0x17
        /*005a*/ 	.short	(.L_112 - .L_111)
.L_111:
        /*005c*/ 	.word	0x00000000
        /*0060*/ 	.short	0x0005
        /*0062*/ 	.short	0x0028
        /*0064*/ 	.byte	0x00, 0xf0, 0x21, 0x00


	//----- nvinfo : EIATTR_KPARAM_INFO
	.align		4
.L_112:
        /*0068*/ 	.byte	0x04, 0x17
        /*006a*/ 	.short	(.L_114 - .L_113)
.L_113:
        /*006c*/ 	.word	0x00000000
        /*0070*/ 	.short	0x0004
        /*0072*/ 	.short	0x0020
        /*0074*/ 	.byte	0x00, 0xf0, 0x21, 0x00


	//----- nvinfo : EIATTR_KPARAM_INFO
	.align		4
.L_114:
        /*0078*/ 	.byte	0x04, 0x17
        /*007a*/ 	.short	(.L_116 - .L_115)
.L_115:
        /*007c*/ 	.word	0x00000000
        /*0080*/ 	.short	0x0003
        /*0082*/ 	.short	0x0018
        /*0084*/ 	.byte	0x00, 0xf5, 0x21, 0x00


	//----- nvinfo : EIATTR_KPARAM_INFO
	.align		4
.L_116:
        /*0088*/ 	.byte	0x04, 0x17
        /*008a*/ 	.short	(.L_118 - .L_117)
.L_117:
        /*008c*/ 	.word	0x00000000
        /*0090*/ 	.short	0x0002
        /*0092*/ 	.short	0x0010
        /*0094*/ 	.byte	0x00, 0xf0, 0x21, 0x00


	//----- nvinfo : EIATTR_KPARAM_INFO
	.align		4
.L_118:
        /*0098*/ 	.byte	0x04, 0x17
        /*009a*/ 	.short	(.L_120 - .L_119)
.L_119:
        /*009c*/ 	.word	0x00000000
        /*00a0*/ 	.short	0x0001
        /*00a2*/ 	.short	0x0008
        /*00a4*/ 	.byte	0x00, 0xf5, 0x21, 0x00


	//----- nvinfo : EIATTR_KPARAM_INFO
	.align		4
.L_120:
        /*00a8*/ 	.byte	0x04, 0x17
        /*00aa*/ 	.short	(.L_122 - .L_121)
.L_121:
        /*00ac*/ 	.word	0x00000000
        /*00b0*/ 	.short	0x0000
        /*00b2*/ 	.short	0x0000
        /*00b4*/ 	.byte	0x00, 0xf0, 0x21, 0x00


	//----- nvinfo : EIATTR_SPARSE_MMA_MASK
	.align		4
.L_122:
        /*00b8*/ 	.byte	0x03, 0x50
        /*00ba*/ 	.short	0x0000


	//----- nvinfo : EIATTR_MAXREG_COUNT
	.align		4
        /*00bc*/ 	.byte	0x03, 0x1b
        /*00be*/ 	.short	0x00a8


	//----- nvinfo : EIATTR_NUM_BARRIERS
	.align		4
        /*00c0*/ 	.byte	0x02, 0x4c
        /*00c2*/ 	.byte	0x01
	.zero		1


	//----- nvinfo : EIATTR_ANNOTATIONS
	.align		4
        /*00c4*/ 	.byte	0x04, 0x55
        /*00c6*/ 	.short	(.L_124 - .L_123)


	//   ....[0]....
.L_123:
        /*00c8*/ 	.word	0x00000001
        /*00cc*/ 	.byte	0x80, 0x7c, 0x00, 0x00, 0x01, 0x00, 0x00, 0x00, 0xb0, 0x7c, 0x00, 0x00, 0x01, 0x00, 0x00, 0x00
        /*00dc*/ 	.byte	0x60, 0x7d, 0x00, 0x00, 0x01, 0x00, 0x00, 0x00, 0xc0, 0x7d, 0x00, 0x00


	//----- nvinfo : EIATTR_MERCURY_ISA_VERSION
	.align		4
.L_124:
        /*00e8*/ 	.byte	0x03, 0x5f
        /*00ea*/ 	.short	0x0101


	//----- nvinfo : EIATTR_UNUSED_LOAD_BYTE_OFFSET
	.align		4
        /*00ec*/ 	.byte	0x04, 0x44
        /*00ee*/ 	.short	(.L_126 - .L_125)


	//   ....[0]....
.L_125:
        /*00f0*/ 	.word	0x0000a200
        /*00f4*/ 	.word	0x0000fff0


	//----- nvinfo : EIATTR_COOP_GROUP_MASK_REGIDS
	.align		4
.L_126:
        /*00f8*/ 	.byte	0x04, 0x29
        /*00fa*/ 	.short	(.L_128 - .L_127)


	//   ....[0]....
.L_127:
        /*00fc*/ 	.word	0xffffffff


	//   ....[1]....
        /*0100*/ 	.word	0xffffffff


	//   ....[2]....
        /*0104*/ 	.word	0xffffffff


	//   ....[3]....
        /*0108*/ 	.word	0xffffffff


	//   ....[4]....
        /*010c*/ 	.word	0xffffffff


	//   ....[5]....
        /*0110*/ 	.word	0xffffffff


	//   ....[6]....
        /*0114*/ 	.word	0xffffffff


	//   ....[7]....
        /*0118*/ 	.word	0xffffffff


	//   ....[8]....
        /*011c*/ 	.word	0xffffffff


	//   ....[9]....
        /*0120*/ 	.word	0xffffffff


	//   ....[10]....
        /*0124*/ 	.word	0xffffffff


	//   ....[11]....
        /*0128*/ 	.word	0xffffffff


	//   ....[12]....
        /*012c*/ 	.word	0xffffffff


	//   ....[13]....
        /*0130*/ 	.word	0xffffffff


	//   ....[14]....
        /*0134*/ 	.word	0xffffffff


	//   ....[15]....
        /*0138*/ 	.word	0xffffffff


	//   ....[16]....
        /*013c*/ 	.word	0xffffffff


	//   ....[17]....
        /*0140*/ 	.word	0xffffffff


	//   ....[18]....
        /*0144*/ 	.word	0xffffffff


	//   ....[19]....
        /*0148*/ 	.word	0xffffffff


	//   ....[20]....
        /*014c*/ 	.word	0xffffffff


	//   ....[21]....
        /*0150*/ 	.word	0xffffffff


	//   ....[22]....
        /*0154*/ 	.word	0xffffffff


	//   ....[23]....
        /*0158*/ 	.word	0xffffffff


	//   ....[24]....
        /*015c*/ 	.word	0xffffffff


	//   ....[25]....
        /*0160*/ 	.word	0xffffffff


	//   ....[26]....
        /*0164*/ 	.word	0xffffffff


	//   ....[27]....
        /*0168*/ 	.word	0xffffffff


	//   ....[28]....
        /*016c*/ 	.word	0xffffffff


	//   ....[29]....
        /*0170*/ 	.word	0xffffffff


	//   ....[30]....
        /*0174*/ 	.word	0xffffffff


	//   ....[31]....
        /*0178*/ 	.word	0xffffffff


	//   ....[32]....
        /*017c*/ 	.word	0xffffffff


	//   ....[33]....
        /*0180*/ 	.word	0xffffffff


	//   ....[34]....
        /*0184*/ 	.word	0xffffffff


	//   ....[35]....
        /*0188*/ 	.word	0xffffffff


	//   ....[36]....
        /*018c*/ 	.word	0xffffffff


	//   ....[37]....
        /*0190*/ 	.word	0xffffffff


	//   ....[38]....
        /*0194*/ 	.word	0xffffffff


	//   ....[39]....
        /*0198*/ 	.word	0xffffffff


	//   ....[40]....
        /*019c*/ 	.word	0xffffffff


	//   ....[41]....
        /*01a0*/ 	.word	0xffffffff


	//   ....[42]....
        /*01a4*/ 	.word	0xffffffff


	//   ....[43]....
        /*01a8*/ 	.word	0xffffffff


	//   ....[44]....
        /*01ac*/ 	.word	0xffffffff


	//   ....[45]....
        /*01b0*/ 	.word	0xffffffff


	//   ....[46]....
        /*01b4*/ 	.word	0xffffffff


	//   ....[47]....
        /*01b8*/ 	.word	0xffffffff


	//   ....[48]....
        /*01bc*/ 	.word	0xffffffff


	//   ....[49]....
        /*01c0*/ 	.word	0xffffffff


	//   ....[50]....
        /*01c4*/ 	.word	0xffffffff


	//   ....[51]....
        /*01c8*/ 	.word	0xffffffff


	//   ....[52]....
        /*01cc*/ 	.word	0xffffffff


	//   ....[53]....
        /*01d0*/ 	.word	0xffffffff


	//   ....[54]....
        /*01d4*/ 	.word	0xffffffff


	//   ....[55]....
        /*01d8*/ 	.word	0xffffffff


	//   ....[56]....
        /*01dc*/ 	.word	0xffffffff


	//   ....[57]....
        /*01e0*/ 	.word	0xffffffff


	//   ....[58]....
        /*01e4*/ 	.word	0xffffffff


	//   ....[59]....
        /*01e8*/ 	.word	0xffffffff


	//   ....[60]....
        /*01ec*/ 	.word	0x05000012


	//   ....[61]....
        /*01f0*/ 	.word	0x05000012


	//   ....[62]....
        /*01f4*/ 	.word	0x05000012


	//   ....[63]....
        /*01f8*/ 	.word	0x05000012


	//   ....[64]....
        /*01fc*/ 	.word	0x05000012


	//   ....[65]....
        /*0200*/ 	.word	0x05000012


	//   ....[66]....
        /*0204*/ 	.word	0x05000012


	//   ....[67]....
        /*0208*/ 	.word	0x05000012


	//   ....[68]....
        /*020c*/ 	.word	0x05000012


	//   ....[69]....
        /*0210*/ 	.word	0x05000012


	//   ....[70]....
        /*0214*/ 	.word	0x05000012


	//   ....[71]....
        /*0218*/ 	.word	0x05000012


	//   ....[72]....
        /*021c*/ 	.word	0x05000012


	//   ....[73]....
        /*0220*/ 	.word	0x05000012


	//   ....[74]....
        /*0224*/ 	.word	0x05000012


	//   ....[75]....
        /*0228*/ 	.word	0x05000012


	//   ....[76]....
        /*022c*/ 	.word	0x05000012


	//   ....[77]....
        /*0230*/ 	.word	0x05000012


	//   ....[78]....
        /*0234*/ 	.word	0x05000012


	//   ....[79]....
        /*0238*/ 	.word	0x05000012


	//   ....[80]....
        /*023c*/ 	.word	0x05000012


	//   ....[81]....
        /*0240*/ 	.word	0x05000012


	//   ....[82]....
        /*0244*/ 	.word	0x05000012


	//   ....[83]....
        /*0248*/ 	.word	0x05000012


	//   ....[84]....
        /*024c*/ 	.word	0x05000012


	//   ....[85]....
        /*0250*/ 	.word	0x05000012


	//   ....[86]....
        /*0254*/ 	.word	0x05000012


	//   ....[87]....
        /*0258*/ 	.word	0x05000012


	//   ....[88]....
        /*025c*/ 	.word	0x05000012


	//   ....[89]....
        /*0260*/ 	.word	0x05000012


	//   ....[90]....
        /*0264*/ 	.word	0x05000012


	//   ....[91]....
        /*0268*/ 	.word	0x05000012


	//   ....[92]....
        /*026c*/ 	.word	0x05000012


	//   ....[93]....
        /*0270*/ 	.word	0x05000012


	//   ....[94]....
        /*0274*/ 	.word	0x05000012


	//   ....[95]....
        /*0278*/ 	.word	0x05000012


	//----- nvinfo : EIATTR_COOP_GROUP_INSTR_OFFSETS
	.align		4
.L_128:
        /*027c*/ 	.byte	0x04, 0x28
        /*027e*/ 	.short	(.L_130 - .L_129)


	//   ....[0]....
.L_129:
        /*0280*/ 	.word	0x000004a0


	//   ....[1]....
        /*0284*/ 	.word	0x00000900


	//   ....[2]....
        /*0288*/ 	.word	0x00000930


	//   ....[3]....
        /*028c*/ 	.word	0x00000950


	//   ....[4]....
        /*0290*/ 	.word	0x00000970


	//   ....[5]....
        /*0294*/ 	.word	0x00000990


	//   ....[6]....
        /*0298*/ 	.word	0x00002b70


	//   ....[7]....
        /*029c*/ 	.word	0x00002fe0


	//   ....[8]....
        /*02a0*/ 	.word	0x00003010


	//   ....[9]....
        /*02a4*/ 	.word	0x00003030


	//   ....[10]....
        /*02a8*/ 	.word	0x00003050


	//   ....[11]....
        /*02ac*/ 	.word	0x00003070


	//   ....[12]....
        /*02b0*/ 	.word	0x00003480


	//   ....[13]....
        /*02b4*/ 	.word	0x00003540


	//   ....[14]....
        /*02b8*/ 	.word	0x000035a0


	//   ....[15]....
        /*02bc*/ 	.word	0x00003610


	//   ....[16]....
        /*02c0*/ 	.word	0x00003670


	//   ....[17]....
        /*02c4*/ 	.word	0x000036c0


	//   ....[18]....
        /*02c8*/ 	.word	0x00003710


	//   ....[19]....
        /*02cc*/ 	.word	0x00003760


	//   ....[20]....
        /*02d0*/ 	.word	0x00003770


	//   ....[21]....
        /*02d4*/ 	.word	0x00003850


	//   ....[22]....
        /*02d8*/ 	.word	0x00003920


	//   ....[23]....
        /*02dc*/ 	.word	0x00003970


	//   ....[24]....
        /*02e0*/ 	.word	0x000039d0


	//   ....[25]....
        /*02e4*/ 	.word	0x000039f0


	//   ....[26]....
        /*02e8*/ 	.word	0x00003a40


	//   ....[27]....
        /*02ec*/ 	.word	0x00003a80


	//   ....[28]....
        /*02f0*/ 	.word	0x00003ac0


	//   ....[29]....
        /*02f4*/ 	.word	0x00003b00


	//   ....[30]....
        /*02f8*/ 	.word	0x00005ef0


	//   ....[31]....
        /*02fc*/ 	.word	0x000066a0


	//   ....[32]....
        /*0300*/ 	.word	0x000066c0


	//   ....[33]....
        /*0304*/ 	.word	0x000066e0


	//   ....[34]....
        /*0308*/ 	.word	0x00006700


	//   ....[35]....
        /*030c*/ 	.word	0x00006720


	//   ....[36]....
        /*0310*/ 	.word	0x00008c30


	//   ....[37]....
        /*0314*/ 	.word	0x000093f0


	//   ....[38]....
        /*0318*/ 	.word	0x00009410


	//   ....[39]....
        /*031c*/ 	.word	0x00009430


	//   ....[40]....
        /*0320*/ 	.word	0x00009450


	//   ....[41]....
        /*0324*/ 	.word	0x00009470


	//   ....[42]....
        /*0328*/ 	.word	0x000098d0


	//   ....[43]....
        /*032c*/ 	.word	0x000099a0


	//   ....[44]....
        /*0330*/ 	.word	0x00009a00


	//   ....[45]....
        /*0334*/ 	.word	0x00009a80


	//   ....[46]....
        /*0338*/ 	.word	0x00009ad0


	//   ....[47]....
        /*033c*/ 	.word	0x00009b20


	//   ....[48]....
        /*0340*/ 	.word	0x00009b70


	//   ....[49]....
        /*0344*/ 	.word	0x00009bd0


	//   ....[50]....
        /*0348*/ 	.word	0x00009c10


	//   ....[51]....
        /*034c*/ 	.word	0x00009cb0


	//   ....[52]....
        /*0350*/ 	.word	0x00009d80


	//   ....[53]....
        /*0354*/ 	.word	0x00009dd0


	//   ....[54]....
        /*0358*/ 	.word	0x00009e30


	//   ....[55]....
        /*035c*/ 	.word	0x00009e80


	//   ....[56]....
        /*0360*/ 	.word	0x00009ec0


	//   ....[57]....
        /*0364*/ 	.word	0x00009f00


	//   ....[58]....
        /*0368*/ 	.word	0x00009f40


	//   ....[59]....
        /*036c*/ 	.word	0x00009f80


	//   ....[60]....
        /*0370*/ 	.word	0x0000c120


	//   ....[61]....
        /*0374*/ 	.word	0x0000c1a0


	//   ....[62]....
        /*0378*/ 	.word	0x0000c230


	//   ....[63]....
        /*037c*/ 	.word	0x0000c320


	//   ....[64]....
        /*0380*/ 	.word	0x0000c3a0


	//   ....[65]....
        /*0384*/ 	.word	0x0000c430


	//   ....[66]....
        /*0388*/ 	.word	0x0000c4c0


	//   ....[67]....
        /*038c*/ 	.word	0x0000c540


	//   ....[68]....
        /*0390*/ 	.word	0x0000c5b0


	//   ....[69]....
        /*0394*/ 	.word	0x0000c640


	//   ....[70]....
        /*0398*/ 	.word	0x0000c6c0


	//   ....[71]....
        /*039c*/ 	.word	0x0000c740


	//   ....[72]....
        /*03a0*/ 	.word	0x0000c7f0


	//   ....[73]....
        /*03a4*/ 	.word	0x0000c880


	//   ....[74]....
        /*03a8*/ 	.word	0x0000c900


	//   ....[75]....
        /*03ac*/ 	.word	0x0000c980


	//   ....[76]....
        /*03b0*/ 	.word	0x0000ca00


	//   ....[77]....
        /*03b4*/ 	.word	0x0000ca60


	//   ....[78]....
        /*03b8*/ 	.word	0x0000cad0


	//   ....[79]....
        /*03bc*/ 	.word	0x0000cb50


	//   ....[80]....
        /*03c0*/ 	.word	0x0000cbd0


	//   ....[81]....
        /*03c4*/ 	.word	0x0000ccb0


	//   ....[82]....
        /*03c8*/ 	.word	0x0000cd30


	//   ....[83]....
        /*03cc*/ 	.word	0x0000cdd0


	//   ....[84]....
        /*03d0*/ 	.word	0x0000ce50


	//   ....[85]....
        /*03d4*/ 	.word	0x0000ced0


	//   ....[86]....
        /*03d8*/ 	.word	0x0000cf70


	//   ....[87]....
        /*03dc*/ 	.word	0x0000cfe0


	//   ....[88]....
        /*03e0*/ 	.word	0x0000d060


	//   ....[89]....
        /*03e4*/ 	.word	0x0000d0e0


	//   ....[90]....
        /*03e8*/ 	.word	0x0000d190


	//   ....[91]....
        /*03ec*/ 	.word	0x0000d210


	//   ....[92]....
        /*03f0*/ 	.word	0x0000d290


	//   ....[93]....
        /*03f4*/ 	.word	0x0000d310


	//   ....[94]....
        /*03f8*/ 	.word	0x0000d390


	//   ....[95]....
        /*03fc*/ 	.word	0x0000d400


	//----- nvinfo : EIATTR_VRC_CTA_INIT_COUNT
	.align		4
.L_130:
        /*0400*/ 	.byte	0x02, 0x4a
	.zero		1
	.zero		1


	//----- nvinfo : EIATTR_EXIT_INSTR_OFFSETS
	.align		4
        /*0404*/ 	.byte	0x04, 0x1c
        /*0406*/ 	.short	(.L_132 - .L_131)


	//   ....[0]....
.L_131:
        /*0408*/ 	.word	0x00001d80


	//   ....[1]....
        /*040c*/ 	.word	0x00001e40


	//   ....[2]....
        /*0410*/ 	.word	0x000021b0


	//   ....[3]....
        /*0414*/ 	.word	0x00002430


	//   ....[4]....
        /*0418*/ 	.word	0x000027b0


	//   ....[5]....
        /*041c*/ 	.word	0x00004de0


	//   ....[6]....
        /*0420*/ 	.word	0x00004ea0


	//   ....[7]....
        /*0424*/ 	.word	0x00005320


	//   ....[8]....
        /*0428*/ 	.word	0x00005540


	//   ....[9]....
        /*042c*/ 	.word	0x00005870


	//   ....[10]....
        /*0430*/ 	.word	0x0000bf40


	//   ....[11]....
        /*0434*/ 	.word	0x0000c020


	//   ....[12]....
        /*0438*/ 	.word	0x0000c0d0


	//----- nvinfo : EIATTR_MAX_THREADS
	.align		4
.L_132:
        /*043c*/ 	.byte	0x04, 0x05
        /*043e*/ 	.short	(.L_134 - .L_133)
.L_133:
        /*0440*/ 	.word	0x00000180
        /*0444*/ 	.word	0x00000001
        /*0448*/ 	.word	0x00000001


	//----- nvinfo : EIATTR_CRS_STACK_SIZE
	.align		4
.L_134:
        /*044c*/ 	.byte	0x04, 0x1e
        /*044e*/ 	.short	(.L_136 - .L_135)
.L_135:
        /*0450*/ 	.word	0x00000000


	//----- nvinfo : EIATTR_CBANK_PARAM_SIZE
	.align		4
.L_136:
        /*0454*/ 	.byte	0x03, 0x19
        /*0456*/ 	.short	0x0070


	//----- nvinfo : EIATTR_PARAM_CBANK
	.align		4
        /*0458*/ 	.byte	0x04, 0x0a
        /*045a*/ 	.short	(.L_138 - .L_137)
	.align		4
.L_137:
        /*045c*/ 	.word	index@(.nv.constant0._ZN3cub18CUB_300001_SM_10006detail6select23DeviceSelectSweepKernelINS2_10policy_hubIiNS0_8NullTypeEiLb0ELNS0_10SelectImplE1EE10Policy1000EN6thrust24THRUST_300001_SM_1000_NS6detail15normal_iteratorINSA_10device_ptrIiEEEEPS5_SF_PlNS0_13ScanTileStateIiLb1EEEN4cuda3std3__410__not_fn_tINSB_10functional5actorINSO_9compositeIJNSO_16operator_adaptorINSM_8equal_toIvEEEENSP_INSO_8argumentILj0EEEEENSP_INSO_5valueIiEEEEEEEEEEES5_iNS2_19streaming_context_tIlLb1EEELS6_1EEEvT0_T1_T2_T3_T4_T5_T6_T7_iT8_NS1_7vsmem_tE)
        /*0460*/ 	.short	0x0380
        /*0462*/ 	.short	0x0070


	//----- nvinfo : EIATTR_SW_WAR
	.align		4
.L_138:
        /*0464*/ 	.byte	0x04, 0x36
        /*0466*/ 	.short	(.L_140 - .L_139)
.L_139:
        /*0468*/ 	.word	0x00000008
.L_140:


//--------------------- .nv.info._ZN3cub18CUB_300001_SM_10006detail4scan23DeviceCompactInitKernelINS0_13ScanTileStateIiLb1EEEPlEEvT_iT0_ --------------------------
	.section	.nv.info._ZN3cub18CUB_300001_SM_10006detail4scan23DeviceCompactInitKernelINS0_13ScanTileStateIiLb1EEEPlEEvT_iT0_,"",@"SHT_CUDA_INFO"
	.sectionflags	@""
	.align	4


	//----- nvinfo : EIATTR_CUDA_API_VERSION
	.align		4
        /*0000*/ 	.byte	0x04, 0x37
        /*0002*/ 	.short	(.L_142 - .L_141)
.L_141:
        /*0004*/ 	.word	0x00000082


	//----- nvinfo : EIATTR_KPARAM_INFO
	.align		4
.L_142:
        /*0008*/ 	.byte	0x04, 0x17
        /*000a*/ 	.short	(.L_144 - .L_143)
.L_143:
        /*000c*/ 	.word	0x00000000
        /*0010*/ 	.short	0x0002
        /*0012*/ 	.short	0x0010
        /*0014*/ 	.byte	0x00, 0xf5, 0x21, 0x00


	//----- nvinfo : EIATTR_KPARAM_INFO
	.align		4
.L_144:
        /*0018*/ 	.byte	0x04, 0x17
        /*001a*/ 	.short	(.L_146 - .L_145)
.L_145:
        /*001c*/ 	.word	0x00000000
        /*0020*/ 	.short	0x0001
        /*0022*/ 	.short	0x0008
        /*0024*/ 	.byte	0x00, 0xf0, 0x11, 0x00


	//----- nvinfo : EIATTR_KPARAM_INFO
	.align		4
.L_146:
        /*0028*/ 	.byte	0x04, 0x17
        /*002a*/ 	.short	(.L_148 - .L_147)
.L_147:
        /*002c*/ 	.word	0x00000000
        /*0030*/ 	.short	0x0000
        /*0032*/ 	.short	0x0000
        /*0034*/ 	.byte	0x00, 0xf0, 0x21, 0x00


	//----- nvinfo : EIATTR_SPARSE_MMA_MASK
	.align		4
.L_148:
        /*0038*/ 	.byte	0x03, 0x50
        /*003a*/ 	.short	0x0000


	//----- nvinfo : EIATTR_MAXREG_COUNT
	.align		4
        /*003c*/ 	.byte	0x03, 0x1b
        /*003e*/ 	.short	0x00ff


	//----- nvinfo : EIATTR_MERCURY_ISA_VERSION
	.align		4
        /*0040*/ 	.byte	0x03, 0x5f
        /*0042*/ 	.short	0x0101


	//----- nvinfo : EIATTR_VRC_CTA_INIT_COUNT
	.align		4
        /*0044*/ 	.byte	0x02, 0x4a
	.zero		1
	.zero		1


	//----- nvinfo : EIATTR_EXIT_INSTR_OFFSETS
	.align		4
        /*0048*/ 	.byte	0x04, 0x1c
        /*004a*/ 	.short	(.L_150 - .L_149)


	//   ....[0]....
.L_149:
        /*004c*/ 	.word	0x00000130


	//   ....[1]....
        /*0050*/ 	.word	0x00000160


	//----- nvinfo : EIATTR_CBANK_PARAM_SIZE
	.align		4
.L_150:
        /*0054*/ 	.byte	0x03, 0x19
        /*0056*/ 	.short	0x0018


	//----- nvinfo : EIATTR_PARAM_CBANK
	.align		4
        /*0058*/ 	.byte	0x04, 0x0a
        /*005a*/ 	.short	(.L_152 - .L_151)
	.align		4
.L_151:
        /*005c*/ 	.word	index@(.nv.constant0._ZN3cub18CUB_300001_SM_10006detail4scan23DeviceCompactInitKernelINS0_13ScanTileStateIiLb1EEEPlEEvT_iT0_)
        /*0060*/ 	.short	0x0380
        /*0062*/ 	.short	0x0018


	//----- nvinfo : EIATTR_SW_WAR
	.align		4
.L_152:
        /*0064*/ 	.byte	0x04, 0x36
        /*0066*/ 	.short	(.L_154 - .L_153)
.L_153:
        /*0068*/ 	.word	0x00000008
.L_154:


//--------------------- .nv.info._ZN3cub18CUB_300001_SM_10006detail9transform16transform_kernelINS2_10policy_hubILb1EN4cuda3std3__45tupleIJN6thrust24THRUST_300001_SM_1000_NS6detail15normal_iteratorINSA_10device_ptrIiEEEEEEEE10policy1000El20GreedyCliqueOperatorSF_JPiEEEvT0_iT1_T2_DpNS2_10kernel_argIT3_EE --------------------------
	.section	.nv.info._ZN3cub18CUB_300001_SM_10006detail9transform16transform_kernelINS2_10policy_hubILb1EN4cuda3std3__45tupleIJN6thrust24THRUST_300001_SM_1000_NS6detail15normal_iteratorINSA_10device_ptrIiEEEEEEEE10policy1000El20GreedyCliqueOperatorSF_JPiEEEvT0_iT1_T2_DpNS2_10kernel_argIT3_EE,"",@"SHT_CUDA_INFO"
	.sectionflags	@""
	.align	4


	//----- nvinfo : EIATTR_CUDA_API_VERSION
	.align		4
        /*0000*/ 	.byte	0x04, 0x37
        /*0002*/ 	.short	(.L_156 - .L_155)
.L_155:
        /*0004*/ 	.word	0x00000082


	//----- nvinfo : EIATTR_KPARAM_INFO
	.align		4
.L_156:
        /*0008*/ 	.byte	0x04, 0x17
        /*000a*/ 	.short	(.L_158 - .L_157)
.L_157:
        /*000c*/ 	.word	0x00000000
        /*0010*/ 	.short	0x0004
        /*0012*/ 	.short	0x0038
        /*0014*/ 	.byte	0x00, 0xf0, 0x41, 0x00


	//----- nvinfo : EIATTR_KPARAM_INFO
	.align		4
.L_158:
        /*0018*/ 	.byte	0x04, 0x17
        /*001a*/ 	.short	(.L_160 - .L_159)
.L_159:
        /*001c*/ 	.word	0x00000000
        /*0020*/ 	.short	0x0003
        /*0022*/ 	.short	0x0030
        /*0024*/ 	.byte	0x00, 0xf0, 0x21, 0x00


	//----- nvinfo : EIATTR_KPARAM_INFO
	.align		4
.L_160:
        /*0028*/ 	.byte	0x04, 0x17
        /*002a*/ 	.short	(.L_162 - .L_161)
.L_161:
        /*002c*/ 	.word	0x00000000
        /*0030*/ 	.short	0x0002
        /*0032*/ 	.short	0x0010
        /*0034*/ 	.byte	0x00, 0xf0, 0x81, 0x00


	//----- nvinfo : EIATTR_KPARAM_INFO
	.align		4
.L_162:
        /*0038*/ 	.byte	0x04, 0x17
        /*003a*/ 	.short	(.L_164 - .L_163)
.L_163:
        /*003c*/ 	.word	0x00000000
        /*0040*/ 	.short	0x0001
        /*0042*/ 	.short	0x0008
        /*0044*/ 	.byte	0x00, 0xf0, 0x11, 0x00


	//----- nvinfo : EIATTR_KPARAM_INFO
	.align		4
.L_164:
        /*0048*/ 	.byte	0x04, 0x17
        /*004a*/ 	.short	(.L_166 - .L_165)
.L_165:
        /*004c*/ 	.word	0x00000000
        /*0050*/ 	.short	0x0000
        /*0052*/ 	.short	0x0000
        /*0054*/ 	.byte	0x00, 0xf0, 0x21, 0x00


	//----- nvinfo : EIATTR_SPARSE_MMA_MASK
	.align		4
.L_166:
        /*0058*/ 	.byte	0x03, 0x50
        /*005a*/ 	.short	0x0000


	//----- nvinfo : EIATTR_MAXREG_COUNT
	.align		4
        /*005c*/ 	.byte	0x03, 0x1b
        /*005e*/ 	.short	0x00ff


	//----- nvinfo : EIATTR_MERCURY_ISA_VERSION
	.align		4
        /*0060*/ 	.byte	0x03, 0x5f
        /*0062*/ 	.short	0x0101


	//----- nvinfo : EIATTR_VRC_CTA_INIT_COUNT
	.align		4
        /*0064*/ 	.byte	0x02, 0x4a
	.zero		1
	.zero		1


	//----- nvinfo : EIATTR_EXIT_INSTR_OFFSETS
	.align		4
        /*0068*/ 	.byte	0x04, 0x1c
        /*006a*/ 	.short	(.L_168 - .L_167)


	//   ....[0]....
.L_167:
        /*006c*/ 	.word	0x000002a0


	//   ....[1]....
        /*0070*/ 	.word	0x000004e0


	//   ....[2]....
        /*0074*/ 	.word	0x000012e0


	//   ....[3]....
        /*0078*/ 	.word	0x000013a0


	//   ....[4]....
        /*007c*/ 	.word	0x000013c0


	//   ....[5]....
        /*0080*/ 	.word	0x000015c0


	//   ....[6]....
        /*0084*/ 	.word	0x00001990


	//   ....[7]....
        /*0088*/ 	.word	0x00001b20


	//   ....[8]....
        /*008c*/ 	.word	0x00001c30


	//   ....[9]....
        /*0090*/ 	.word	0x00001cc0


	//----- nvinfo : EIATTR_MAX_THREADS
	.align		4
.L_168:
        /*0094*/ 	.byte	0x04, 0x05
        /*0096*/ 	.short	(.L_170 - .L_169)
.L_169:
        /*0098*/ 	.word	0x00000080
        /*009c*/ 	.word	0x00000001
        /*00a0*/ 	.word	0x00000001


	//----- nvinfo : EIATTR_CRS_STACK_SIZE
	.align		4
.L_170:
        /*00a4*/ 	.byte	0x04, 0x1e
        /*00a6*/ 	.short	(.L_172 - .L_171)
.L_171:
        /*00a8*/ 	.word	0x00000000


	//----- nvinfo : EIATTR_CBANK_PARAM_SIZE
	.align		4
.L_172:
        /*00ac*/ 	.byte	0x03, 0x19
        /*00ae*/ 	.short	0x0048


	//----- nvinfo : EIATTR_PARAM_CBANK
	.align		4
        /*00b0*/ 	.byte	0x04, 0x0a
        /*00b2*/ 	.short	(.L_174 - .L_173)
	.align		4
.L_173:
        /*00b4*/ 	.word	index@(.nv.constant0._ZN3cub18CUB_300001_SM_10006detail9transform16transform_kernelINS2_10policy_hubILb1EN4cuda3std3__45tupleIJN6thrust24THRUST_300001_SM_1000_NS6detail15normal_iteratorINSA_10device_ptrIiEEEEEEEE10policy1000El20GreedyCliqueOperatorSF_JPiEEEvT0_iT1_T2_DpNS2_10kernel_argIT3_EE)
        /*00b8*/ 	.short	0x0380
        /*00ba*/ 	.short	0x0048


	//----- nvinfo : EIATTR_SW_WAR
	.align		4
.L_174:
        /*00bc*/ 	.byte	0x04, 0x36
        /*00be*/ 	.short	(.L_176 - .L_175)
.L_175:
        /*00c0*/ 	.word	0x00000008
.L_176:


//--------------------- .nv.info._ZN3cub18CUB_300001_SM_10006detail9transform16transform_kernelINS2_10policy_hubILb1EN4cuda3std3__45tupleIJN6thrust24THRUST_300001_SM_1000_NS6detail15normal_iteratorINSA_10device_ptrIiEEEEEEEE10policy1000Ei20GreedyCliqueOperatorSF_JPiEEEvT0_iT1_T2_DpNS2_10kernel_argIT3_EE --------------------------
	.section	.nv.info._ZN3cub18CUB_300001_SM_10006detail9transform16transform_kernelINS2_10policy_hubILb1EN4cuda3std3__45tupleIJN6thrust24THRUST_300001_SM_1000_NS6detail15normal_iteratorINSA_10device_ptrIiEEEEEEEE10policy1000Ei20GreedyCliqueOperatorSF_JPiEEEvT0_iT1_T2_DpNS2_10kernel_argIT3_EE,"",@"SHT_CUDA_INFO"
	.sectionflags	@""
	.align	4


	//----- nvinfo : EIATTR_CUDA_API_VERSION
	.align		4
        /*0000*/ 	.byte	0x04, 0x37
        /*0002*/ 	.short	(.L_178 - .L_177)
.L_177:
        /*0004*/ 	.word	0x00000082


	//----- nvinfo : EIATTR_KPARAM_INFO
	.align		4
.L_178:
        /*0008*/ 	.byte	0x04, 0x17
        /*000a*/ 	.short	(.L_180 - .L_179)
.L_179:
        /*000c*/ 	.word	0x00000000
        /*0010*/ 	.short	0x0004
        /*0012*/ 	.short	0x0030
        /*0014*/ 	.byte	0x00, 0xf0, 0x41, 0x00


	//----- nvinfo : EIATTR_KPARAM_INFO
	.align		4
.L_180:
        /*0018*/ 	.byte	0x04, 0x17
        /*001a*/ 	.short	(.L_182 - .L_181)
.L_181:
        /*001c*/ 	.word	0x00000000
        /*0020*/ 	.short	0x0003
        /*0022*/ 	.short	0x0028
        /*0024*/ 	.byte	0x00, 0xf0, 0x21, 0x00


	//----- nvinfo : EIATTR_KPARAM_INFO
	.align		4
.L_182:
        /*0028*/ 	.byte	0x04, 0x17
        /*002a*/ 	.short	(.L_184 - .L_183)
.L_183:
        /*002c*/ 	.word	0x00000000
        /*0030*/ 	.short	0x0002
        /*0032*/ 	.short	0x0008
        /*0034*/ 	.byte	0x00, 0xf0, 0x81, 0x00


	//----- nvinfo : EIATTR_KPARAM_INFO
	.align		4
.L_184:
        /*0038*/ 	.byte	0x04, 0x17
        /*003a*/ 	.short	(.L_186 - .L_185)
.L_185:
        /*003c*/ 	.word	0x00000000
        /*0040*/ 	.short	0x0001
        /*0042*/ 	.short	0x0004
        /*0044*/ 	.byte	0x00, 0xf0, 0x11, 0x00


	//----- nvinfo : EIATTR_KPARAM_INFO
	.align		4
.L_186:
        /*0048*/ 	.byte	0x04, 0x17
        /*004a*/ 	.short	(.L_188 - .L_187)
.L_187:
        /*004c*/ 	.word	0x00000000
        /*0050*/ 	.short	0x0000
        /*0052*/ 	.short	0x0000
        /*0054*/ 	.byte	0x00, 0xf0, 0x11, 0x00


	//----- nvinfo : EIATTR_SPARSE_MMA_MASK
	.align		4
.L_188:
        /*0058*/ 	.byte	0x03, 0x50
        /*005a*/ 	.short	0x0000


	//----- nvinfo : EIATTR_MAXREG_COUNT
	.align		4
        /*005c*/ 	.byte	0x03, 0x1b
        /*005e*/ 	.short	0x00ff


	//----- nvinfo : EIATTR_MERCURY_ISA_VERSION
	.align		4
        /*0060*/ 	.byte	0x03, 0x5f
        /*0062*/ 	.short	0x0101


	//----- nvinfo : EIATTR_VRC_CTA_INIT_COUNT
	.align		4
        /*0064*/ 	.byte	0x02, 0x4a
	.zero		1
	.zero		1


	//----- nvinfo : EIATTR_EXIT_INSTR_OFFSETS
	.align		4
        /*0068*/ 	.byte	0x04, 0x1c
        /*006a*/ 	.short	(.L_190 - .L_189)


	//   ....[0]....
.L_189:
        /*006c*/ 	.word	0x000001f0


	//   ....[1]....
        /*0070*/ 	.word	0x000003f0


	//   ....[2]....
        /*0074*/ 	.word	0x000007c0


	//   ....[3]....
        /*0078*/ 	.word	0x00000950


	//   ....[4]....
        /*007c*/ 	.word	0x00000a60


	//   ....[5]....
        /*0080*/ 	.word	0x00000b10


	//   ....[6]....
        /*0084*/ 	.word	0x00000b30


	//   ....[7]....
        /*0088*/ 	.word	0x00000d70


	//   ....[8]....
        /*008c*/ 	.word	0x000019e0


	//   ....[9]....
        /*0090*/ 	.word	0x00001a80


	//----- nvinfo : EIATTR_MAX_THREADS
	.align		4
.L_190:
        /*0094*/ 	.byte	0x04, 0x05
        /*0096*/ 	.short	(.L_192 - .L_191)
.L_191:
        /*0098*/ 	.word	0x00000080
        /*009c*/ 	.word	0x00000001
        /*00a0*/ 	.word	0x00000001


	//----- nvinfo : EIATTR_CRS_STACK_SIZE
	.align		4
.L_192:
        /*00a4*/ 	.byte	0x04, 0x1e
        /*00a6*/ 	.short	(.L_194 - .L_193)
.L_193:
        /*00a8*/ 	.word	0x00000000


	//----- nvinfo : EIATTR_CBANK_PARAM_SIZE
	.align		4
.L_194:
        /*00ac*/ 	.byte	0x03, 0x19
        /*00ae*/ 	.short	0x0040


	//----- nvinfo : EIATTR_PARAM_CBANK
	.align		4
        /*00b0*/ 	.byte	0x04, 0x0a
        /*00b2*/ 	.short	(.L_196 - .L_195)
	.align		4
.L_195:
        /*00b4*/ 	.word	index@(.nv.constant0._ZN3cub18CUB_300001_SM_10006detail9transform16transform_kernelINS2_10policy_hubILb1EN4cuda3std3__45tupleIJN6thrust24THRUST_300001_SM_1000_NS6detail15normal_iteratorINSA_10device_ptrIiEEEEEEEE10policy1000Ei20GreedyCliqueOperatorSF_JPiEEEvT0_iT1_T2_DpNS2_10kernel_argIT3_EE)
        /*00b8*/ 	.short	0x0380
        /*00ba*/ 	.short	0x0040


	//----- nvinfo : EIATTR_SW_WAR
	.align		4
.L_196:
        /*00bc*/ 	.byte	0x04, 0x36
        /*00be*/ 	.short	(.L_198 - .L_197)
.L_197:
        /*00c0*/ 	.word	0x00000008
.L_198:


//--------------------- .nv.info._ZN3cub18CUB_300001_SM_10006detail8for_each13static_kernelINS2_12policy_hub_t12policy_500_tElN6thrust24THRUST_300001_SM_1000_NS8cuda_cub10__tabulate7functorINS7_6detail15normal_iteratorINS7_10device_ptrIiEEEENS7_6system6detail7generic6detail22compute_sequence_valueIivEElEEEEvT0_T1_ --------------------------
	.section	.nv.info._ZN3cub18CUB_300001_SM_10006detail8for_each13static_kernelINS2_12policy_hub_t12policy_500_tElN6thrust24THRUST_300001_SM_1000_NS8cuda_cub10__tabulate7functorINS7_6detail15normal_iteratorINS7_10device_ptrIiEEEENS7_6system6detail7generic6detail22compute_sequence_valueIivEElEEEEvT0_T1_,"",@"SHT_CUDA_INFO"
	.sectionflags	@""
	.align	4


	//----- nvinfo : EIATTR_CUDA_API_VERSION
	.align		4
        /*0000*/ 	.byte	0x04, 0x37
        /*0002*/ 	.short	(.L_200 - .L_199)
.L_199:
        /*0004*/ 	.word	0x00000082


	//----- nvinfo : EIATTR_KPARAM_INFO
	.align		4
.L_200:
        /*0008*/ 	.byte	0x04, 0x17
        /*000a*/ 	.short	(.L_202 - .L_201)
.L_201:
        /*000c*/ 	.word	0x00000000
        /*0010*/ 	.short	0x0001
        /*0012*/ 	.short	0x0008
        /*0014*/ 	.byte	0x00, 0xf0, 0x41, 0x00


	//----- nvinfo : EIATTR_KPARAM_INFO
	.align		4
.L_202:
        /*0018*/ 	.byte	0x04, 0x17
        /*001a*/ 	.short	(.L_204 - .L_203)
.L_203:
        /*001c*/ 	.word	0x00000000
        /*0020*/ 	.short	0x0000
        /*0022*/ 	.short	0x0000
        /*0024*/ 	.byte	0x00, 0xf0, 0x21, 0x00


	//----- nvinfo : EIATTR_SPARSE_MMA_MASK
	.align		4
.L_204:
        /*0028*/ 	.byte	0x03, 0x50
        /*002a*/ 	.short	0x0000


	//----- nvinfo : EIATTR_MAXREG_COUNT
	.align		4
        /*002c*/ 	.byte	0x03, 0x1b
        /*002e*/ 	.short	0x00ff


	//----- nvinfo : EIATTR_MERCURY_ISA_VERSION
	.align		4
        /*0030*/ 	.byte	0x03, 0x5f
        /*0032*/ 	.short	0x0101


	//----- nvinfo : EIATTR_VRC_CTA_INIT_COUNT
	.align		4
        /*0034*/ 	.byte	0x02, 0x4a
	.zero		1
	.zero		1


	//----- nvinfo : EIATTR_EXIT_INSTR_OFFSETS
	.align		4
        /*0038*/ 	.byte	0x04, 0x1c
        /*003a*/ 	.short	(.L_206 - .L_205)


	//   ....[0]....
.L_205:
        /*003c*/ 	.word	0x00000160


	//   ....[1]....
        /*0040*/ 	.word	0x000002b0


	//   ....[2]....
        /*0044*/ 	.word	0x00000340


	//----- nvinfo : EIATTR_MAX_THREADS
	.align		4
.L_206:
        /*0048*/ 	.byte	0x04, 0x05
        /*004a*/ 	.short	(.L_208 - .L_207)
.L_207:
        /*004c*/ 	.word	0x00000100
        /*0050*/ 	.word	0x00000001
        /*0054*/ 	.word	0x00000001


	//----- nvinfo : EIATTR_CRS_STACK_SIZE
	.align		4
.L_208:
        /*0058*/ 	.byte	0x04, 0x1e
        /*005a*/ 	.short	(.L_210 - .L_209)
.L_209:
        /*005c*/ 	.word	0x00000000


	//----- nvinfo : EIATTR_CBANK_PARAM_SIZE
	.align		4
.L_210:
        /*0060*/ 	.byte	0x03, 0x19
        /*0062*/ 	.short	0x0018


	//----- nvinfo : EIATTR_PARAM_CBANK
	.align		4
        /*0064*/ 	.byte	0x04, 0x0a
        /*0066*/ 	.short	(.L_212 - .L_211)
	.align		4
.L_211:
        /*0068*/ 	.word	index@(.nv.constant0._ZN3cub18CUB_300001_SM_10006detail8for_each13static_kernelINS2_12policy_hub_t12policy_500_tElN6thrust24THRUST_300001_SM_1000_NS8cuda_cub10__tabulate7functorINS7_6detail15normal_iteratorINS7_10device_ptrIiEEEENS7_6system6detail7generic6detail22compute_sequence_valueIivEElEEEEvT0_T1_)
        /*006c*/ 	.short	0x0380
        /*006e*/ 	.short	0x0018


	//----- nvinfo : EIATTR_SW_WAR
	.align		4
.L_212:
        /*0070*/ 	.byte	0x04, 0x36
        /*0072*/ 	.short	(.L_214 - .L_213)
.L_213:
        /*0074*/ 	.word	0x00000008
.L_214:


//--------------------- .nv.info._ZN3cub18CUB_300001_SM_10006detail8for_each13static_kernelINS2_12policy_hub_t12policy_500_tElN6thrust24THRUST_300001_SM_1000_NS8cuda_cub6__fill7functorINS7_6detail15normal_iteratorINS7_10device_ptrIiEEEEiEEEEvT0_T1_ --------------------------
	.section	.nv.info._ZN3cub18CUB_300001_SM_10006detail8for_each13static_kernelINS2_12policy_hub_t12policy_500_tElN6thrust24THRUST_300001_SM_1000_NS8cuda_cub6__fill7functorINS7_6detail15normal_iteratorINS7_10device_ptrIiEEEEiEEEEvT0_T1_,"",@"SHT_CUDA_INFO"
	.sectionflags	@""
	.align	4


	//----- nvinfo : EIATTR_CUDA_API_VERSION
	.align		4
        /*0000*/ 	.byte	0x04, 0x37
        /*0002*/ 	.short	(.L_216 - .L_215)
.L_215:
        /*0004*/ 	.word	0x00000082


	//----- nvinfo : EIATTR_KPARAM_INFO
	.align		4
.L_216:
        /*0008*/ 	.byte	0x04, 0x17
        /*000a*/ 	.short	(.L_218 - .L_217)
.L_217:
        /*000c*/ 	.word	0x00000000
        /*0010*/ 	.short	0x0001
        /*0012*/ 	.short	0x0008
        /*0014*/ 	.byte	0x00, 0xf0, 0x41, 0x00


	//----- nvinfo : EIATTR_KPARAM_INFO
	.align		4
.L_218:
        /*0018*/ 	.byte	0x04, 0x17
        /*001a*/ 	.short	(.L_220 - .L_219)
.L_219:
        /*001c*/ 	.word	0x00000000
        /*0020*/ 	.short	0x0000
        /*0022*/ 	.short	0x0000
        /*0024*/ 	.byte	0x00, 0xf0, 0x21, 0x00


	//----- nvinfo : EIATTR_SPARSE_MMA_MASK
	.align		4
.L_220:
        /*0028*/ 	.byte	0x03, 0x50
        /*002a*/ 	.short	0x0000


	//----- nvinfo : EIATTR_MAXREG_COUNT
	.align		4
        /*002c*/ 	.byte	0x03, 0x1b
        /*002e*/ 	.short	0x00ff


	//----- nvinfo : EIATTR_MERCURY_ISA_VERSION
	.align		4
        /*0030*/ 	.byte	0x03, 0x5f
        /*0032*/ 	.short	0x0101


	//----- nvinfo : EIATTR_VRC_CTA_INIT_COUNT
	.align		4
        /*0034*/ 	.byte	0x02, 0x4a
	.zero		1
	.zero		1


	//----- nvinfo : EIATTR_EXIT_INSTR_OFFSETS
	.align		4
        /*0038*/ 	.byte	0x04, 0x1c
        /*003a*/ 	.short	(.L_222 - .L_221)


	//   ....[0]....
.L_221:
        /*003c*/ 	.word	0x00000130


	//   ....[1]....
        /*0040*/ 	.word	0x00000240


	//   ....[2]....
        /*0044*/ 	.word	0x00000270


	//----- nvinfo : EIATTR_MAX_THREADS
	.align		4
.L_222:
        /*0048*/ 	.byte	0x04, 0x05
        /*004a*/ 	.short	(.L_224 - .L_223)
.L_223:
        /*004c*/ 	.word	0x00000100
        /*0050*/ 	.word	0x00000001
        /*0054*/ 	.word	0x00000001


	//----- nvinfo : EIATTR_CBANK_PARAM_SIZE
	.align		4
.L_224:
        /*0058*/ 	.byte	0x03, 0x19
        /*005a*/ 	.short	0x0018


	//----- nvinfo : EIATTR_PARAM_CBANK
	.align		4
        /*005c*/ 	.byte	0x04, 0x0a
        /*005e*/ 	.short	(.L_226 - .L_225)
	.align		4
.L_225:
        /*0060*/ 	.word	index@(.nv.constant0._ZN3cub18CUB_300001_SM_10006detail8for_each13static_kernelINS2_12policy_hub_t12policy_500_tElN6thrust24THRUST_300001_SM_1000_NS8cuda_cub6__fill7functorINS7_6detail15normal_iteratorINS7_10device_ptrIiEEEEiEEEEvT0_T1_)
        /*0064*/ 	.short	0x0380
        /*0066*/ 	.short	0x0018


	//----- nvinfo : EIATTR_SW_WAR
	.align		4
.L_226:
        /*0068*/ 	.byte	0x04, 0x36
        /*006a*/ 	.short	(.L_228 - .L_227)
.L_227:
        /*006c*/ 	.word	0x00000008
.L_228:


//--------------------- .nv.info._ZN3cub18CUB_300001_SM_10006detail8for_each13static_kernelINS2_12policy_hub_t12policy_500_tEmN6thrust24THRUST_300001_SM_1000_NS8cuda_cub20__uninitialized_fill7functorINS7_10device_ptrIiEEiEEEEvT0_T1_ --------------------------
	.section	.nv.info._ZN3cub18CUB_300001_SM_10006detail8for_each13static_kernelINS2_12policy_hub_t12policy_500_tEmN6thrust24THRUST_300001_SM_1000_NS8cuda_cub20__uninitialized_fill7functorINS7_10device_ptrIiEEiEEEEvT0_T1_,"",@"SHT_CUDA_INFO"
	.sectionflags	@""
	.align	4


	//----- nvinfo : EIATTR_CUDA_API_VERSION
	.align		4
        /*0000*/ 	.byte	0x04, 0x37
        /*0002*/ 	.short	(.L_230 - .L_229)
.L_229:
        /*0004*/ 	.word	0x00000082


	//----- nvinfo : EIATTR_KPARAM_INFO
	.align		4
.L_230:
        /*0008*/ 	.byte	0x04, 0x17
        /*000a*/ 	.short	(.L_232 - .L_231)
.L_231:
        /*000c*/ 	.word	0x00000000
        /*0010*/ 	.short	0x0001
        /*0012*/ 	.short	0x0008
        /*0014*/ 	.byte	0x00, 0xf0, 0x41, 0x00


	//----- nvinfo : EIATTR_KPARAM_INFO
	.align		4
.L_232:
        /*0018*/ 	.byte	0x04, 0x17
        /*001a*/ 	.short	(.L_234 - .L_233)
.L_233:
        /*001c*/ 	.word	0x00000000
        /*0020*/ 	.short	0x0000
        /*0022*/ 	.short	0x0000
        /*0024*/ 	.byte	0x00, 0xf0, 0x21, 0x00


	//----- nvinfo : EIATTR_SPARSE_MMA_MASK
	.align		4
.L_234:
        /*0028*/ 	.byte	0x03, 0x50
        /*002a*/ 	.short	0x0000


	//----- nvinfo : EIATTR_MAXREG_COUNT
	.align		4
        /*002c*/ 	.byte	0x03, 0x1b
        /*002e*/ 	.short	0x00ff


	//----- nvinfo : EIATTR_MERCURY_ISA_VERSION
	.align		4
        /*0030*/ 	.byte	0x03, 0x5f
        /*0032*/ 	.short	0x0101


	//----- nvinfo : EIATTR_VRC_CTA_INIT_COUNT
	.align		4
        /*0034*/ 	.byte	0x02, 0x4a
	.zero		1
	.zero		1


	//----- nvinfo : EIATTR_EXIT_INSTR_OFFSETS
	.align		4
        /*0038*/ 	.byte	0x04, 0x1c
        /*003a*/ 	.short	(.L_236 - .L_235)


	//   ....[0]....
.L_235:
        /*003c*/ 	.word	0x00000130


	//   ....[1]....
        /*0040*/ 	.word	0x00000230


	//   ....[2]....
        /*0044*/ 	.word	0x00000260


	//----- nvinfo : EIATTR_MAX_THREADS
	.align		4
.L_236:
        /*0048*/ 	.byte	0x04, 0x05
        /*004a*/ 	.short	(.L_238 - .L_237)
.L_237:
        /*004c*/ 	.word	0x00000100
        /*0050*/ 	.word	0x00000001
        /*0054*/ 	.word	0x00000001


	//----- nvinfo : EIATTR_CBANK_PARAM_SIZE
	.align		4
.L_238:
        /*0058*/ 	.byte	0x03, 0x19
        /*005a*/ 	.short	0x0018


	//----- nvinfo : EIATTR_PARAM_CBANK
	.align		4
        /*005c*/ 	.byte	0x04, 0x0a
        /*005e*/ 	.short	(.L_240 - .L_239)
	.align		4
.L_239:
        /*0060*/ 	.word	index@(.nv.constant0._ZN3cub18CUB_300001_SM_10006detail8for_each13static_kernelINS2_12policy_hub_t12policy_500_tEmN6thrust24THRUST_300001_SM_1000_NS8cuda_cub20__uninitialized_fill7functorINS7_10device_ptrIiEEiEEEEvT0_T1_)
        /*0064*/ 	.short	0x0380
        /*0066*/ 	.short	0x0018


	//----- nvinfo : EIATTR_SW_WAR
	.align		4
.L_240:
        /*0068*/ 	.byte	0x04, 0x36
        /*006a*/ 	.short	(.L_242 - .L_241)
.L_241:
        /*006c*/ 	.word	0x00000008
.L_242:


//--------------------- .nv.info._ZN3cub18CUB_300001_SM_10006detail8for_each13static_kernelINS2_12policy_hub_t12policy_500_tEmN6thrust24THRUST_300001_SM_1000_NS8cuda_cub6__fill7functorINS7_6detail15normal_iteratorINS7_10device_ptrIiEEEEiEEEEvT0_T1_ --------------------------
	.section	.nv.info._ZN3cub18CUB_300001_SM_10006detail8for_each13static_kernelINS2_12policy_hub_t12policy_500_tEmN6thrust24THRUST_300001_SM_1000_NS8cuda_cub6__fill7functorINS7_6detail15normal_iteratorINS7_10device_ptrIiEEEEiEEEEvT0_T1_,"",@"SHT_CUDA_INFO"
	.sectionflags	@""
	.align	4


	//----- nvinfo : EIATTR_CUDA_API_VERSION
	.align		4
        /*0000*/ 	.byte	0x04, 0x37
        /*0002*/ 	.short	(.L_244 - .L_243)
.L_243:
        /*0004*/ 	.word	0x00000082


	//----- nvinfo : EIATTR_KPARAM_INFO
	.align		4
.L_244:
        /*0008*/ 	.byte	0x04, 0x17
        /*000a*/ 	.short	(.L_246 - .L_245)
.L_245:
        /*000c*/ 	.word	0x00000000
        /*0010*/ 	.short	0x0001
        /*0012*/ 	.short	0x0008
        /*0014*/ 	.byte	0x00, 0xf0, 0x41, 0x00


	//----- nvinfo : EIATTR_KPARAM_INFO
	.align		4
.L_246:
        /*0018*/ 	.byte	0x04, 0x17
        /*001a*/ 	.short	(.L_248 - .L_247)
.L_247:
        /*001c*/ 	.word	0x00000000
        /*0020*/ 	.short	0x0000
        /*0022*/ 	.short	0x0000
        /*0024*/ 	.byte	0x00, 0xf0, 0x21, 0x00


	//----- nvinfo : EIATTR_SPARSE_MMA_MASK
	.align		4
.L_248:
        /*0028*/ 	.byte	0x03, 0x50
        /*002a*/ 	.short	0x0000


	//----- nvinfo : EIATTR_MAXREG_COUNT
	.align		4
        /*002c*/ 	.byte	0x03, 0x1b
        /*002e*/ 	.short	0x00ff


	//----- nvinfo : EIATTR_MERCURY_ISA_VERSION
	.align		4
        /*0030*/ 	.byte	0x03, 0x5f
        /*0032*/ 	.short	0x0101


	//----- nvinfo : EIATTR_VRC_CTA_INIT_COUNT
	.align		4
        /*0034*/ 	.byte	0x02, 0x4a
	.zero		1
	.zero		1


	//----- nvinfo : EIATTR_EXIT_INSTR_OFFSETS
	.align		4
        /*0038*/ 	.byte	0x04, 0x1c
        /*003a*/ 	.short	(.L_250 - .L_249)


	//   ....[0]....
.L_249:
        /*003c*/ 	.word	0x00000130


	//   ....[1]....
        /*0040*/ 	.word	0x00000230


	//   ....[2]....
        /*0044*/ 	.word	0x00000260


	//----- nvinfo : EIATTR_MAX_THREADS
	.align		4
.L_250:
        /*0048*/ 	.byte	0x04, 0x05
        /*004a*/ 	.short	(.L_252 - .L_251)
.L_251:
        /*004c*/ 	.word	0x00000100
        /*0050*/ 	.word	0x00000001
        /*0054*/ 	.word	0x00000001


	//----- nvinfo : EIATTR_CBANK_PARAM_SIZE
	.align		4
.L_252:
        /*0058*/ 	.byte	0x03, 0x19
        /*005a*/ 	.short	0x0018


	//----- nvinfo : EIATTR_PARAM_CBANK
	.align		4
        /*005c*/ 	.byte	0x04, 0x0a
        /*005e*/ 	.short	(.L_254 - .L_253)
	.align		4
.L_253:
        /*0060*/ 	.word	index@(.nv.constant0._ZN3cub18CUB_300001_SM_10006detail8for_each13static_kernelINS2_12policy_hub_t12policy_500_tEmN6thrust24THRUST_300001_SM_1000_NS8cuda_cub6__fill7functorINS7_6detail15normal_iteratorINS7_10device_ptrIiEEEEiEEEEvT0_T1_)
        /*0064*/ 	.short	0x0380
        /*0066*/ 	.short	0x0018


	//----- nvinfo : EIATTR_SW_WAR
	.align		4
.L_254:
        /*0068*/ 	.byte	0x04, 0x36
        /*006a*/ 	.short	(.L_256 - .L_255)
.L_255:
        /*006c*/ 	.word	0x00000008
.L_256:


//--------------------- .nv.info._ZN3cub18CUB_300001_SM_10006detail11EmptyKernelIvEEvv --------------------------
	.section	.nv.info._ZN3cub18CUB_300001_SM_10006detail11EmptyKernelIvEEvv,"",@"SHT_CUDA_INFO"
	.sectionflags	@""
	.align	4


	//----- nvinfo : EIATTR_CUDA_API_VERSION
	.align		4
        /*0000*/ 	.byte	0x04, 0x37
        /*0002*/ 	.short	(.L_258 - .L_257)
.L_257:
        /*0004*/ 	.word	0x00000082


	//----- nvinfo : EIATTR_SPARSE_MMA_MASK
	.align		4
.L_258:
        /*0008*/ 	.byte	0x03, 0x50
        /*000a*/ 	.short	0x0000


	//----- nvinfo : EIATTR_MAXREG_COUNT
	.align		4
        /*000c*/ 	.byte	0x03, 0x1b
        /*000e*/ 	.short	0x00ff


	//----- nvinfo : EIATTR_MERCURY_ISA_VERSION
	.align		4
        /*0010*/ 	.byte	0x03, 0x5f
        /*0012*/ 	.short	0x0101


	//----- nvinfo : EIATTR_VRC_CTA_INIT_COUNT
	.align		4
        /*0014*/ 	.byte	0x02, 0x4a
	.zero		1
	.zero		1


	//----- nvinfo : EIATTR_EXIT_INSTR_OFFSETS
	.align		4
        /*0018*/ 	.byte	0x04, 0x1c
        /*001a*/ 	.short	(.L_260 - .L_259)


	//   ....[0]....
.L_259:
        /*001c*/ 	.word	0x00000010


	//----- nvinfo : EIATTR_SW_WAR
	.align		4
.L_260:
        /*0020*/ 	.byte	0x04, 0x36
        /*0022*/ 	.short	(.L_262 - .L_261)
.L_261:
        /*0024*/ 	.word	0x00000008
.L_262:


//--------------------- .nv.callgraph             --------------------------
	.section	.nv.callgraph,"",@"SHT_CUDA_CALLGRAPH"
	.align	4
	.sectionentsize	8
	.align		4
        /*0000*/ 	.word	0x00000000
	.align		4
        /*0004*/ 	.word	0xffffffff
	.align		4
        /*0008*/ 	.word	0x00000000
	.align		4
        /*000c*/ 	.word	0xfffffffe
	.align		4
        /*0010*/ 	.word	0x00000000
	.align		4
        /*0014*/ 	.word	0xfffffffd
	.align		4
        /*0018*/ 	.word	0x00000000
	.align		4
        /*001c*/ 	.word	0xfffffffc


//--------------------- .nv.constant4             --------------------------
	.section	.nv.constant4,"a",@progbits
	.align	8
	.align		8
.nv.constant4:
        /*0000*/ 	.dword	_ZN34_INTERNAL_eee530f5_4_k_cu_9d91388a4cuda3std3__45__cpo5beginE
	.align		8
        /*0008*/ 	.dword	_ZN34_INTERNAL_eee530f5_4_k_cu_9d91388a4cuda3std3__45__cpo3endE
	.align		8
        /*0010*/ 	.dword	_ZN34_INTERNAL_eee530f5_4_k_cu_9d91388a4cuda3std3__45__cpo6cbeginE
	.align		8
        /*0018*/ 	.dword	_ZN34_INTERNAL_eee530f5_4_k_cu_9d91388a4cuda3std3__45__cpo4cendE
	.align		8
        /*0020*/ 	.dword	_ZN34_INTERNAL_eee530f5_4_k_cu_9d91388a4cuda3std3__45__cpo6rbeginE
	.align		8
        /*0028*/ 	.dword	_ZN34_INTERNAL_eee530f5_4_k_cu_9d91388a4cuda3std3__45__cpo4rendE
	.align		8
        /*0030*/ 	.dword	_ZN34_INTERNAL_eee530f5_4_k_cu_9d91388a4cuda3std3__45__cpo7crbeginE
	.align		8
        /*0038*/ 	.dword	_ZN34_INTERNAL_eee530f5_4_k_cu_9d91388a4cuda3std3__45__cpo5crendE
	.align		8
        /*0040*/ 	.dword	_ZN34_INTERNAL_eee530f5_4_k_cu_9d91388a4cuda3std3__436_GLOBAL__N__eee530f5_4_k_cu_9d91388a6ignoreE
	.align		8
        /*0048*/ 	.dword	_ZN34_INTERNAL_eee530f5_4_k_cu_9d91388a4cuda3std3__419piecewise_constructE
	.align		8
        /*0050*/ 	.dword	_ZN34_INTERNAL_eee530f5_4_k_cu_9d91388a4cuda3std3__48in_placeE
	.align		8
        /*0058*/ 	.dword	_ZN34_INTERNAL_eee530f5_4_k_cu_9d91388a4cuda3std3__420unreachable_sentinelE
	.align		8
        /*0060*/ 	.dword	_ZN34_INTERNAL_eee530f5_4_k_cu_9d91388a4cuda3std3__47nulloptE
	.align		8
        /*0068*/ 	.dword	_ZN34_INTERNAL_eee530f5_4_k_cu_9d91388a4cuda3std3__48unexpectE
	.align		8
        /*0070*/ 	.dword	_ZN34_INTERNAL_eee530f5_4_k_cu_9d91388a4cuda3std6ranges3__45__cpo4swapE
	.align		8
        /*0078*/ 	.dword	_ZN34_INTERNAL_eee530f5_4_k_cu_9d91388a4cuda3std6ranges3__45__cpo9iter_moveE
	.align		8
        /*0080*/ 	.dword	_ZN34_INTERNAL_eee530f5_4_k_cu_9d91388a4cuda3std6ranges3__45__cpo5beginE
	.align		8
        /*0088*/ 	.dword	_ZN34_INTERNAL_eee530f5_4_k_cu_9d91388a4cuda3std6ranges3__45__cpo3endE
	.align		8
        /*0090*/ 	.dword	_ZN34_INTERNAL_eee530f5_4_k_cu_9d91388a4cuda3std6ranges3__45__cpo6cbeginE
	.align		8
        /*0098*/ 	.dword	_ZN34_INTERNAL_eee530f5_4_k_cu_9d91388a4cuda3std6ranges3__45__cpo4cendE
	.align		8
        /*00a0*/ 	.dword	_ZN34_INTERNAL_eee530f5_4_k_cu_9d91388a4cuda3std6ranges3__45__cpo7advanceE
	.align		8
        /*00a8*/ 	.dword	_ZN34_INTERNAL_eee530f5_4_k_cu_9d91388a4cuda3std6ranges3__45__cpo9iter_swapE
	.align		8
        /*00b0*/ 	.dword	_ZN34_INTERNAL_eee530f5_4_k_cu_9d91388a4cuda3std6ranges3__45__cpo4nextE
	.align		8
        /*00b8*/ 	.dword	_ZN34_INTERNAL_eee530f5_4_k_cu_9d91388a4cuda3std6ranges3__45__cpo4prevE
	.align		8
        /*00c0*/ 	.dword	_ZN34_INTERNAL_eee530f5_4_k_cu_9d91388a4cuda3std6ranges3__45__cpo4dataE
	.align		8
        /*00c8*/ 	.dword	_ZN34_INTERNAL_eee530f5_4_k_cu_9d91388a4cuda3std6ranges3__45__cpo5cdataE
	.align		8
        /*00d0*/ 	.dword	_ZN34_INTERNAL_eee530f5_4_k_cu_9d91388a4cuda3std6ranges3__45__cpo4sizeE
	.align		8
        /*00d8*/ 	.dword	_ZN34_INTERNAL_eee530f5_4_k_cu_9d91388a4cuda3std6ranges3__45__cpo5ssizeE
	.align		8
        /*00e0*/ 	.dword	_ZN34_INTERNAL_eee530f5_4_k_cu_9d91388a4cuda3std6ranges3__45__cpo8distanceE
	.align		8
        /*00e8*/ 	.dword	_ZN34_INTERNAL_eee530f5_4_k_cu_9d91388a6thrust24THRUST_300001_SM_1000_NS8cuda_cub3parE
	.align		8
        /*00f0*/ 	.dword	_ZN34_INTERNAL_eee530f5_4_k_cu_9d91388a6thrust24THRUST_300001_SM_1000_NS8cuda_cub10par_nosyncE
	.align		8
        /*00f8*/ 	.dword	_ZN34_INTERNAL_eee530f5_4_k_cu_9d91388a6thrust24THRUST_300001_SM_1000_NS6system6detail10sequential3seqE
	.align		8
        /*0100*/ 	.dword	_ZN34_INTERNAL_eee530f5_4_k_cu_9d91388a6thrust24THRUST_300001_SM_1000_NS6system3cpp3parE
	.align		8
        /*0108*/ 	.dword	_ZN34_INTERNAL_eee530f5_4_k_cu_9d91388a6thrust24THRUST_300001_SM_1000_NS12placeholders2_1E
	.align		8
        /*0110*/ 	.dword	_ZN34_INTERNAL_eee530f5_4_k_cu_9d91388a6thrust24THRUST_300001_SM_1000_NS12placeholders2_2E
	.align		8
        /*0118*/ 	.dword	_ZN34_INTERNAL_eee530f5_4_k_cu_9d91388a6thrust24THRUST_300001_SM_1000_NS12placeholders2_3E
	.align		8
        /*0120*/ 	.dword	_ZN34_INTERNAL_eee530f5_4_k_cu_9d91388a6thrust24THRUST_300001_SM_1000_NS12placeholders2_4E
	.align		8
        /*0128*/ 	.dword	_ZN34_INTERNAL_eee530f5_4_k_cu_9d91388a6thrust24THRUST_300001_SM_1000_NS12placeholders2_5E
	.align		8
        /*0130*/ 	.dword	_ZN34_INTERNAL_eee530f5_4_k_cu_9d91388a6thrust24THRUST_300001_SM_1000_NS12placeholders2_6E
	.align		8
        /*0138*/ 	.dword	_ZN34_INTERNAL_eee530f5_4_k_cu_9d91388a6thrust24THRUST_300001_SM_1000_NS12placeholders2_7E
	.align		8
        /*0140*/ 	.dword	_ZN34_INTERNAL_eee530f5_4_k_cu_9d91388a6thrust24THRUST_300001_SM_1000_NS12placeholders2_8E
	.align		8
        /*0148*/ 	.dword	_ZN34_INTERNAL_eee530f5_4_k_cu_9d91388a6thrust24THRUST_300001_SM_1000_NS12placeholders2_9E
	.align		8
        /*0150*/ 	.dword	_ZN34_INTERNAL_eee530f5_4_k_cu_9d91388a6thrust24THRUST_300001_SM_1000_NS12placeholders3_10E
	.align		8
        /*0158*/ 	.dword	_ZN34_INTERNAL_eee530f5_4_k_cu_9d91388a6thrust24THRUST_300001_SM_1000_NS3seqE
	.align		8
        /*0160*/ 	.dword	_ZN34_INTERNAL_eee530f5_4_k_cu_9d91388a6thrust24THRUST_300001_SM_1000_NS6deviceE


//--------------------- .text._ZN3cub18CUB_300001_SM_10006detail6select23DeviceSelectSweepKernelINS2_10policy_hubIiNS0_8NullTypeEiLb0ELNS0_10SelectImplE1EE10Policy1000EN6thrust24THRUST_300001_SM_1000_NS6detail15normal_iteratorINSA_10device_ptrIiEEEEPS5_SF_PlNS0_13ScanTileStateIiLb1EEEN4cuda3std3__410__not_fn_tINSB_10functional5actorINSO_9compositeIJNSO_16operator_adaptorINSM_8equal_toIvEEEENSP_INSO_8argumentILj0EEEEENSP_INSO_5valueIiEEEEEEEEEEES5_iNS2_19streaming_context_tIlLb1EEELS6_1EEEvT0_T1_T2_T3_T4_T5_T6_T7_iT8_NS1_7vsmem_tE --------------------------
	.section	.text._ZN3cub18CUB_300001_SM_10006detail6select23DeviceSelectSweepKernelINS2_10policy_hubIiNS0_8NullTypeEiLb0ELNS0_10SelectImplE1EE10Policy1000EN6thrust24THRUST_300001_SM_1000_NS6detail15normal_iteratorINSA_10device_ptrIiEEEEPS5_SF_PlNS0_13ScanTileStateIiLb1EEEN4cuda3std3__410__not_fn_tINSB_10functional5actorINSO_9compositeIJNSO_16operator_adaptorINSM_8equal_toIvEEEENSP_INSO_8argumentILj0EEEEENSP_INSO_5valueIiEEEEEEEEEEES5_iNS2_19streaming_context_tIlLb1EEELS6_1EEEvT0_T1_T2_T3_T4_T5_T6_T7_iT8_NS1_7vsmem_tE,"ax",@progbits
	.align	128
        .global         _ZN3cub18CUB_300001_SM_10006detail6select23DeviceSelectSweepKernelINS2_10policy_hubIiNS0_8NullTypeEiLb0ELNS0_10SelectImplE1EE10Policy1000EN6thrust24THRUST_300001_SM_1000_NS6detail15normal_iteratorINSA_10device_ptrIiEEEEPS5_SF_PlNS0_13ScanTileStateIiLb1EEEN4cuda3std3__410__not_fn_tINSB_10functional5actorINSO_9compositeIJNSO_16operator_adaptorINSM_8equal_toIvEEEENSP_INSO_8argumentILj0EEEEENSP_INSO_5valueIiEEEEEEEEEEES5_iNS2_19streaming_context_tIlLb1EEELS6_1EEEvT0_T1_T2_T3_T4_T5_T6_T7_iT8_NS1_7vsmem_tE
        .type           _ZN3cub18CUB_300001_SM_10006detail6select23DeviceSelectSweepKernelINS2_10policy_hubIiNS0_8NullTypeEiLb0ELNS0_10SelectImplE1EE10Policy1000EN6thrust24THRUST_300001_SM_1000_NS6detail15normal_iteratorINSA_10device_ptrIiEEEEPS5_SF_PlNS0_13ScanTileStateIiLb1EEEN4cuda3std3__410__not_fn_tINSB_10functional5actorINSO_9compositeIJNSO_16operator_adaptorINSM_8equal_toIvEEEENSP_INSO_8argumentILj0EEEEENSP_INSO_5valueIiEEEEEEEEEEES5_iNS2_19streaming_context_tIlLb1EEELS6_1EEEvT0_T1_T2_T3_T4_T5_T6_T7_iT8_NS1_7vsmem_tE,@function
        .size           _ZN3cub18CUB_300001_SM_10006detail6select23DeviceSelectSweepKernelINS2_10policy_hubIiNS0_8NullTypeEiLb0ELNS0_10SelectImplE1EE10Policy1000EN6thrust24THRUST_300001_SM_1000_NS6detail15normal_iteratorINSA_10device_ptrIiEEEEPS5_SF_PlNS0_13ScanTileStateIiLb1EEEN4cuda3std3__410__not_fn_tINSB_10functional5actorINSO_9compositeIJNSO_16operator_adaptorINSM_8equal_toIvEEEENSP_INSO_8argumentILj0EEEEENSP_INSO_5valueIiEEEEEEEEEEES5_iNS2_19streaming_context_tIlLb1EEELS6_1EEEvT0_T1_T2_T3_T4_T5_T6_T7_iT8_NS1_7vsmem_tE,(.L_x_395 - _ZN3cub18CUB_300001_SM_10006detail6select23DeviceSelectSweepKernelINS2_10policy_hubIiNS0_8NullTypeEiLb0ELNS0_10SelectImplE1EE10Policy1000EN6thrust24THRUST_300001_SM_1000_NS6detail15normal_iteratorINSA_10device_ptrIiEEEEPS5_SF_PlNS0_13ScanTileStateIiLb1EEEN4cuda3std3__410__not_fn_tINSB_10functional5actorINSO_9compositeIJNSO_16operator_adaptorINSM_8equal_toIvEEEENSP_INSO_8argumentILj0EEEEENSP_INSO_5valueIiEEEEEEEEEEES5_iNS2_19streaming_context_tIlLb1EEELS6_1EEEvT0_T1_T2_T3_T4_T5_T6_T7_iT8_NS1_7vsmem_tE)
        .other          _ZN3cub18CUB_300001_SM_10006detail6select23DeviceSelectSweepKernelINS2_10policy_hubIiNS0_8NullTypeEiLb0ELNS0_10SelectImplE1EE10Policy1000EN6thrust24THRUST_300001_SM_1000_NS6detail15normal_iteratorINSA_10device_ptrIiEEEEPS5_SF_PlNS0_13ScanTileStateIiLb1EEEN4cuda3std3__410__not_fn_tINSB_10functional5actorINSO_9compositeIJNSO_16operator_adaptorINSM_8equal_toIvEEEENSP_INSO_8argumentILj0EEEEENSP_INSO_5valueIiEEEEEEEEEEES5_iNS2_19streaming_context_tIlLb1EEELS6_1EEEvT0_T1_T2_T3_T4_T5_T6_T7_iT8_NS1_7vsmem_tE,@"STO_CUDA_ENTRY STV_DEFAULT"
_ZN3cub18CUB_300001_SM_10006detail6select23DeviceSelectSweepKernelINS2_10policy_hubIiNS0_8NullTypeEiLb0ELNS0_10SelectImplE1EE10Policy1000EN6thrust24THRUST_300001_SM_1000_NS6detail15normal_iteratorINSA_10device_ptrIiEEEEPS5_SF_PlNS0_13ScanTileStateIiLb1EEEN4cuda3std3__410__not_fn_tINSB_10functional5actorINSO_9compositeIJNSO_16operator_adaptorINSM_8equal_toIvEEEENSP_INSO_8argumentILj0EEEEENSP_INSO_5valueIiEEEEEEEEEEES5_iNS2_19streaming_context_tIlLb1EEELS6_1EEEvT0_T1_T2_T3_T4_T5_T6_T7_iT8_NS1_7vsmem_tE:
.text._ZN3cub18CUB_300001_SM_10006detail6select23DeviceSelectSweepKernelINS2_10policy_hubIiNS0_8NullTypeEiLb0ELNS0_10SelectImplE1EE10Policy1000EN6thrust24THRUST_300001_SM_1000_NS6detail15normal_iteratorINSA_10device_ptrIiEEEEPS5_SF_PlNS0_13ScanTileStateIiLb1EEEN4cuda3std3__410__not_fn_tINSB_10functional5actorINSO_9compositeIJNSO_16operator_adaptorINSM_8equal_toIvEEEENSP_INSO_8argumentILj0EEEEENSP_INSO_5valueIiEEEEEEEEEEES5_iNS2_19streaming_context_tIlLb1EEELS6_1EEEvT0_T1_T2_T3_T4_T5_T6_T7_iT8_NS1_7vsmem_tE:
[----:B------:R-:W0:Y:S01]  /*0000*/  LDC R1, c[0x0][0x37c] ;  /* 0x0000df00ff017b82 */ /* 0x000e220000000800 */
[----:B------:R-:W1:Y:S07]  /*0010*/  S2R R3, SR_CTAID.Y ;  /* 0x0000000000037919 */ /* 0x000e6e0000002600 */
[----:B------:R-:W1:Y:S01]  /*0020*/  S2UR UR5, SR_CTAID.X ;  /* 0x00000000000579c3 */ /* 0x000e620000002500 */
[----:B------:R-:W2:Y:S01]  /*0030*/  LDCU UR4, c[0x0][0x3b8] ;  /* 0x00007700ff0477ac */ /* 0x000ea20008000800 */
[----:B0-----:R-:W-:Y:S01]  /*0040*/  VIADD R1, R1, 0xfffffff8 ;  /* 0xfffffff801017836 */ /* 0x001fe20000000000 */
[----:B------:R-:W0:Y:S05]  /*0050*/  LDCU.64 UR8, c[0x0][0x358] ;  /* 0x00006b00ff0877ac */ /* 0x000e2a0008000a00 */
[----:B------:R-:W1:Y:S01]  /*0060*/  LDC R40, c[0x0][0x374] ;  /* 0x0000dd00ff287b82 */ /* 0x000e620000000800 */
[----:B--2---:R-:W-:Y:S01]  /*0070*/  UIADD3 UR4, UPT, UPT, UR4, -0x1, URZ ;  /* 0xffffffff04047890 */ /* 0x004fe2000fffe0ff */
[----:B-1----:R-:W-:-:S04]  /*0080*/  IMAD R40, R40, UR5, R3 ;  /* 0x0000000528287c24 */ /* 0x002fc8000f8e0203 */
[C---:B------:R-:W-:Y:S01]  /*0090*/  IMAD R2, R40.reuse, 0x1980, RZ ;  /* 0x0000198028027824 */ /* 0x040fe200078e02ff */
[----:B------:R-:W-:-:S13]  /*00a0*/  ISETP.GE.AND P0, PT, R40, UR4, PT ;  /* 0x0000000428007c0c */ /* 0x000fda000bf06270 */
[----:B0-----:R-:W-:Y:S05]  /*00b0*/  @P0 BRA `(.L_x_0) ;  /* 0x0000005400f00947 */ /* 0x001fea0003800000 */
[----:B------:R-:W-:-:S13]  /*00c0*/  ISETP.NE.AND P0, PT, R40, RZ, PT ;  /* 0x000000ff2800720c */ /* 0x000fda0003f05270 */
[----:B------:R-:W-:Y:S05]  /*00d0*/  @P0 BRA `(.L_x_1) ;  /* 0x0000002400b80947 */ /* 0x000fea0003800000 */
[----:B------:R-:W0:Y:S01]  /*00e0*/  S2R R46, SR_TID.X ;  /* 0x00000000002e7919 */ /* 0x000e220000002100 */
[----:B------:R-:W1:Y:S01]  /*00f0*/  LDCU.U8 UR6, c[0x0][0x3c0] ;  /* 0x00007800ff0677ac */ /* 0x000e620008000000 */
[----:B------:R-:W2:Y:S01]  /*0100*/  LDCU.64 UR4, c[0x0][0x3d0] ;  /* 0x00007a00ff0477ac */ /* 0x000ea20008000a00 */
[----:B------:R-:W3:Y:S01]  /*0110*/  LDCU.64 UR10, c[0x0][0x380] ;  /* 0x00007000ff0a77ac */ /* 0x000ee20008000a00 */
[----:B-1----:R-:W-:-:S04]  /*0120*/  UISETP.NE.AND UP0, UPT, UR6, URZ, UPT ;  /* 0x000000ff0600728c */ /* 0x002fc8000bf05270 */
[----:B--2---:R-:W-:Y:S02]  /*0130*/  USEL UR4, UR4, URZ, !UP0 ;  /* 0x000000ff04047287 */ /* 0x004fe4000c000000 */
[----:B------:R-:W-:Y:S01]  /*0140*/  USEL UR5, UR5, URZ, !UP0 ;  /* 0x000000ff05057287 */ /* 0x000fe2000c000000 */
[C---:B0-----:R-:W-:Y:S02]  /*0150*/  LOP3.LUT R0, R46.reuse, 0x1f, RZ, 0xc0, !PT ;  /* 0x0000001f2e007812 */ /* 0x041fe400078ec0ff */
[----:B------:R-:W-:-:S05]  /*0160*/  LOP3.LUT R3, R46, 0x3e0, RZ, 0xc0, !PT ;  /* 0x000003e02e037812 */ /* 0x000fca00078ec0ff */
[----:B------:R-:W-:-:S05]  /*0170*/  IMAD R3, R3, 0x11, R0 ;  /* 0x0000001103037824 */ /* 0x000fca00078e0200 */
[----:B------:R-:W-:-:S04]  /*0180*/  IADD3 R3, P0, P1, R3, UR4, R2 ;  /* 0x0000000403037c10 */ /* 0x000fc8000f91e002 */
[----:B------:R-:W-:Y:S02]  /*0190*/  IADD3.X R0, PT, PT, RZ, UR5, RZ, P0, P1 ;  /* 0x00000005ff007c10 */ /* 0x000fe400087e24ff */
[----:B---3--:R-:W-:-:S04]  /*01a0*/  LEA R2, P0, R3, UR10, 0x2 ;  /* 0x0000000a03027c11 */ /* 0x008fc8000f8010ff */
[----:B------:R-:W-:-:S05]  /*01b0*/  LEA.HI.X R3, R3, UR11, R0, 0x2, P0 ;  /* 0x0000000b03037c11 */ /* 0x000fca00080f1400 */
[----:B------:R-:W2:Y:S04]  /*01c0*/  LDG.E R0, desc[UR8][R2.64] ;  /* 0x0000000802007981 */ /* 0x000ea8000c1e1900 */
[----:B------:R-:W3:Y:S04]  /*01d0*/  LDG.E R4, desc[UR8][R2.64+0x80] ;  /* 0x0000800802047981 */ /* 0x000ee8000c1e1900 */
[----:B------:R-:W4:Y:S04]  /*01e0*/  LDG.E R5, desc[UR8][R2.64+0x100] ;  /* 0x0001000802057981 */ /* 0x000f28000c1e1900 */
[----:B------:R-:W5:Y:S04]  /*01f0*/  LDG.E R6, desc[UR8][R2.64+0x180] ;  /* 0x0001800802067981 */ /* 0x000f68000c1e1900 */
        /* <DEDUP_REMOVED lines=12> */
[----:B------:R-:W5:Y:S01]  /*02c0*/  LDG.E R19, desc[UR8][R2.64+0x800] ;  /* 0x0008000802137981 */ /* 0x000f62000c1e1900 */
[----:B------:R-:W0:Y:S01]  /*02d0*/  S2UR UR5, SR_CgaCtaId ;  /* 0x00000000000579c3 */ /* 0x000e220000008800 */
[----:B------:R-:W-:Y:S01]  /*02e0*/  SHF.R.U32.HI R29, RZ, 0x5, R46 ;  /* 0x00000005ff1d7819 */ /* 0x000fe2000001162e */
[----:B------:R-:W-:Y:S01]  /*02f0*/  UMOV UR4, 0x400 ;  /* 0x0000040000047882 */ /* 0x000fe20000000000 */
[----:B------:R-:W1:Y:S01]  /*0300*/  S2R R28, SR_LANEID ;  /* 0x00000000001c7919 */ /* 0x000e620000000000 */
[----:B------:R-:W-:Y:S01]  /*0310*/  IMAD.MOV.U32 R42, RZ, RZ, 0x2 ;  /* 0x00000002ff2a7424 */ /* 0x000fe200078e00ff */
[C---:B------:R-:W-:Y:S01]  /*0320*/  ISETP.NE.AND P4, PT, R29.reuse, 0xb, PT ;  /* 0x0000000b1d00780c */ /* 0x040fe20003f85270 */
[----:B------:R-:W-:Y:S01]  /*0330*/  BSSY.RECONVERGENT B0, `(.L_x_2) ;  /* 0x000009a000007945 */ /* 0x000fe20003800200 */
[----:B0-----:R-:W-:Y:S01]  /*0340*/  ULEA UR4, UR5, UR4, 0x18 ;  /* 0x0000000405047291 */ /* 0x001fe2000f8ec0ff */
[----:B------:R-:W0:Y:S01]  /*0350*/  LDCU UR5, c[0x0][0x3ac] ;  /* 0x00007580ff0577ac */ /* 0x000e220008000800 */
[----:B-1----:R-:W-:-:S05]  /*0360*/  IMAD R20, R29, 0x220, R28 ;  /* 0x000002201d147824 */ /* 0x002fca00078e021c */
[----:B------:R-:W-:-:S05]  /*0370*/  LEA R21, R20, UR4, 0x2 ;  /* 0x0000000414157c11 */ /* 0x000fca000f8e10ff */
[----:B------:R-:W-:Y:S01]  /*0380*/  IMAD R20, R28, 0x40, R21 ;  /* 0x000000401c147824 */ /* 0x000fe200078e0215 */
[----:B--2---:R-:W-:Y:S04]  /*0390*/  STS [R21], R0 ;  /* 0x0000000015007388 */ /* 0x004fe80000000800 */
[----:B---3--:R-:W-:Y:S04]  /*03a0*/  STS [R21+0x80], R4 ;  /* 0x0000800415007388 */ /* 0x008fe80000000800 */
[----:B----4-:R-:W-:Y:S04]  /*03b0*/  STS [R21+0x100], R5 ;  /* 0x0001000515007388 */ /* 0x010fe80000000800 */
[----:B-----5:R-:W-:Y:S04]  /*03c0*/  STS [R21+0x180], R6 ;  /* 0x0001800615007388 */ /* 0x020fe80000000800 */
[----:B------:R-:W-:Y:S04]  /*03d0*/  STS [R21+0x200], R7 ;  /* 0x0002000715007388 */ /* 0x000fe80000000800 */
        /* <DEDUP_REMOVED lines=11> */
[----:B------:R-:W-:Y:S01]  /*0490*/  STS [R21+0x800], R19 ;  /* 0x0008001315007388 */ /* 0x000fe20000000800 */
[----:B------:R-:W-:-:S03]  /*04a0*/  NOP ;  /* 0x0000000000007918 */ /* 0x000fc60000000000 */
[----:B------:R-:W0:Y:S04]  /*04b0*/  LDS R45, [R20] ;  /* 0x00000000142d7984 */ /* 0x000e280000000800 */
[----:B------:R-:W1:Y:S04]  /*04c0*/  LDS R43, [R20+0x4] ;  /* 0x00000400142b7984 */ /* 0x000e680000000800 */
[----:B------:R-:W2:Y:S04]  /*04d0*/  LDS R41, [R20+0x8] ;  /* 0x0000080014297984 */ /* 0x000ea80000000800 */
[----:B------:R-:W3:Y:S04]  /*04e0*/  LDS R26, [R20+0xc] ;  /* 0x00000c00141a7984 */ /* 0x000ee80000000800 */
[----:B------:R-:W-:Y:S04]  /*04f0*/  LDS R25, [R20+0x10] ;  /* 0x0000100014197984 */ /* 0x000fe80000000800 */
[----:B------:R-:W4:Y:S04]  /*0500*/  LDS R24, [R20+0x14] ;  /* 0x0000140014187984 */ /* 0x000f280000000800 */
[----:B------:R-:W5:Y:S04]  /*0510*/  LDS R11, [R20+0x18] ;  /* 0x00001800140b7984 */ /* 0x000f680000000800 */
[----:B------:R-:W5:Y:S04]  /*0520*/  LDS R10, [R20+0x1c] ;  /* 0x00001c00140a7984 */ /* 0x000f680000000800 */
[----:B------:R-:W5:Y:S04]  /*0530*/  LDS R9, [R20+0x20] ;  /* 0x0000200014097984 */ /* 0x000f680000000800 */
[----:B------:R-:W5:Y:S01]  /*0540*/  LDS R8, [R20+0x24] ;  /* 0x0000240014087984 */ /* 0x000f620000000800 */
[----:B0-----:R-:W-:-:S03]  /*0550*/  ISETP.NE.AND P0, PT, R45, UR5, PT ;  /* 0x000000052d007c0c */ /* 0x001fc6000bf05270 */
[----:B------:R-:W0:Y:S01]  /*0560*/  LDS R7, [R20+0x28] ;  /* 0x0000280014077984 */ /* 0x000e220000000800 */
[----:B-1----:R-:W-:-:S03]  /*0570*/  ISETP.NE.AND P1, PT, R43, UR5, PT ;  /* 0x000000052b007c0c */ /* 0x002fc6000bf25270 */
[----:B------:R-:W1:Y:S01]  /*0580*/  LDS R6, [R20+0x2c] ;  /* 0x00002c0014067984 */ /* 0x000e620000000800 */
[----:B------:R-:W-:Y:S02]  /*0590*/  SEL R0, RZ, 0x1, !P0 ;  /* 0x00000001ff007807 */ /* 0x000fe40004000000 */
[----:B--2---:R-:W-:Y:S01]  /*05a0*/  ISETP.NE.AND P2, PT, R41, UR5, PT ;  /* 0x0000000529007c0c */ /* 0x004fe2000bf45270 */
[----:B------:R-:W2:Y:S02]  /*05b0*/  LDS R5, [R20+0x30] ;  /* 0x0000300014057984 */ /* 0x000ea40000000800 */
[----:B------:R-:W-:Y:S02]  /*05c0*/  @!P0 IMAD.MOV R42, RZ, RZ, 0x1 ;  /* 0x00000001ff2a8424 */ /* 0x000fe400078e02ff */
[----:B------:R-:W2:Y:S02]  /*05d0*/  LDS R4, [R20+0x34] ;  /* 0x0000340014047984 */ /* 0x000ea40000000800 */
[----:B------:R-:W-:Y:S01]  /*05e0*/  @!P1 IMAD.MOV R42, RZ, RZ, R0 ;  /* 0x000000ffff2a9224 */ /* 0x000fe200078e0200 */
[----:B---3--:R-:W-:Y:S01]  /*05f0*/  ISETP.NE.AND P1, PT, R26, UR5, PT ;  /* 0x000000051a007c0c */ /* 0x008fe2000bf25270 */
[----:B------:R-:W3:Y:S01]  /*0600*/  LDS R3, [R20+0x38] ;  /* 0x0000380014037984 */ /* 0x000ee20000000800 */
[----:B----4-:R-:W-:Y:S01]  /*0610*/  ISETP.NE.AND P3, PT, R24, UR5, PT ;  /* 0x0000000518007c0c */ /* 0x010fe2000bf65270 */
[----:B------:R-:W-:-:S02]  /*0620*/  VIADD R39, R42, 0x1 ;  /* 0x000000012a277836 */ /* 0x000fc40000000000 */
[----:B------:R-:W-:Y:S01]  /*0630*/  @!P2 IMAD.MOV R39, RZ, RZ, R42 ;  /* 0x000000ffff27a224 */ /* 0x000fe200078e022a */
[----:B------:R-:W-:Y:S01]  /*0640*/  ISETP.NE.AND P2, PT, R25, UR5, PT ;  /* 0x0000000519007c0c */ /* 0x000fe2000bf45270 */
[----:B------:R-:W4:Y:S02]  /*0650*/  LDS R2, [R20+0x3c] ;  /* 0x00003c0014027984 */ /* 0x000f240000000800 */
[----:B------:R-:W-:-:S04]  /*0660*/  VIADD R40, R39, 0x1 ;  /* 0x0000000127287836 */ /* 0x000fc80000000000 */
[----:B------:R-:W-:Y:S01]  /*0670*/  @!P1 IMAD.MOV R40, RZ, RZ, R39 ;  /* 0x000000ffff289224 */ /* 0x000fe200078e0227 */
[----:B-----5:R-:W-:-:S03]  /*0680*/  ISETP.NE.AND P1, PT, R11, UR5, PT ;  /* 0x000000050b007c0c */ /* 0x020fc6000bf25270 */
[----:B------:R-:W-:Y:S02]  /*0690*/  VIADD R38, R40, 0x1 ;  /* 0x0000000128267836 */ /* 0x000fe40000000000 */
[----:B------:R-:W-:Y:S01]  /*06a0*/  @!P2 IMAD.MOV R38, RZ, RZ, R40 ;  /* 0x000000ffff26a224 */ /* 0x000fe200078e0228 */
[----:B------:R-:W-:-:S03]  /*06b0*/  ISETP.NE.AND P2, PT, R10, UR5, PT ;  /* 0x000000050a007c0c */ /* 0x000fc6000bf45270 */
[----:B------:R-:W-:Y:S02]  /*06c0*/  VIADD R27, R38, 0x1 ;  /* 0x00000001261b7836 */ /* 0x000fe40000000000 */
[----:B------:R-:W-:Y:S01]  /*06d0*/  @!P3 IMAD.MOV R27, RZ, RZ, R38 ;  /* 0x000000ffff1bb224 */ /* 0x000fe200078e0226 */
[----:B------:R-:W-:-:S03]  /*06e0*/  ISETP.NE.AND P3, PT, R9, UR5, PT ;  /* 0x0000000509007c0c */ /* 0x000fc6000bf65270 */
[----:B------:R-:W-:Y:S02]  /*06f0*/  VIADD R0, R27, 0x1 ;  /* 0x000000011b007836 */ /* 0x000fe40000000000 */
[----:B------:R-:W-:-:S04]  /*0700*/  @!P1 IMAD.MOV R0, RZ, RZ, R27 ;  /* 0x000000ffff009224 */ /* 0x000fc800078e021b */
[----:B------:R-:W-:Y:S02]  /*0710*/  VIADD R35, R0, 0x1 ;  /* 0x0000000100237836 */ /* 0x000fe40000000000 */
[----:B------:R-:W-:Y:S01]  /*0720*/  @!P2 IMAD.MOV R35, RZ, RZ, R0 ;  /* 0x000000ffff23a224 */ /* 0x000fe200078e0200 */
[----:B------:R-:W-:Y:S01]  /*0730*/  ISETP.NE.AND P2, PT, R8, UR5, PT ;  /* 0x0000000508007c0c */ /* 0x000fe2000bf45270 */
[----:B------:R-:W5:Y:S02]  /*0740*/  LDS R0, [R20+0x40] ;  /* 0x0000400014007984 */ /* 0x000f640000000800 */
[----:B------:R-:W-:Y:S02]  /*0750*/  VIADD R33, R35, 0x1 ;  /* 0x0000000123217836 */ /* 0x000fe40000000000 */
[----:B------:R-:W-:Y:S01]  /*0760*/  @!P3 IMAD.MOV R33, RZ, RZ, R35 ;  /* 0x000000ffff21b224 */ /* 0x000fe200078e0223 */
[----:B------:R-:W-:Y:S01]  /*0770*/  BAR.SYNC.DEFER_BLOCKING 0x0 ;  /* 0x0000000000007b1d */ /* 0x000fe20000010000 */
[----:B0-----:R-:W-:-:S02]  /*0780*/  ISETP.NE.AND P3, PT, R7, UR5, PT ;  /* 0x0000000507007c0c */ /* 0x001fc4000bf65270 */
[----:B------:R-:W-:-:S04]  /*0790*/  VIADD R52, R33, 0x1 ;  /* 0x0000000121347836 */ /* 0x000fc80000000000 */
[----:B------:R-:W-:Y:S01]  /*07a0*/  @!P2 IMAD.MOV R52, RZ, RZ, R33 ;  /* 0x000000ffff34a224 */ /* 0x000fe200078e0221 */
[----:B-1----:R-:W-:-:S03]  /*07b0*/  ISETP.NE.AND P2, PT, R6, UR5, PT ;  /* 0x0000000506007c0c */ /* 0x002fc6000bf45270 */
[----:B------:R-:W-:-:S03]  /*07c0*/  VIADD R50, R52, 0x1 ;  /* 0x0000000134327836 */ /* 0x000fc60000000000 */
[----:B------:R-:W-:Y:S01]  /*07d0*/  @!P3 IMAD.MOV R50, RZ, RZ, R52 ;  /* 0x000000ffff32b224 */ /* 0x000fe200078e0234 */
[----:B--2---:R-:W-:-:S03]  /*07e0*/  ISETP.NE.AND P3, PT, R5, UR5, PT ;  /* 0x0000000505007c0c */ /* 0x004fc6000bf65270 */
[----:B------:R-:W-:-:S03]  /*07f0*/  VIADD R32, R50, 0x1 ;  /* 0x0000000132207836 */ /* 0x000fc60000000000 */
[----:B------:R-:W-:Y:S01]  /*0800*/  @!P2 IMAD.MOV R32, RZ, RZ, R50 ;  /* 0x000000ffff20a224 */ /* 0x000fe200078e0232 */
[----:B------:R-:W-:-:S03]  /*0810*/  ISETP.NE.AND P2, PT, R4, UR5, PT ;  /* 0x0000000504007c0c */ /* 0x000fc6000bf45270 */
[----:B------:R-:W-:-:S03]  /*0820*/  VIADD R44, R32, 0x1 ;  /* 0x00000001202c7836 */ /* 0x000fc60000000000 */
[----:B------:R-:W-:Y:S01]  /*0830*/  @!P3 IMAD.MOV R44, RZ, RZ, R32 ;  /* 0x000000ffff2cb224 */ /* 0x000fe200078e0220 */
[----:B---3--:R-:W-:-:S03]  /*0840*/  ISETP.NE.AND P3, PT, R3, UR5, PT ;  /* 0x0000000503007c0c */ /* 0x008fc6000bf65270 */
[----:B------:R-:W-:-:S03]  /*0850*/  VIADD R34, R44, 0x1 ;  /* 0x000000012c227836 */ /* 0x000fc60000000000 */
[----:B------:R-:W-:Y:S01]  /*0860*/  @!P2 IMAD.MOV R34, RZ, RZ, R44 ;  /* 0x000000ffff22a224 */ /* 0x000fe200078e022c */
[----:B----4-:R-:W-:-:S03]  /*0870*/  ISETP.NE.AND P2, PT, R2, UR5, PT ;  /* 0x0000000502007c0c */ /* 0x010fc6000bf45270 */
[----:B------:R-:W-:-:S03]  /*0880*/  VIADD R36, R34, 0x1 ;  /* 0x0000000122247836 */ /* 0x000fc60000000000 */
[----:B------:R-:W-:Y:S01]  /*0890*/  @!P3 IMAD.MOV R36, RZ, RZ, R34 ;  /* 0x000000ffff24b224 */ /* 0x000fe200078e0222 */
[----:B-----5:R-:W-:-:S03]  /*08a0*/  ISETP.NE.AND P3, PT, R0, UR5, PT ;  /* 0x0000000500007c0c */ /* 0x020fc6000bf65270 */
[----:B------:R-:W-:-:S03]  /*08b0*/  VIADD R48, R36, 0x1 ;  /* 0x0000000124307836 */ /* 0x000fc60000000000 */
[----:B------:R-:W-:-:S04]  /*08c0*/  @!P2 IMAD.MOV R48, RZ, RZ, R36 ;  /* 0x000000ffff30a224 */ /* 0x000fc800078e0224 */
[----:B------:R-:W-:-:S03]  /*08d0*/  VIADD R30, R48, 0x1 ;  /* 0x00000001301e7836 */ /* 0x000fc60000000000 */
[----:B------:R-:W-:Y:S01]  /*08e0*/  @!P3 IMAD.MOV R30, RZ, RZ, R48 ;  /* 0x000000ffff1eb224 */ /* 0x000fe200078e0230 */
[----:B------:R-:W-:-:S04]  /*08f0*/  ISETP.NE.AND P3, PT, R28, 0x1f, PT ;  /* 0x0000001f1c00780c */ /* 0x000fc80003f65270 */
[----:B------:R-:W0:Y:S09]  /*0900*/  SHFL.UP P2, R13, R30, 0x1, RZ ;  /* 0x042000001e0d7989 */ /* 0x000e3200000400ff */
[----:B------:R-:W-:Y:S01]  /*0910*/  @!P3 LEA R47, R29, UR4, 0x2 ;  /* 0x000000041d2fbc11 */ /* 0x000fe2000f8e10ff */
[----:B0-----:R-:W-:-:S05]  /*0920*/  @P2 IMAD.IADD R13, R13, 0x1, R30 ;  /* 0x000000010d0d2824 */ /* 0x001fca00078e021e */
[----:B------:R-:W0:Y:S02]  /*0930*/  SHFL.UP P2, R12, R13, 0x2, RZ ;  /* 0x044000000d0c7989 */ /* 0x000e2400000400ff */
[----:B0-----:R-:W-:-:S05]  /*0940*/  @P2 IMAD.IADD R12, R13, 0x1, R12 ;  /* 0x000000010d0c2824 */ /* 0x001fca00078e020c */
[----:B------:R-:W0:Y:S02]  /*0950*/  SHFL.UP P2, R21, R12, 0x4, RZ ;  /* 0x048000000c157989 */ /* 0x000e2400000400ff */
[----:B0-----:R-:W-:-:S05]  /*0960*/  @P2 IMAD.IADD R21, R12, 0x1, R21 ;  /* 0x000000010c152824 */ /* 0x001fca00078e0215 */
[----:B------:R-:W0:Y:S02]  /*0970*/  SHFL.UP P2, R37, R21, 0x8, RZ ;  /* 0x0500000015257989 */ /* 0x000e2400000400ff */
[----:B0-----:R-:W-:-:S05]  /*0980*/  @P2 IMAD.IADD R37, R21, 0x1, R37 ;  /* 0x0000000115252824 */ /* 0x001fca00078e0225 */
[----:B------:R-:W0:Y:S02]  /*0990*/  SHFL.UP P2, R31, R37, 0x10, RZ ;  /* 0x06000000251f7989 */ /* 0x000e2400000400ff */
[----:B0-----:R-:W-:Y:S01]  /*09a0*/  @P2 IMAD.IADD R31, R37, 0x1, R31 ;  /* 0x00000001251f2824 */ /* 0x001fe200078e021f */
[----:B------:R-:W-:-:S03]  /*09b0*/  ISETP.NE.AND P2, PT, R29, 0x2, PT ;  /* 0x000000021d00780c */ /* 0x000fc60003f45270 */
[----:B------:R-:W-:Y:S01]  /*09c0*/  IMAD.IADD R30, R31, 0x1, -R30 ;  /* 0x000000011f1e7824 */ /* 0x000fe200078e0a1e */
[----:B------:R-:W-:Y:S01]  /*09d0*/  @!P3 STS [R47], R31 ;  /* 0x0000001f2f00b388 */ /* 0x000fe20000000800 */
[----:B------:R-:W-:Y:S01]  /*09e0*/  BAR.SYNC.DEFER_BLOCKING 0x0 ;  /* 0x0000000000007b1d */ /* 0x000fe20000010000 */
[----:B------:R-:W-:-:S05]  /*09f0*/  ISETP.NE.AND P3, PT, R29, 0x3, PT ;  /* 0x000000031d00780c */ /* 0x000fca0003f65270 */
[----:B------:R-:W0:Y:S04]  /*0a00*/  LDS.128 R12, [UR4] ;  /* 0x00000004ff0c7984 */ /* 0x000e280008000c00 */
[----:B------:R-:W1:Y:S04]  /*0a10*/  LDS.128 R16, [UR4+0x10] ;  /* 0x00001004ff107984 */ /* 0x000e680008000c00 */
[----:B------:R-:W2:Y:S01]  /*0a20*/  LDS.128 R20, [UR4+0x20] ;  /* 0x00002004ff147984 */ /* 0x000ea20008000c00 */
[----:B0-----:R-:W-:-:S05]  /*0a30*/  IMAD.IADD R37, R12, 0x1, R13 ;  /* 0x000000010c257824 */ /* 0x001fca00078e020d */
[----:B------:R-:W-:Y:S01]  /*0a40*/  SEL R49, R37, R12, !P2 ;  /* 0x0000000c25317207 */ /* 0x000fe20005000000 */
[----:B------:R-:W-:Y:S01]  /*0a50*/  IMAD.IADD R37, R14, 0x1, R37 ;  /* 0x000000010e257824 */ /* 0x000fe200078e0225 */
[----:B------:R-:W-:-:S04]  /*0a60*/  ISETP.NE.AND P2, PT, R29, 0x4, PT ;  /* 0x000000041d00780c */ /* 0x000fc80003f45270 */
[----:B------:R-:W-:Y:S01]  /*0a70*/  SEL R49, R37, R49, !P3 ;  /* 0x0000003125317207 */ /* 0x000fe20005800000 */
[----:B------:R-:W-:Y:S01]  /*0a80*/  IMAD.IADD R37, R15, 0x1, R37 ;  /* 0x000000010f257824 */ /* 0x000fe200078e0225 */
[----:B------:R-:W-:-:S04]  /*0a90*/  ISETP.NE.AND P3, PT, R29, 0x5, PT ;  /* 0x000000051d00780c */ /* 0x000fc80003f65270 */
[C---:B------:R-:W-:Y:S01]  /*0aa0*/  SEL R49, R37.reuse, R49, !P2 ;  /* 0x0000003125317207 */ /* 0x040fe20005000000 */
[----:B-1----:R-:W-:Y:S01]  /*0ab0*/  IMAD.IADD R37, R37, 0x1, R16 ;  /* 0x0000000125257824 */ /* 0x002fe200078e0210 */
[----:B------:R-:W-:-:S04]  /*0ac0*/  ISETP.NE.AND P2, PT, R29, 0x6, PT ;  /* 0x000000061d00780c */ /* 0x000fc80003f45270 */
[----:B------:R-:W-:Y:S01]  /*0ad0*/  SEL R49, R37, R49, !P3 ;  /* 0x0000003125317207 */ /* 0x000fe20005800000 */
[----:B------:R-:W-:Y:S01]  /*0ae0*/  IMAD.IADD R37, R17, 0x1, R37 ;  /* 0x0000000111257824 */ /* 0x000fe200078e0225 */
[----:B------:R-:W-:-:S04]  /*0af0*/  ISETP.NE.AND P3, PT, R29, 0x7, PT ;  /* 0x000000071d00780c */ /* 0x000fc80003f65270 */
[----:B------:R-:W-:Y:S01]  /*0b00*/  SEL R49, R37, R49, !P2 ;  /* 0x0000003125317207 */ /* 0x000fe20005000000 */
[----:B------:R-:W-:Y:S01]  /*0b10*/  IMAD.IADD R37, R18, 0x1, R37 ;  /* 0x0000000112257824 */ /* 0x000fe200078e0225 */
[----:B------:R-:W-:-:S04]  /*0b20*/  ISETP.NE.AND P2, PT, R29, 0x8, PT ;  /* 0x000000081d00780c */ /* 0x000fc80003f45270 */
[----:B------:R-:W-:Y:S01]  /*0b30*/  SEL R49, R37, R49, !P3 ;  /* 0x0000003125317207 */ /* 0x000fe20005800000 */
[----:B------:R-:W-:Y:S01]  /*0b40*/  IMAD.IADD R37, R19, 0x1, R37 ;  /* 0x0000000113257824 */ /* 0x000fe200078e0225 */
[----:B------:R-:W-:-:S04]  /*0b50*/  ISETP.NE.AND P3, PT, R29, 0x9, PT ;  /* 0x000000091d00780c */ /* 0x000fc80003f65270 */
[C---:B------:R-:W-:Y:S01]  /*0b60*/  SEL R49, R37.reuse, R49, !P2 ;  /* 0x0000003125317207 */ /* 0x040fe20005000000 */
[----:B--2---:R-:W-:Y:S01]  /*0b70*/  IMAD.IADD R37, R37, 0x1, R20 ;  /* 0x0000000125257824 */ /* 0x004fe200078e0214 */
[----:B------:R-:W-:-:S04]  /*0b80*/  ISETP.NE.AND P2, PT, R29, 0xa, PT ;  /* 0x0000000a1d00780c */ /* 0x000fc80003f45270 */
[----:B------:R-:W-:Y:S01]  /*0b90*/  SEL R49, R37, R49, !P3 ;  /* 0x0000003125317207 */ /* 0x000fe20005800000 */
[----:B------:R-:W-:Y:S01]  /*0ba0*/  IMAD.IADD R37, R21, 0x1, R37 ;  /* 0x0000000115257824 */ /* 0x000fe200078e0225 */
[----:B------:R-:W-:-:S04]  /*0bb0*/  ISETP.NE.AND P3, PT, R28, RZ, PT ;  /* 0x000000ff1c00720c */ /* 0x000fc80003f65270 */
[----:B------:R-:W-:Y:S01]  /*0bc0*/  SEL R49, R37, R49, !P2 ;  /* 0x0000003125317207 */ /* 0x000fe20005000000 */
[----:B------:R-:W-:Y:S01]  /*0bd0*/  @!P4 IMAD.IADD R49, R22, 0x1, R37 ;  /* 0x000000011631c824 */ /* 0x000fe200078e0225 */
[C---:B------:R-:W-:Y:S02]  /*0be0*/  ISETP.NE.AND P4, PT, R46.reuse, RZ, PT ;  /* 0x000000ff2e00720c */ /* 0x040fe40003f85270 */
[----:B------:R-:W-:Y:S02]  /*0bf0*/  ISETP.GE.U32.AND P2, PT, R46, 0x20, PT ;  /* 0x000000202e00780c */ /* 0x000fe40003f46070 */
[----:B------:R-:W-:Y:S02]  /*0c00*/  SEL R30, R30, RZ, P3 ;  /* 0x000000ff1e1e7207 */ /* 0x000fe40001800000 */
[----:B------:R-:W-:-:S05]  /*0c10*/  SEL R47, R49, RZ, P2 ;  /* 0x000000ff312f7207 */ /* 0x000fca0001000000 */
[----:B------:R-:W-:Y:S02]  /*0c20*/  IMAD.IADD R47, R47, 0x1, R30 ;  /* 0x000000012f2f7824 */ /* 0x000fe400078e021e */
[----:B------:R-:W-:Y:S05]  /*0c30*/  @P4 BRA `(.L_x_3) ;  /* 0x0000000000244947 */ /* 0x000fea0003800000 */
[----:B------:R-:W-:-:S04]  /*0c40*/  IADD3 R28, PT, PT, R14, R13, R12 ;  /* 0x0000000d0e1c7210 */ /* 0x000fc80007ffe00c */
[----:B------:R-:W-:Y:S02]  /*0c50*/  IADD3 R30, PT, PT, R16, R28, R15 ;  /* 0x0000001c101e7210 */ /* 0x000fe40007ffe00f */
[----:B------:R-:W0:Y:S02]  /*0c60*/  LDC.64 R28, c[0x0][0x3a0] ;  /* 0x0000e800ff1c7b82 */ /* 0x000e240000000a00 */
[----:B------:R-:W-:-:S04]  /*0c70*/  IADD3 R30, PT, PT, R18, R30, R17 ;  /* 0x0000001e121e7210 */ /* 0x000fc80007ffe011 */
[----:B------:R-:W-:-:S04]  /*0c80*/  IADD3 R30, PT, PT, R20, R30, R19 ;  /* 0x0000001e141e7210 */ /* 0x000fc80007ffe013 */
[----:B------:R-:W-:-:S05]  /*0c90*/  IADD3 R30, PT, PT, R22, R30, R21 ;  /* 0x0000001e161e7210 */ /* 0x000fca0007ffe015 */
[----:B------:R-:W-:Y:S02]  /*0ca0*/  IMAD.IADD R31, R23, 0x1, R30 ;  /* 0x00000001171f7824 */ /* 0x000fe400078e021e */
[----:B------:R-:W-:-:S05]  /*0cb0*/  IMAD.MOV.U32 R30, RZ, RZ, 0x65 ;  /* 0x00000065ff1e7424 */ /* 0x000fca00078e00ff */
[----:B0-----:R0:W-:Y:S02]  /*0cc0*/  ST.E.64.STRONG.GPU desc[UR8][R28.64+0x100], R30 ;  /* 0x0001001e1c007985 */ /* 0x0011e4000c10fb08 */
.L_x_3:
[----:B------:R-:W-:Y:S05]  /*0cd0*/  BSYNC.RECONVERGENT B0 ;  /* 0x0000000000007941 */ /* 0x000fea0003800200 */
.L_x_2:
[----:B0-----:R-:W-:Y:S01]  /*0ce0*/  IADD3 R28, PT, PT, R14, R13, R12 ;  /* 0x0000000d0e1c7210 */ /* 0x001fe20007ffe00c */
[--C-:B------:R-:W-:Y:S02]  /*0cf0*/  IMAD.IADD R27, R27, 0x1, R47.reuse ;  /* 0x000000011b1b7824 */ /* 0x100fe400078e022f */
[----:B------:R-:W-:Y:S01]  /*0d00*/  IMAD.IADD R29, R33, 0x1, R47 ;  /* 0x00000001211d7824 */ /* 0x000fe200078e022f */
[----:B------:R-:W-:Y:S01]  /*0d10*/  IADD3 R28, PT, PT, R16, R28, R15 ;  /* 0x0000001c101c7210 */ /* 0x000fe20007ffe00f */
[----:B------:R-:W-:Y:S02]  /*0d20*/  IMAD.IADD R33, R44, 0x1, R47 ;  /* 0x000000012c217824 */ /* 0x000fe400078e022f */
[----:B------:R-:W-:Y:S01]  /*0d30*/  VIADD R44, R47, 0x1 ;  /* 0x000000012f2c7836 */ /* 0x000fe20000000000 */
[----:B------:R-:W-:Y:S01]  /*0d40*/  IADD3 R28, PT, PT, R18, R28, R17 ;  /* 0x0000001c121c7210 */ /* 0x000fe20007ffe011 */
[--C-:B------:R-:W-:Y:S02]  /*0d50*/  IMAD.IADD R42, R42, 0x1, R47.reuse ;  /* 0x000000012a2a7824 */ /* 0x100fe400078e022f */
[----:B------:R-:W-:Y:S01]  /*0d60*/  IMAD.IADD R39, R39, 0x1, R47 ;  /* 0x0000000127277824 */ /* 0x000fe200078e022f */
[----:B------:R-:W-:Y:S01]  /*0d70*/  IADD3 R28, PT, PT, R20, R28, R19 ;  /* 0x0000001c141c7210 */ /* 0x000fe20007ffe013 */
[----:B------:R-:W-:-:S02]  /*0d80*/  IMAD.IADD R40, R40, 0x1, R47 ;  /* 0x0000000128287824 */ /* 0x000fc400078e022f */
[----:B------:R-:W-:Y:S01]  /*0d90*/  IMAD.IADD R38, R38, 0x1, R47 ;  /* 0x0000000126267824 */ /* 0x000fe200078e022f */
[----:B------:R-:W-:Y:S01]  /*0da0*/  IADD3 R28, PT, PT, R22, R28, R21 ;  /* 0x0000001c161c7210 */ /* 0x000fe20007ffe015 */
[--C-:B------:R-:W-:Y:S02]  /*0db0*/  IMAD.IADD R30, R52, 0x1, R47.reuse ;  /* 0x00000001341e7824 */ /* 0x100fe400078e022f */
[--C-:B------:R-:W-:Y:S02]  /*0dc0*/  IMAD.IADD R31, R50, 0x1, R47.reuse ;  /* 0x00000001321f7824 */ /* 0x100fe400078e022f */
[----:B------:R-:W-:Y:S02]  /*0dd0*/  IMAD.IADD R49, R23, 0x1, R28 ;  /* 0x0000000117317824 */ /* 0x000fe400078e021c */
[--C-:B------:R-:W-:Y:S02]  /*0de0*/  IMAD.IADD R28, R35, 0x1, R47.reuse ;  /* 0x00000001231c7824 */ /* 0x100fe400078e022f */
[----:B------:R-:W-:Y:S01]  /*0df0*/  IMAD.IADD R35, R36, 0x1, R47 ;  /* 0x0000000124237824 */ /* 0x000fe200078e022f */
[----:B------:R-:W-:Y:S01]  /*0e00*/  ISETP.GT.AND P2, PT, R49, 0x180, PT ;  /* 0x000001803100780c */ /* 0x000fe20003f44270 */
[----:B------:R-:W-:-:S02]  /*0e10*/  VIADD R36, R27, 0x1 ;  /* 0x000000011b247836 */ /* 0x000fc40000000000 */
[--C-:B------:R-:W-:Y:S02]  /*0e20*/  IMAD.IADD R32, R32, 0x1, R47.reuse ;  /* 0x0000000120207824 */ /* 0x100fe400078e022f */
[--C-:B------:R-:W-:Y:S02]  /*0e30*/  IMAD.IADD R34, R34, 0x1, R47.reuse ;  /* 0x0000000122227824 */ /* 0x100fe400078e022f */
[--C-:B------:R-:W-:Y:S02]  /*0e40*/  IMAD.IADD R37, R48, 0x1, R47.reuse ;  /* 0x0000000130257824 */ /* 0x100fe400078e022f */
[----:B------:R-:W-:Y:S02]  /*0e50*/  @!P0 IMAD.MOV R44, RZ, RZ, R47 ;  /* 0x000000ffff2c8224 */ /* 0x000fe400078e022f */
[----:B------:R-:W-:Y:S02]  /*0e60*/  @!P1 IMAD.MOV R36, RZ, RZ, R27 ;  /* 0x000000ffff249224 */ /* 0x000fe400078e021b */
[----:B------:R-:W-:Y:S05]  /*0e70*/  @P2 BRA `(.L_x_4) ;  /* 0x0000000c00f42947 */ /* 0x000fea0003800000 */
[----:B------:R-:W-:Y:S04]  /*0e80*/  BSSY.RECONVERGENT B0, `(.L_x_5) ;  /* 0x000000d000007945 */ /* 0x000fe80003800200 */
[----:B------:R-:W-:Y:S05]  /*0e90*/  @!P0 BRA `(.L_x_6) ;  /* 0x00000000002c8947 */ /* 0x000fea0003800000 */
[----:B------:R-:W-:Y:S01]  /*0ea0*/  UISETP.NE.AND UP0, UPT, UR6, URZ, UPT ;  /* 0x000000ff0600728c */ /* 0x000fe2000bf05270 */
[----:B------:R-:W-:Y:S01]  /*0eb0*/  CS2R R12, SRZ ;  /* 0x00000000000c7805 */ /* 0x000fe2000001ff00 */
[----:B------:R-:W0:Y:S07]  /*0ec0*/  LDCU.64 UR10, c[0x0][0x390] ;  /* 0x00007200ff0a77ac */ /* 0x000e2e0008000a00 */
[----:B------:R-:W-:Y:S05]  /*0ed0*/  BRA.U UP0, `(.L_x_7) ;  /* 0x0000000100087547 */ /* 0x000fea000b800000 */
[----:B------:R-:W1:Y:S02]  /*0ee0*/  LDC.64 R12, c[0x0][0x3d8] ;  /* 0x0000f600ff0c7b82 */ /* 0x000e640000000a00 */
[----:B-1----:R-:W5:Y:S02]  /*0ef0*/  LDG.E.64 R12, desc[UR8][R12.64] ;  /* 0x000000080c0c7981 */ /* 0x002f64000c1e1b00 */
.L_x_7:
[----:B-----5:R-:W-:-:S04]  /*0f00*/  IADD3 R14, P0, PT, R47, R12, RZ ;  /* 0x0000000c2f0e7210 */ /* 0x020fc80007f1e0ff */
[----:B------:R-:W-:Y:S02]  /*0f10*/  LEA.HI.X.SX32 R13, R47, R13, 0x1, P0 ;  /* 0x0000000d2f0d7211 */ /* 0x000fe400000f0eff */
[----:B0-----:R-:W-:-:S04]  /*0f20*/  LEA R12, P0, R14, UR10, 0x2 ;  /* 0x0000000a0e0c7c11 */ /* 0x001fc8000f8010ff */
[----:B------:R-:W-:-:S05]  /*0f30*/  LEA.HI.X R13, R14, UR11, R13, 0x2, P0 ;  /* 0x0000000b0e0d7c11 */ /* 0x000fca00080f140d */
[----:B------:R0:W-:Y:S04]  /*0f40*/  STG.E desc[UR8][R12.64], R45 ;  /* 0x0000002d0c007986 */ /* 0x0001e8000c101908 */
.L_x_6:
[----:B------:R-:W-:Y:S05]  /*0f50*/  BSYNC.RECONVERGENT B0 ;  /* 0x0000000000007941 */ /* 0x000fea0003800200 */
.L_x_5:
[----:B------:R-:W-:Y:S01]  /*0f60*/  ISETP.NE.AND P0, PT, R43, UR5, PT ;  /* 0x000000052b007c0c */ /* 0x000fe2000bf05270 */
[----:B------:R-:W-:-:S12]  /*0f70*/  BSSY.RECONVERGENT B0, `(.L_x_8) ;  /* 0x000000d000007945 */ /* 0x000fd80003800200 */
[----:B------:R-:W-:Y:S05]  /*0f80*/  @!P0 BRA `(.L_x_9) ;  /* 0x00000000002c8947 */ /* 0x000fea0003800000 */
[----:B------:R-:W-:Y:S01]  /*0f90*/  UISETP.NE.AND UP0, UPT, UR6, URZ, UPT ;  /* 0x000000ff0600728c */ /* 0x000fe2000bf05270 */
[----:B0-----:R-:W-:Y:S01]  /*0fa0*/  CS2R R12, SRZ ;  /* 0x00000000000c7805 */ /* 0x001fe2000001ff00 */
[----:B------:R-:W0:Y:S07]  /*0fb0*/  LDCU.64 UR10, c[0x0][0x390] ;  /* 0x00007200ff0a77ac */ /* 0x000e2e0008000a00 */
[----:B------:R-:W-:Y:S05]  /*0fc0*/  BRA.U UP0, `(.L_x_10) ;  /* 0x0000000100087547 */ /* 0x000fea000b800000 */
[----:B------:R-:W1:Y:S02]  /*0fd0*/  LDC.64 R12, c[0x0][0x3d8] ;  /* 0x0000f600ff0c7b82 */ /* 0x000e640000000a00 */
[----:B-1----:R-:W5:Y:S02]  /*0fe0*/  LDG.E.64 R12, desc[UR8][R12.64] ;  /* 0x000000080c0c7981 */ /* 0x002f64000c1e1b00 */
.L_x_10:
[----:B-----5:R-:W-:-:S04]  /*0ff0*/  IADD3 R14, P0, PT, R44, R12, RZ ;  /* 0x0000000c2c0e7210 */ /* 0x020fc80007f1e0ff */
[----:B------:R-:W-:Y:S02]  /*1000*/  LEA.HI.X.SX32 R13, R44, R13, 0x1, P0 ;  /* 0x0000000d2c0d7211 */ /* 0x000fe400000f0eff */
[----:B0-----:R-:W-:-:S04]  /*1010*/  LEA R12, P0, R14, UR10, 0x2 ;  /* 0x0000000a0e0c7c11 */ /* 0x001fc8000f8010ff */
[----:B------:R-:W-:-:S05]  /*1020*/  LEA.HI.X R13, R14, UR11, R13, 0x2, P0 ;  /* 0x0000000b0e0d7c11 */ /* 0x000fca00080f140d */
[----:B------:R1:W-:Y:S04]  /*1030*/  STG.E desc[UR8][R12.64], R43 ;  /* 0x0000002b0c007986 */ /* 0x0003e8000c101908 */
.L_x_9:
[----:B------:R-:W-:Y:S05]  /*1040*/  BSYNC.RECONVERGENT B0 ;  /* 0x0000000000007941 */ /* 0x000fea0003800200 */
.L_x_8:
[----:B------:R-:W-:Y:S01]  /*1050*/  ISETP.NE.AND P0, PT, R41, UR5, PT ;  /* 0x0000000529007c0c */ /* 0x000fe2000bf05270 */
[----:B------:R-:W-:-:S12]  /*1060*/  BSSY.RECONVERGENT B0, `(.L_x_11) ;  /* 0x000000d000007945 */ /* 0x000fd80003800200 */
[----:B------:R-:W-:Y:S05]  /*1070*/  @!P0 BRA `(.L_x_12) ;  /* 0x00000000002c8947 */ /* 0x000fea0003800000 */
[----:B------:R-:W-:Y:S01]  /*1080*/  UISETP.NE.AND UP0, UPT, UR6, URZ, UPT ;  /* 0x000000ff0600728c */ /* 0x000fe2000bf05270 */
[----:B01----:R-:W-:Y:S01]  /*1090*/  CS2R R12, SRZ ;  /* 0x00000000000c7805 */ /* 0x003fe2000001ff00 */
[----:B------:R-:W0:Y:S07]  /*10a0*/  LDCU.64 UR10, c[0x0][0x390] ;  /* 0x00007200ff0a77ac */ /* 0x000e2e0008000a00 */
[----:B------:R-:W-:Y:S05]  /*10b0*/  BRA.U UP0, `(.L_x_13) ;  /* 0x0000000100087547 */ /* 0x000fea000b800000 */
[----:B------:R-:W1:Y:S02]  /*10c0*/  LDC.64 R12, c[0x0][0x3d8] ;  /* 0x0000f600ff0c7b82 */ /* 0x000e640000000a00 */
[----:B-1----:R-:W5:Y:S02]  /*10d0*/  LDG.E.64 R12, desc[UR8][R12.64] ;  /* 0x000000080c0c7981 */ /* 0x002f64000c1e1b00 */
.L_x_13:
[----:B-----5:R-:W-:-:S04]  /*10e0*/  IADD3 R14, P0, PT, R42, R12, RZ ;  /* 0x0000000c2a0e7210 */ /* 0x020fc80007f1e0ff */
[----:B------:R-:W-:Y:S02]  /*10f0*/  LEA.HI.X.SX32 R13, R42, R13, 0x1, P0 ;  /* 0x0000000d2a0d7211 */ /* 0x000fe400000f0eff */
[----:B0-----:R-:W-:-:S04]  /*1100*/  LEA R12, P0, R14, UR10, 0x2 ;  /* 0x0000000a0e0c7c11 */ /* 0x001fc8000f8010ff */
[----:B------:R-:W-:-:S05]  /*1110*/  LEA.HI.X R13, R14, UR11, R13, 0x2, P0 ;  /* 0x0000000b0e0d7c11 */ /* 0x000fca00080f140d */
[----:B------:R2:W-:Y:S04]  /*1120*/  STG.E desc[UR8][R12.64], R41 ;  /* 0x000000290c007986 */ /* 0x0005e8000c101908 */
.L_x_12:
[----:B------:R-:W-:Y:S05]  /*1130*/  BSYNC.RECONVERGENT B0 ;  /* 0x0000000000007941 */ /* 0x000fea0003800200 */
.L_x_11:
[----:B------:R-:W-:Y:S01]  /*1140*/  ISETP.NE.AND P0, PT, R26, UR5, PT ;  /* 0x000000051a007c0c */ /* 0x000fe2000bf05270 */
[----:B------:R-:W-:-:S12]  /*1150*/  BSSY.RECONVERGENT B0, `(.L_x_14) ;  /* 0x000000d000007945 */ /* 0x000fd80003800200 */
[----:B------:R-:W-:Y:S05]  /*1160*/  @!P0 BRA `(.L_x_15) ;  /* 0x00000000002c8947 */ /* 0x000fea0003800000 */
[----:B------:R-:W-:Y:S01]  /*1170*/  UISETP.NE.AND UP0, UPT, UR6, URZ, UPT ;  /* 0x000000ff0600728c */ /* 0x000fe2000bf05270 */
[----:B012---:R-:W-:Y:S01]  /*1180*/  CS2R R12, SRZ ;  /* 0x00000000000c7805 */ /* 0x007fe2000001ff00 */
[----:B------:R-:W0:Y:S07]  /*1190*/  LDCU.64 UR10, c[0x0][0x390] ;  /* 0x00007200ff0a77ac */ /* 0x000e2e0008000a00 */
[----:B------:R-:W-:Y:S05]  /*11a0*/  BRA.U UP0, `(.L_x_16) ;  /* 0x0000000100087547 */ /* 0x000fea000b800000 */
[----:B------:R-:W1:Y:S02]  /*11b0*/  LDC.64 R12, c[0x0][0x3d8] ;  /* 0x0000f600ff0c7b82 */ /* 0x000e640000000a00 */
[----:B-1----:R-:W5:Y:S02]  /*11c0*/  LDG.E.64 R12, desc[UR8][R12.64] ;  /* 0x000000080c0c7981 */ /* 0x002f64000c1e1b00 */
.L_x_16:
[----:B-----5:R-:W-:-:S04]  /*11d0*/  IADD3 R14, P0, PT, R39, R12, RZ ;  /* 0x0000000c270e7210 */ /* 0x020fc80007f1e0ff */
[----:B------:R-:W-:Y:S02]  /*11e0*/  LEA.HI.X.SX32 R13, R39, R13, 0x1, P0 ;  /* 0x0000000d270d7211 */ /* 0x000fe400000f0eff */
[----:B0-----:R-:W-:-:S04]  /*11f0*/  LEA R12, P0, R14, UR10, 0x2 ;  /* 0x0000000a0e0c7c11 */ /* 0x001fc8000f8010ff */
[----:B------:R-:W-:-:S05]  /*1200*/  LEA.HI.X R13, R14, UR11, R13, 0x2, P0 ;  /* 0x0000000b0e0d7c11 */ /* 0x000fca00080f140d */
[----:B------:R3:W-:Y:S04]  /*1210*/  STG.E desc[UR8][R12.64], R26 ;  /* 0x0000001a0c007986 */ /* 0x0007e8000c101908 */
.L_x_15:
[----:B------:R-:W-:Y:S05]  /*1220*/  BSYNC.RECONVERGENT B0 ;  /* 0x0000000000007941 */ /* 0x000fea0003800200 */
.L_x_14:
[----:B------:R-:W-:Y:S01]  /*1230*/  ISETP.NE.AND P0, PT, R25, UR5, PT ;  /* 0x0000000519007c0c */ /* 0x000fe2000bf05270 */
[----:B------:R-:W-:-:S12]  /*1240*/  BSSY.RECONVERGENT B0, `(.L_x_17) ;  /* 0x000000d000007945 */ /* 0x000fd80003800200 */
[----:B------:R-:W-:Y:S05]  /*1250*/  @!P0 BRA `(.L_x_18) ;  /* 0x00000000002c8947 */ /* 0x000fea0003800000 */
[----:B------:R-:W-:Y:S01]  /*1260*/  UISETP.NE.AND UP0, UPT, UR6, URZ, UPT ;  /* 0x000000ff0600728c */ /* 0x000fe2000bf05270 */
[----:B0123--:R-:W-:Y:S01]  /*1270*/  CS2R R12, SRZ ;  /* 0x00000000000c7805 */ /* 0x00ffe2000001ff00 */
[----:B------:R-:W0:Y:S07]  /*1280*/  LDCU.64 UR10, c[0x0][0x390] ;  /* 0x00007200ff0a77ac */ /* 0x000e2e0008000a00 */
[----:B------:R-:W-:Y:S05]  /*1290*/  BRA.U UP0, `(.L_x_19) ;  /* 0x0000000100087547 */ /* 0x000fea000b800000 */
[----:B------:R-:W1:Y:S02]  /*12a0*/  LDC.64 R12, c[0x0][0x3d8] ;  /* 0x0000f600ff0c7b82 */ /* 0x000e640000000a00 */
[----:B-1----:R-:W5:Y:S02]  /*12b0*/  LDG.E.64 R12, desc[UR8][R12.64] ;  /* 0x000000080c0c7981 */ /* 0x002f64000c1e1b00 */
.L_x_19:
[----:B-----5:R-:W-:-:S04]  /*12c0*/  IADD3 R14, P0, PT, R40, R12, RZ ;  /* 0x0000000c280e7210 */ /* 0x020fc80007f1e0ff */
[----:B------:R-:W-:Y:S02]  /*12d0*/  LEA.HI.X.SX32 R13, R40, R13, 0x1, P0 ;  /* 0x0000000d280d7211 */ /* 0x000fe400000f0eff */
[----:B0-----:R-:W-:-:S04]  /*12e0*/  LEA R12, P0, R14, UR10, 0x2 ;  /* 0x0000000a0e0c7c11 */ /* 0x001fc8000f8010ff */
[----:B------:R-:W-:-:S05]  /*12f0*/  LEA.HI.X R13, R14, UR11, R13, 0x2, P0 ;  /* 0x0000000b0e0d7c11 */ /* 0x000fca00080f140d */
[----:B------:R4:W-:Y:S04]  /*1300*/  STG.E desc[UR8][R12.64], R25 ;  /* 0x000000190c007986 */ /* 0x0009e8000c101908 */
.L_x_18:
[----:B------:R-:W-:Y:S05]  /*1310*/  BSYNC.RECONVERGENT B0 ;  /* 0x0000000000007941 */ /* 0x000fea0003800200 */
.L_x_17:
[----:B------:R-:W-:Y:S01]  /*1320*/  ISETP.NE.AND P0, PT, R24, UR5, PT ;  /* 0x0000000518007c0c */ /* 0x000fe2000bf05270 */
[----:B------:R-:W-:-:S12]  /*1330*/  BSSY.RECONVERGENT B0, `(.L_x_20) ;  /* 0x000000d000007945 */ /* 0x000fd80003800200 */
[----:B------:R-:W-:Y:S05]  /*1340*/  @!P0 BRA `(.L_x_21) ;  /* 0x00000000002c8947 */ /* 0x000fea0003800000 */
[----:B------:R-:W-:Y:S01]  /*1350*/  UISETP.NE.AND UP0, UPT, UR6, URZ, UPT ;  /* 0x000000ff0600728c */ /* 0x000fe2000bf05270 */
[----:B01234-:R-:W-:Y:S01]  /*1360*/  CS2R R12, SRZ ;  /* 0x00000000000c7805 */ /* 0x01ffe2000001ff00 */
[----:B------:R-:W0:Y:S07]  /*1370*/  LDCU.64 UR10, c[0x0][0x390] ;  /* 0x00007200ff0a77ac */ /* 0x000e2e0008000a00 */
[----:B------:R-:W-:Y:S05]  /*1380*/  BRA.U UP0, `(.L_x_22) ;  /* 0x0000000100087547 */ /* 0x000fea000b800000 */
[----:B------:R-:W1:Y:S02]  /*1390*/  LDC.64 R12, c[0x0][0x3d8] ;  /* 0x0000f600ff0c7b82 */ /* 0x000e640000000a00 */
[----:B-1----:R-:W5:Y:S02]  /*13a0*/  LDG.E.64 R12, desc[UR8][R12.64] ;  /* 0x000000080c0c7981 */ /* 0x002f64000c1e1b00 */
.L_x_22:
[----:B-----5:R-:W-:-:S04]  /*13b0*/  IADD3 R14, P0, PT, R38, R12, RZ ;  /* 0x0000000c260e7210 */ /* 0x020fc80007f1e0ff */
[----:B------:R-:W-:Y:S02]  /*13c0*/  LEA.HI.X.SX32 R13, R38, R13, 0x1, P0 ;  /* 0x0000000d260d7211 */ /* 0x000fe400000f0eff */
[----:B0-----:R-:W-:-:S04]  /*13d0*/  LEA R12, P0, R14, UR10, 0x2 ;  /* 0x0000000a0e0c7c11 */ /* 0x001fc8000f8010ff */
[----:B------:R-:W-:-:S05]  /*13e0*/  LEA.HI.X R13, R14, UR11, R13, 0x2, P0 ;  /* 0x0000000b0e0d7c11 */ /* 0x000fca00080f140d */
[----:B------:R0:W-:Y:S04]  /*13f0*/  STG.E desc[UR8][R12.64], R24 ;  /* 0x000000180c007986 */ /* 0x0001e8000c101908 */
.L_x_21:
[----:B------:R-:W-:Y:S05]  /*1400*/  BSYNC.RECONVERGENT B0 ;  /* 0x0000000000007941 */ /* 0x000fea0003800200 */
.L_x_20:
        /* <DEDUP_REMOVED lines=9> */
.L_x_25:
[----:B-----5:R-:W-:-:S04]  /*14a0*/  IADD3 R14, P0, PT, R27, R12, RZ ;  /* 0x0000000c1b0e7210 */ /* 0x020fc80007f1e0ff */
[----:B------:R-:W-:Y:S02]  /*14b0*/  LEA.HI.X.SX32 R13, R27, R13, 0x1, P0 ;  /* 0x0000000d1b0d7211 */ /* 0x000fe400000f0eff */
[----:B0-----:R-:W-:-:S04]  /*14c0*/  LEA R12, P0, R14, UR10, 0x2 ;  /* 0x0000000a0e0c7c11 */ /* 0x001fc8000f8010ff */
[----:B------:R-:W-:-:S05]  /*14d0*/  LEA.HI.X R13, R14, UR11, R13, 0x2, P0 ;  /* 0x0000000b0e0d7c11 */ /* 0x000fca00080f140d */
[----:B------:R0:W-:Y:S04]  /*14e0*/  STG.E desc[UR8][R12.64], R11 ;  /* 0x0000000b0c007986 */ /* 0x0001e8000c101908 */
.L_x_24:
[----:B------:R-:W-:Y:S05]  /*14f0*/  BSYNC.RECONVERGENT B0 ;  /* 0x0000000000007941 */ /* 0x000fea0003800200 */
.L_x_23:
        /* <DEDUP_REMOVED lines=9> */
.L_x_28:
[----:B-----5:R-:W-:-:S04]  /*1590*/  IADD3 R11, P0, PT, R36, R12, RZ ;  /* 0x0000000c240b7210 */ /* 0x020fc80007f1e0ff */
[----:B------:R-:W-:Y:S02]  /*15a0*/  LEA.HI.X.SX32 R36, R36, R13, 0x1, P0 ;  /* 0x0000000d24247211 */ /* 0x000fe400000f0eff */
[----:B0-----:R-:W-:-:S04]  /*15b0*/  LEA R12, P0, R11, UR10, 0x2 ;  /* 0x0000000a0b0c7c11 */ /* 0x001fc8000f8010ff */
[----:B------:R-:W-:-:S05]  /*15c0*/  LEA.HI.X R13, R11, UR11, R36, 0x2, P0 ;  /* 0x0000000b0b0d7c11 */ /* 0x000fca00080f1424 */
[----:B------:R0:W-:Y:S04]  /*15d0*/  STG.E desc[UR8][R12.64], R10 ;  /* 0x0000000a0c007986 */ /* 0x0001e8000c101908 */
.L_x_27:
[----:B------:R-:W-:Y:S05]  /*15e0*/  BSYNC.RECONVERGENT B0 ;  /* 0x0000000000007941 */ /* 0x000fea0003800200 */
.L_x_26:
        /* <DEDUP_REMOVED lines=9> */
.L_x_31:
[----:B-12345:R-:W-:-:S04]  /*1680*/  IADD3 R12, P0, PT, R28, R10, RZ ;  /* 0x0000000a1c0c7210 */ /* 0x03efc80007f1e0ff */
[----:B------:R-:W-:Y:S02]  /*1690*/  LEA.HI.X.SX32 R11, R28, R11, 0x1, P0 ;  /* 0x0000000b1c0b7211 */ /* 0x000fe400000f0eff */
[----:B0-----:R-:W-:-:S04]  /*16a0*/  LEA R10, P0, R12, UR10, 0x2 ;  /* 0x0000000a0c0a7c11 */ /* 0x001fc8000f8010ff */
[----:B------:R-:W-:-:S05]  /*16b0*/  LEA.HI.X R11, R12, UR11, R11, 0x2, P0 ;  /* 0x0000000b0c0b7c11 */ /* 0x000fca00080f140b */
[----:B------:R0:W-:Y:S04]  /*16c0*/  STG.E desc[UR8][R10.64], R9 ;  /* 0x000000090a007986 */ /* 0x0001e8000c101908 */
.L_x_30:
[----:B------:R-:W-:Y:S05]  /*16d0*/  BSYNC.RECONVERGENT B0 ;  /* 0x0000000000007941 */ /* 0x000fea0003800200 */
.L_x_29:
        /* <DEDUP_REMOVED lines=9> */
.L_x_34:
[----:B-----5:R-:W-:-:S04]  /*1770*/  IADD3 R9, P0, PT, R29, R10, RZ ;  /* 0x0000000a1d097210 */ /* 0x020fc80007f1e0ff */
[----:B-1234-:R-:W-:Y:S02]  /*1780*/  LEA.HI.X.SX32 R12, R29, R11, 0x1, P0 ;  /* 0x0000000b1d0c7211 */ /* 0x01efe400000f0eff */
[----:B0-----:R-:W-:-:S04]  /*1790*/  LEA R10, P0, R9, UR10, 0x2 ;  /* 0x0000000a090a7c11 */ /* 0x001fc8000f8010ff */
[----:B------:R-:W-:-:S05]  /*17a0*/  LEA.HI.X R11, R9, UR11, R12, 0x2, P0 ;  /* 0x0000000b090b7c11 */ /* 0x000fca00080f140c */
[----:B------:R0:W-:Y:S04]  /*17b0*/  STG.E desc[UR8][R10.64], R8 ;  /* 0x000000080a007986 */ /* 0x0001e8000c101908 */
.L_x_33:
[----:B------:R-:W-:Y:S05]  /*17c0*/  BSYNC.RECONVERGENT B0 ;  /* 0x0000000000007941 */ /* 0x000fea0003800200 */
.L_x_32:
        /* <DEDUP_REMOVED lines=9> */
.L_x_37:
[----:B-----5:R-:W-:-:S04]  /*1860*/  IADD3 R10, P0, PT, R30, R8, RZ ;  /* 0x000000081e0a7210 */ /* 0x020fc80007f1e0ff */
[----:B------:R-:W-:Y:S02]  /*1870*/  LEA.HI.X.SX32 R9, R30, R9, 0x1, P0 ;  /* 0x000000091e097211 */ /* 0x000fe400000f0eff */
[----:B0-----:R-:W-:-:S04]  /*1880*/  LEA R8, P0, R10, UR10, 0x2 ;  /* 0x0000000a0a087c11 */ /* 0x001fc8000f8010ff */
[----:B------:R-:W-:-:S05]  /*1890*/  LEA.HI.X R9, R10, UR11, R9, 0x2, P0 ;  /* 0x0000000b0a097c11 */ /* 0x000fca00080f1409 */
[----:B------:R0:W-:Y:S04]  /*18a0*/  STG.E desc[UR8][R8.64], R7 ;  /* 0x0000000708007986 */ /* 0x0001e8000c101908 */
.L_x_36:
[----:B------:R-:W-:Y:S05]  /*18b0*/  BSYNC.RECONVERGENT B0 ;  /* 0x0000000000007941 */ /* 0x000fea0003800200 */
.L_x_35:
        /* <DEDUP_REMOVED lines=9> */
.L_x_40:
[----:B-----5:R-:W-:-:S04]  /*1950*/  IADD3 R7, P0, PT, R31, R8, RZ ;  /* 0x000000081f077210 */ /* 0x020fc80007f1e0ff */
[----:B------:R-:W-:Y:S02]  /*1960*/  LEA.HI.X.SX32 R10, R31, R9, 0x1, P0 ;  /* 0x000000091f0a7211 */ /* 0x000fe400000f0eff */
[----:B0-----:R-:W-:-:S04]  /*1970*/  LEA R8, P0, R7, UR10, 0x2 ;  /* 0x0000000a07087c11 */ /* 0x001fc8000f8010ff */
[----:B------:R-:W-:-:S05]  /*1980*/  LEA.HI.X R9, R7, UR11, R10, 0x2, P0 ;  /* 0x0000000b07097c11 */ /* 0x000fca00080f140a */
[----:B------:R0:W-:Y:S04]  /*1990*/  STG.E desc[UR8][R8.64], R6 ;  /* 0x0000000608007986 */ /* 0x0001e8000c101908 */
.L_x_39:
[----:B------:R-:W-:Y:S05]  /*19a0*/  BSYNC.RECONVERGENT B0 ;  /* 0x0000000000007941 */ /* 0x000fea0003800200 */
.L_x_38:
        /* <DEDUP_REMOVED lines=9> */
.L_x_43:
[----:B-----5:R-:W-:-:S04]  /*1a40*/  IADD3 R8, P0, PT, R32, R6, RZ ;  /* 0x0000000620087210 */ /* 0x020fc80007f1e0ff */
[----:B------:R-:W-:Y:S02]  /*1a50*/  LEA.HI.X.SX32 R7, R32, R7, 0x1, P0 ;  /* 0x0000000720077211 */ /* 0x000fe400000f0eff */
[----:B0-----:R-:W-:-:S04]  /*1a60*/  LEA R6, P0, R8, UR10, 0x2 ;  /* 0x0000000a08067c11 */ /* 0x001fc8000f8010ff */
[----:B------:R-:W-:-:S05]  /*1a70*/  LEA.HI.X R7, R8, UR11, R7, 0x2, P0 ;  /* 0x0000000b08077c11 */ /* 0x000fca00080f1407 */
[----:B------:R0:W-:Y:S04]  /*1a80*/  STG.E desc[UR8][R6.64], R5 ;  /* 0x0000000506007986 */ /* 0x0001e8000c101908 */
.L_x_42:
[----:B------:R-:W-:Y:S05]  /*1a90*/  BSYNC.RECONVERGENT B0 ;  /* 0x0000000000007941 */ /* 0x000fea0003800200 */
.L_x_41:
        /* <DEDUP_REMOVED lines=9> */
.L_x_46:
[----:B-----5:R-:W-:-:S04]  /*1b30*/  IADD3 R5, P0, PT, R33, R6, RZ ;  /* 0x0000000621057210 */ /* 0x020fc80007f1e0ff */
[----:B------:R-:W-:Y:S02]  /*1b40*/  LEA.HI.X.SX32 R8, R33, R7, 0x1, P0 ;  /* 0x0000000721087211 */ /* 0x000fe400000f0eff */
[----:B0-----:R-:W-:-:S04]  /*1b50*/  LEA R6, P0, R5, UR10, 0x2 ;  /* 0x0000000a05067c11 */ /* 0x001fc8000f8010ff */
[----:B------:R-:W-:-:S05]  /*1b60*/  LEA.HI.X R7, R5, UR11, R8, 0x2, P0 ;  /* 0x0000000b05077c11 */ /* 0x000fca00080f1408 */
[----:B------:R0:W-:Y:S04]  /*1b70*/  STG.E desc[UR8][R6.64], R4 ;  /* 0x0000000406007986 */ /* 0x0001e8000c101908 */
.L_x_45:
[----:B------:R-:W-:Y:S05]  /*1b80*/  BSYNC.RECONVERGENT B0 ;  /* 0x0000000000007941 */ /* 0x000fea0003800200 */
.L_x_44:
        /* <DEDUP_REMOVED lines=9> */
.L_x_49:
[----:B-----5:R-:W-:-:S04]  /*1c20*/  IADD3 R6, P0, PT, R34, R4, RZ ;  /* 0x0000000422067210 */ /* 0x020fc80007f1e0ff */
[----:B------:R-:W-:Y:S02]  /*1c30*/  LEA.HI.X.SX32 R5, R34, R5, 0x1, P0 ;  /* 0x0000000522057211 */ /* 0x000fe400000f0eff */
[----:B0-----:R-:W-:-:S04]  /*1c40*/  LEA R4, P0, R6, UR10, 0x2 ;  /* 0x0000000a06047c11 */ /* 0x001fc8000f8010ff */
[----:B------:R-:W-:-:S05]  /*1c50*/  LEA.HI.X R5, R6, UR11, R5, 0x2, P0 ;  /* 0x0000000b06057c11 */ /* 0x000fca00080f1405 */
[----:B------:R0:W-:Y:S04]  /*1c60*/  STG.E desc[UR8][R4.64], R3 ;  /* 0x0000000304007986 */ /* 0x0001e8000c101908 */
.L_x_48:
[----:B------:R-:W-:Y:S05]  /*1c70*/  BSYNC.RECONVERGENT B0 ;  /* 0x0000000000007941 */ /* 0x000fea0003800200 */
.L_x_47:
        /* <DEDUP_REMOVED lines=9> */
.L_x_52:
[----:B-----5:R-:W-:-:S04]  /*1d10*/  IADD3 R3, P0, PT, R35, R4, RZ ;  /* 0x0000000423037210 */ /* 0x020fc80007f1e0ff */
[----:B------:R-:W-:Y:S02]  /*1d20*/  LEA.HI.X.SX32 R6, R35, R5, 0x1, P0 ;  /* 0x0000000523067211 */ /* 0x000fe400000f0eff */
[----:B0-----:R-:W-:-:S04]  /*1d30*/  LEA R4, P0, R3, UR10, 0x2 ;  /* 0x0000000a03047c11 */ /* 0x001fc8000f8010ff */
[----:B------:R-:W-:-:S05]  /*1d40*/  LEA.HI.X R5, R3, UR11, R6, 0x2, P0 ;  /* 0x0000000b03057c11 */ /* 0x000fca00080f1406 */
[----:B------:R0:W-:Y:S04]  /*1d50*/  STG.E desc[UR8][R4.64], R2 ;  /* 0x0000000204007986 */ /* 0x0001e8000c101908 */
.L_x_51:
[----:B------:R-:W-:Y:S05]  /*1d60*/  BSYNC.RECONVERGENT B0 ;  /* 0x0000000000007941 */ /* 0x000fea0003800200 */
.L_x_50:
[----:B------:R-:W-:-:S13]  /*1d70*/  ISETP.NE.AND P0, PT, R0, UR5, PT ;  /* 0x0000000500007c0c */ /* 0x000fda000bf05270 */
[----:B------:R-:W-:Y:S05]  /*1d80*/  @!P0 EXIT ;  /* 0x000000000000894d */ /* 0x000fea0003800000 */
[----:B------:R-:W-:Y:S01]  /*1d90*/  UISETP.NE.AND UP0, UPT, UR6, URZ, UPT ;  /* 0x000000ff0600728c */ /* 0x000fe2000bf05270 */
[----:B0-----:R-:W-:-:S08]  /*1da0*/  CS2R R2, SRZ ;  /* 0x0000000000027805 */ /* 0x001fd0000001ff00 */
[----:B------:R-:W-:Y:S05]  /*1db0*/  BRA.U UP0, `(.L_x_53) ;  /* 0x0000000100087547 */ /* 0x000fea000b800000 */
[----:B------:R-:W0:Y:S02]  /*1dc0*/  LDC.64 R2, c[0x0][0x3d8] ;  /* 0x0000f600ff027b82 */ /* 0x000e240000000a00 */
[----:B0-----:R-:W5:Y:S02]  /*1dd0*/  LDG.E.64 R2, desc[UR8][R2.64] ;  /* 0x0000000802027981 */ /* 0x001f64000c1e1b00 */
.L_x_53:
[----:B------:R-:W0:Y:S01]  /*1de0*/  LDCU.64 UR4, c[0x0][0x390] ;  /* 0x00007200ff0477ac */ /* 0x000e220008000a00 */
[----:B-----5:R-:W-:-:S04]  /*1df0*/  IADD3 R4, P0, PT, R37, R2, RZ ;  /* 0x0000000225047210 */ /* 0x020fc80007f1e0ff */
[----:B------:R-:W-:Y:S02]  /*1e00*/  LEA.HI.X.SX32 R3, R37, R3, 0x1, P0 ;  /* 0x0000000325037211 */ /* 0x000fe400000f0eff */
[----:B0-----:R-:W-:-:S04]  /*1e10*/  LEA R2, P0, R4, UR4, 0x2 ;  /* 0x0000000404027c11 */ /* 0x001fc8000f8010ff */
[----:B------:R-:W-:-:S05]  /*1e20*/  LEA.HI.X R3, R4, UR5, R3, 0x2, P0 ;  /* 0x0000000504037c11 */ /* 0x000fca00080f1403 */
[----:B------:R-:W-:Y:S01]  /*1e30*/  STG.E desc[UR8][R2.64], R0 ;  /* 0x0000000002007986 */ /* 0x000fe2000c101908 */
[----:B------:R-:W-:Y:S05]  /*1e40*/  EXIT ;  /* 0x000000000000794d */ /* 0x000fea0003800000 */
.L_x_4:
[----:B------:R-:W-:Y:S01]  /*1e50*/  BAR.SYNC.DEFER_BLOCKING 0x0 ;  /* 0x0000000000007b1d */ /* 0x000fe20000010000 */
[----:B------:R-:W-:Y:S02]  /*1e60*/  ISETP.NE.AND P0, PT, R45, UR5, PT ;  /* 0x000000052d007c0c */ /* 0x000fe4000bf05270 */
[----:B------:R-:W-:Y:S02]  /*1e70*/  ISETP.NE.AND P4, PT, R43, UR5, PT ;  /* 0x000000052b007c0c */ /* 0x000fe4000bf85270 */
[----:B------:R-:W-:Y:S02]  /*1e80*/  ISETP.NE.AND P5, PT, R41, UR5, PT ;  /* 0x0000000529007c0c */ /* 0x000fe4000bfa5270 */
[----:B------:R-:W-:Y:S02]  /*1e90*/  ISETP.NE.AND P1, PT, R26, UR5, PT ;  /* 0x000000051a007c0c */ /* 0x000fe4000bf25270 */
[----:B------:R-:W-:Y:S02]  /*1ea0*/  ISETP.NE.AND P2, PT, R25, UR5, PT ;  /* 0x0000000519007c0c */ /* 0x000fe4000bf45270 */
[----:B------:R-:W-:-:S02]  /*1eb0*/  ISETP.NE.AND P3, PT, R24, UR5, PT ;  /* 0x0000000518007c0c */ /* 0x000fc4000bf65270 */
[----:B------:R-:W-:Y:S02]  /*1ec0*/  ISETP.NE.AND P6, PT, R9, UR5, PT ;  /* 0x0000000509007c0c */ /* 0x000fe4000bfc5270 */
[----:B------:R-:W-:Y:S02]  /*1ed0*/  @P0 LEA R48, R47, UR4, 0x2 ;  /* 0x000000042f300c11 */ /* 0x000fe4000f8e10ff */
[----:B------:R-:W-:Y:S02]  /*1ee0*/  @P4 LEA R44, R44, UR4, 0x2 ;  /* 0x000000042c2c4c11 */ /* 0x000fe4000f8e10ff */
[----:B------:R-:W-:Y:S02]  /*1ef0*/  @P5 LEA R42, R42, UR4, 0x2 ;  /* 0x000000042a2a5c11 */ /* 0x000fe4000f8e10ff */
[----:B------:R-:W-:Y:S02]  /*1f00*/  @P1 LEA R39, R39, UR4, 0x2 ;  /* 0x0000000427271c11 */ /* 0x000fe4000f8e10ff */
[----:B------:R-:W-:Y:S01]  /*1f10*/  @P2 LEA R40, R40, UR4, 0x2 ;  /* 0x0000000428282c11 */ /* 0x000fe2000f8e10ff */
[----:B------:R0:W-:Y:S01]  /*1f20*/  @P0 STS [R48], R45 ;  /* 0x0000002d30000388 */ /* 0x0001e20000000800 */
[----:B------:R-:W-:-:S02]  /*1f30*/  ISETP.NE.AND P0, PT, R8, UR5, PT ;  /* 0x0000000508007c0c */ /* 0x000fc4000bf05270 */
[----:B------:R-:W-:Y:S01]  /*1f40*/  @P6 LEA R28, R28, UR4, 0x2 ;  /* 0x000000041c1c6c11 */ /* 0x000fe2000f8e10ff */
[----:B------:R1:W-:Y:S01]  /*1f50*/  @P4 STS [R44], R43 ;  /* 0x0000002b2c004388 */ /* 0x0003e20000000800 */
[----:B------:R-:W-:-:S03]  /*1f60*/  ISETP.NE.AND P4, PT, R11, UR5, PT ;  /* 0x000000050b007c0c */ /* 0x000fc6000bf85270 */
[----:B------:R1:W-:Y:S01]  /*1f70*/  @P5 STS [R42], R41 ;  /* 0x000000292a005388 */ /* 0x0003e20000000800 */
[----:B------:R-:W-:Y:S02]  /*1f80*/  ISETP.NE.AND P5, PT, R10, UR5, PT ;  /* 0x000000050a007c0c */ /* 0x000fe4000bfa5270 */
[----:B0-----:R-:W-:Y:S01]  /*1f90*/  @P3 LEA R45, R38, UR4, 0x2 ;  /* 0x00000004262d3c11 */ /* 0x001fe2000f8e10ff */
[----:B------:R1:W-:Y:S01]  /*1fa0*/  @P1 STS [R39], R26 ;  /* 0x0000001a27001388 */ /* 0x0003e20000000800 */
[----:B------:R-:W-:Y:S02]  /*1fb0*/  ISETP.NE.AND P1, PT, R7, UR5, PT ;  /* 0x0000000507007c0c */ /* 0x000fe4000bf25270 */
[----:B------:R-:W-:Y:S01]  /*1fc0*/  @P0 LEA R29, R29, UR4, 0x2 ;  /* 0x000000041d1d0c11 */ /* 0x000fe2000f8e10ff */
[----:B------:R1:W-:Y:S01]  /*1fd0*/  @P2 STS [R40], R25 ;  /* 0x0000001928002388 */ /* 0x0003e20000000800 */
[----:B------:R-:W-:Y:S02]  /*1fe0*/  ISETP.NE.AND P2, PT, R6, UR5, PT ;  /* 0x0000000506007c0c */ /* 0x000fe4000bf45270 */
[----:B------:R-:W-:Y:S01]  /*1ff0*/  @P4 LEA R38, R27, UR4, 0x2 ;  /* 0x000000041b264c11 */ /* 0x000fe2000f8e10ff */
[----:B------:R1:W-:Y:S01]  /*2000*/  @P3 STS [R45], R24 ;  /* 0x000000182d003388 */ /* 0x0003e20000000800 */
[----:B------:R-:W-:-:S02]  /*2010*/  ISETP.NE.AND P3, PT, R5, UR5, PT ;  /* 0x0000000505007c0c */ /* 0x000fc4000bf65270 */
[----:B------:R-:W-:Y:S01]  /*2020*/  @P5 LEA R27, R36, UR4, 0x2 ;  /* 0x00000004241b5c11 */ /* 0x000fe2000f8e10ff */
        /* <DEDUP_REMOVED lines=13> */
[----:B------:R-:W-:Y:S02]  /*2100*/  ISETP.GE.U32.AND P1, PT, R46, R49, PT ;  /* 0x000000312e00720c */ /* 0x000fe40003f26070 */
[----:B------:R-:W-:Y:S01]  /*2110*/  @P5 LEA R35, R35, UR4, 0x2 ;  /* 0x0000000423235c11 */ /* 0x000fe2000f8e10ff */
[----:B------:R1:W-:Y:S02]  /*2120*/  @P2 STS [R31], R6 ;  /* 0x000000061f002388 */ /* 0x0003e40000000800 */
[----:B------:R-:W-:-:S02]  /*2130*/  @P6 LEA R34, R34, UR4, 0x2 ;  /* 0x0000000422226c11 */ /* 0x000fc4000f8e10ff */
[----:B------:R1:W-:Y:S02]  /*2140*/  @P3 STS [R32], R5 ;  /* 0x0000000520003388 */ /* 0x0003e40000000800 */
[----:B------:R-:W-:Y:S02]  /*2150*/  @P0 LEA R37, R37, UR4, 0x2 ;  /* 0x0000000425250c11 */ /* 0x000fe4000f8e10ff */
[----:B------:R1:W-:Y:S04]  /*2160*/  @P4 STS [R33], R4 ;  /* 0x0000000421004388 */ /* 0x0003e80000000800 */
[----:B------:R1:W-:Y:S04]  /*2170*/  @P6 STS [R34], R3 ;  /* 0x0000000322006388 */ /* 0x0003e80000000800 */
[----:B------:R1:W-:Y:S04]  /*2180*/  @P5 STS [R35], R2 ;  /* 0x0000000223005388 */ /* 0x0003e80000000800 */
[----:B------:R1:W-:Y:S01]  /*2190*/  @P0 STS [R37], R0 ;  /* 0x0000000025000388 */ /* 0x0003e20000000800 */
[----:B------:R-:W-:Y:S06]  /*21a0*/  BAR.SYNC.DEFER_BLOCKING 0x0 ;  /* 0x0000000000007b1d */ /* 0x000fec0000010000 */
[----:B------:R-:W-:Y:S05]  /*21b0*/  @P1 EXIT ;  /* 0x000000000000194d */ /* 0x000fea0003800000 */
[----:B------:R-:W-:Y:S01]  /*21c0*/  IADD3 R13, PT, PT, R15, R13, R14 ;  /* 0x0000000d0f0d7210 */ /* 0x000fe20007ffe00e */
[----:B------:R-:W0:Y:S01]  /*21d0*/  LDCU.64 UR10, c[0x0][0x390] ;  /* 0x00007200ff0a77ac */ /* 0x000e220008000a00 */
[----:B-1----:R-:W-:Y:S01]  /*21e0*/  LOP3.LUT R0, RZ, R46, RZ, 0x33, !PT ;  /* 0x0000002eff007212 */ /* 0x002fe200078e33ff */
[----:B------:R-:W-:Y:S01]  /*21f0*/  BSSY.RECONVERGENT B0, `(.L_x_54) ;  /* 0x0000022000007945 */ /* 0x000fe20003800200 */
[----:B------:R-:W-:-:S04]  /*2200*/  IADD3 R13, PT, PT, R17, R13, R16 ;  /* 0x0000000d110d7210 */ /* 0x000fc80007ffe010 */
[----:B------:R-:W-:-:S04]  /*2210*/  IADD3 R13, PT, PT, R19, R13, R18 ;  /* 0x0000000d130d7210 */ /* 0x000fc80007ffe012 */
[----:B------:R-:W-:-:S04]  /*2220*/  IADD3 R13, PT, PT, R21, R13, R20 ;  /* 0x0000000d150d7210 */ /* 0x000fc80007ffe014 */
[----:B------:R-:W-:-:S04]  /*2230*/  IADD3 R13, PT, PT, R23, R13, R22 ;  /* 0x0000000d170d7210 */ /* 0x000fc80007ffe016 */
[----:B------:R-:W-:-:S05]  /*2240*/  IADD3 R13, PT, PT, R0, R13, R12 ;  /* 0x0000000d000d7210 */ /* 0x000fca0007ffe00c */
[----:B------:R-:W-:-:S05]  /*2250*/  IMAD.HI.U32 R0, R13, -0x55555555, RZ ;  /* 0xaaaaaaab0d007827 */ /* 0x000fca00078e00ff */
[----:B------:R-:W-:-:S04]  /*2260*/  SHF.R.U32.HI R0, RZ, 0x8, R0 ;  /* 0x00000008ff007819 */ /* 0x000fc80000011600 */
[----:B------:R-:W-:-:S04]  /*2270*/  LOP3.LUT R2, R0, 0x3, RZ, 0xc0, !PT ;  /* 0x0000000300027812 */ /* 0x000fc800078ec0ff */
[----:B------:R-:W-:-:S13]  /*2280*/  ISETP.NE.AND P0, PT, R2, 0x3, PT ;  /* 0x000000030200780c */ /* 0x000fda0003f05270 */
[----:B0-----:R-:W-:Y:S05]  /*2290*/  @!P0 BRA `(.L_x_55) ;  /* 0x00000000005c8947 */ /* 0x001fea0003800000 */
[----:B------:R-:W-:Y:S01]  /*22a0*/  VIADD R0, R0, 0x1 ;  /* 0x0000000100007836 */ /* 0x000fe20000000000 */
[----:B------:R-:W-:Y:S01]  /*22b0*/  BSSY.RECONVERGENT B1, `(.L_x_55) ;  /* 0x0000015000017945 */ /* 0x000fe20003800200 */
[----:B------:R-:W-:Y:S01]  /*22c0*/  ISETP.NE.AND P2, PT, RZ, UR6, PT ;  /* 0x00000006ff007c0c */ /* 0x000fe2000bf45270 */
[----:B------:R-:W-:Y:S01]  /*22d0*/  IMAD.MOV.U32 R9, RZ, RZ, RZ ;  /* 0x000000ffff097224 */ /* 0x000fe200078e00ff */
[----:B------:R-:W-:Y:S02]  /*22e0*/  LEA R6, R46, UR4, 0x2 ;  /* 0x000000042e067c11 */ /* 0x000fe4000f8e10ff */
[----:B------:R-:W-:-:S05]  /*22f0*/  LOP3.LUT R0, R0, 0x3, RZ, 0xc0, !PT ;  /* 0x0000000300007812 */ /* 0x000fca00078ec0ff */
[----:B------:R-:W-:-:S07]  /*2300*/  IMAD.MOV R0, RZ, RZ, -R0 ;  /* 0x000000ffff007224 */ /* 0x000fce00078e0a00 */
.L_x_56:
[----:B0-----:R-:W0:Y:S01]  /*2310*/  @!P2 LDC.64 R4, c[0x0][0x3d8] ;  /* 0x0000f600ff04ab82 */ /* 0x001e220000000a00 */
[----:B------:R-:W-:Y:S01]  /*2320*/  CS2R R2, SRZ ;  /* 0x0000000000027805 */ /* 0x000fe2000001ff00 */
[----:B------:R1:W2:Y:S05]  /*2330*/  LDS R7, [R6] ;  /* 0x0000000006077984 */ /* 0x0002aa0000000800 */
[----:B0-----:R-:W3:Y:S01]  /*2340*/  @!P2 LDG.E.64 R2, desc[UR8][R4.64] ;  /* 0x000000080402a981 */ /* 0x001ee2000c1e1b00 */
[----:B------:R-:W-:Y:S02]  /*2350*/  VIADD R0, R0, 0x1 ;  /* 0x0000000100007836 */ /* 0x000fe40000000000 */
[----:B-1----:R-:W-:Y:S01]  /*2360*/  VIADD R6, R6, 0x600 ;  /* 0x0000060006067836 */ /* 0x002fe20000000000 */
[----:B---3--:R-:W-:-:S02]  /*2370*/  IADD3 R8, P0, PT, R46, R2, RZ ;  /* 0x000000022e087210 */ /* 0x008fc40007f1e0ff */
[----:B------:R-:W-:-:S03]  /*2380*/  IADD3 R46, P1, PT, R46, 0x180, RZ ;  /* 0x000001802e2e7810 */ /* 0x000fc60007f3e0ff */
[----:B------:R-:W-:Y:S01]  /*2390*/  IMAD.X R3, R9, 0x1, R3, P0 ;  /* 0x0000000109037824 */ /* 0x000fe200000e0603 */
[----:B------:R-:W-:Y:S01]  /*23a0*/  LEA R2, P0, R8, UR10, 0x2 ;  /* 0x0000000a08027c11 */ /* 0x000fe2000f8010ff */
[----:B------:R-:W-:-:S03]  /*23b0*/  IMAD.X R9, RZ, RZ, R9, P1 ;  /* 0x000000ffff097224 */ /* 0x000fc600008e0609 */
[----:B------:R-:W-:Y:S02]  /*23c0*/  LEA.HI.X R3, R8, UR11, R3, 0x2, P0 ;  /* 0x0000000b08037c11 */ /* 0x000fe400080f1403 */
[----:B------:R-:W-:-:S03]  /*23d0*/  ISETP.NE.AND P0, PT, R0, RZ, PT ;  /* 0x000000ff0000720c */ /* 0x000fc60003f05270 */
[----:B--2---:R0:W-:Y:S10]  /*23e0*/  STG.E desc[UR8][R2.64], R7 ;  /* 0x0000000702007986 */ /* 0x0041f4000c101908 */
[----:B------:R-:W-:Y:S05]  /*23f0*/  @P0 BRA `(.L_x_56) ;  /* 0xfffffffc00c40947 */ /* 0x000fea000383ffff */
[----:B------:R-:W-:Y:S05]  /*2400*/  BSYNC.RECONVERGENT B1 ;  /* 0x0000000000017941 */ /* 0x000fea0003800200 */
.L_x_55:
[----:B------:R-:W-:Y:S05]  /*2410*/  BSYNC.RECONVERGENT B0 ;  /* 0x0000000000007941 */ /* 0x000fea0003800200 */
.L_x_54:
[----:B------:R-:W-:-:S13]  /*2420*/  ISETP.GE.U32.AND P0, PT, R13, 0x480, PT ;  /* 0x000004800d00780c */ /* 0x000fda0003f06070 */
[----:B------:R-:W-:Y:S05]  /*2430*/  @!P0 EXIT ;  /* 0x000000000000894d */ /* 0x000fea0003800000 */
[----:B------:R-:W1:Y:S01]  /*2440*/  S2UR UR5, SR_CgaCtaId ;  /* 0x00000000000579c3 */ /* 0x000e620000008800 */
[----:B------:R-:W-:Y:S01]  /*2450*/  UMOV UR4, 0x400 ;  /* 0x0000040000047882 */ /* 0x000fe20000000000 */
[----:B------:R-:W-:Y:S01]  /*2460*/  UISETP.NE.AND UP0, UPT, UR6, URZ, UPT ;  /* 0x000000ff0600728c */ /* 0x000fe2000bf05270 */
[----:B------:R-:W-:Y:S02]  /*2470*/  IMAD.MOV.U32 R19, RZ, RZ, RZ ;  /* 0x000000ffff137224 */ /* 0x000fe400078e00ff */
[----:B------:R-:W-:-:S03]  /*2480*/  IMAD.MOV.U32 R21, RZ, RZ, RZ ;  /* 0x000000ffff157224 */ /* 0x000fc600078e00ff */
[----:B0-----:R-:W0:Y:S01]  /*2490*/  LDC.64 R2, c[0x0][0x390] ;  /* 0x0000e400ff027b82 */ /* 0x001e220000000a00 */
[----:B------:R-:W-:Y:S01]  /*24a0*/  PLOP3.LUT P0, PT, PT, PT, UP0, 0x80, 0x8 ;  /* 0x000000000008781c */ /* 0x000fe20003f0f008 */
[----:B------:R-:W-:Y:S02]  /*24b0*/  UISETP.NE.AND UP0, UPT, UR6, URZ, UPT ;  /* 0x000000ff0600728c */ /* 0x000fe4000bf05270 */
[----:B-1----:R-:W-:-:S06]  /*24c0*/  ULEA UR4, UR5, UR4, 0x18 ;  /* 0x0000000405047291 */ /* 0x002fcc000f8ec0ff */
[C---:B------:R-:W-:Y:S01]  /*24d0*/  LEA R0, R46.reuse, UR4, 0x2 ;  /* 0x000000042e007c11 */ /* 0x040fe2000f8e10ff */
[----:B0-----:R-:W-:-:S04]  /*24e0*/  IMAD.WIDE.U32 R2, R46, 0x4, R2 ;  /* 0x000000042e027825 */ /* 0x001fc800078e0002 */
[----:B------:R-:W-:-:S07]  /*24f0*/  VIADD R0, R0, 0xc00 ;  /* 0x00000c0000007836 */ /* 0x000fce0000000000 */
.L_x_57:
[----:B-1----:R-:W0:Y:S01]  /*2500*/  @!P0 LDC.64 R8, c[0x0][0x3d8] ;  /* 0x0000f600ff088b82 */ /* 0x002e220000000a00 */
[----:B------:R-:W-:Y:S01]  /*2510*/  CS2R R4, SRZ ;  /* 0x0000000000047805 */ /* 0x000fe2000001ff00 */
[----:B------:R-:W1:Y:S04]  /*2520*/  LDS R15, [R0+-0xc00] ;  /* 0xfff40000000f7984 */ /* 0x000e680000000800 */
[----:B------:R-:W2:Y:S04]  /*2530*/  LDS R17, [R0+-0x600] ;  /* 0xfffa000000117984 */ /* 0x000ea80000000800 */
[----:B0-----:R-:W3:Y:S01]  /*2540*/  @!P0 LDG.E.64 R4, desc[UR8][R8.64] ;  /* 0x0000000808048981 */ /* 0x001ee2000c1e1b00 */
[----:B------:R-:W-:-:S13]  /*2550*/  PLOP3.LUT P0, PT, PT, PT, UP0, 0x80, 0x8 ;  /* 0x000000000008781c */ /* 0x000fda0003f0f008 */
[----:B------:R-:W0:Y:S01]  /*2560*/  @!P0 LDC.64 R10, c[0x0][0x3d8] ;  /* 0x0000f600ff0a8b82 */ /* 0x000e220000000a00 */
[----:B---3--:R-:W-:-:S04]  /*2570*/  LEA R7, P1, R4, R19, 0x2 ;  /* 0x0000001304077211 */ /* 0x008fc800078210ff */
[----:B------:R-:W-:Y:S02]  /*2580*/  LEA.HI.X R5, R4, R21, R5, 0x2, P1 ;  /* 0x0000001504057211 */ /* 0x000fe400008f1405 */
[----:B------:R-:W-:-:S05]  /*2590*/  IADD3 R6, P1, PT, R2, R7, RZ ;  /* 0x0000000702067210 */ /* 0x000fca0007f3e0ff */
[----:B------:R-:W-:Y:S01]  /*25a0*/  IMAD.X R7, R3, 0x1, R5, P1 ;  /* 0x0000000103077824 */ /* 0x000fe200008e0605 */
[----:B------:R-:W-:-:S04]  /*25b0*/  CS2R R4, SRZ ;  /* 0x0000000000047805 */ /* 0x000fc8000001ff00 */
[----:B-1----:R1:W-:Y:S04]  /*25c0*/  STG.E desc[UR8][R6.64], R15 ;  /* 0x0000000f06007986 */ /* 0x0023e8000c101908 */
[----:B0-----:R-:W3:Y:S01]  /*25d0*/  @!P0 LDG.E.64 R4, desc[UR8][R10.64] ;  /* 0x000000080a048981 */ /* 0x001ee2000c1e1b00 */
[----:B------:R-:W0:Y:S03]  /*25e0*/  @!P0 LDC.64 R12, c[0x0][0x3d8] ;  /* 0x0000f600ff0c8b82 */ /* 0x000e260000000a00 */
[----:B------:R-:W4:Y:S01]  /*25f0*/  LDS R15, [R0] ;  /* 0x00000000000f7984 */ /* 0x000f220000000800 */
[----:B---3--:R-:W-:-:S04]  /*2600*/  LEA R9, P1, R4, R19, 0x2 ;  /* 0x0000001304097211 */ /* 0x008fc800078210ff */
[----:B------:R-:W-:Y:S02]  /*2610*/  LEA.HI.X R5, R4, R21, R5, 0x2, P1 ;  /* 0x0000001504057211 */ /* 0x000fe400008f1405 */
[----:B------:R-:W-:-:S05]  /*2620*/  IADD3 R8, P1, PT, R2, R9, RZ ;  /* 0x0000000902087210 */ /* 0x000fca0007f3e0ff */
[----:B------:R-:W-:Y:S01]  /*2630*/  IMAD.X R9, R3, 0x1, R5, P1 ;  /* 0x0000000103097824 */ /* 0x000fe200008e0605 */
[----:B------:R-:W-:-:S04]  /*2640*/  CS2R R4, SRZ ;  /* 0x0000000000047805 */ /* 0x000fc8000001ff00 */
[----:B--2---:R-:W-:Y:S04]  /*2650*/  STG.E desc[UR8][R8.64+0x600], R17 ;  /* 0x0006001108007986 */ /* 0x004fe8000c101908 */
[----:B0-----:R-:W1:Y:S01]  /*2660*/  @!P0 LDG.E.64 R4, desc[UR8][R12.64] ;  /* 0x000000080c048981 */ /* 0x001e62000c1e1b00 */
[----:B------:R-:W0:Y:S03]  /*2670*/  @!P0 LDC.64 R10, c[0x0][0x3d8] ;  /* 0x0000f600ff0a8b82 */ /* 0x000e260000000a00 */
[----:B------:R2:W3:Y:S01]  /*2680*/  LDS R9, [R0+0x600] ;  /* 0x0006000000097984 */ /* 0x0004e20000000800 */
[----:B-1----:R-:W-:-:S04]  /*2690*/  LEA R7, P1, R4, R19, 0x2 ;  /* 0x0000001304077211 */ /* 0x002fc800078210ff */
[----:B------:R-:W-:Y:S02]  /*26a0*/  LEA.HI.X R5, R4, R21, R5, 0x2, P1 ;  /* 0x0000001504057211 */ /* 0x000fe400008f1405 */
[----:B------:R-:W-:-:S05]  /*26b0*/  IADD3 R6, P1, PT, R2, R7, RZ ;  /* 0x0000000702067210 */ /* 0x000fca0007f3e0ff */
[----:B------:R-:W-:Y:S01]  /*26c0*/  IMAD.X R7, R3, 0x1, R5, P1 ;  /* 0x0000000103077824 */ /* 0x000fe200008e0605 */
[----:B------:R-:W-:-:S04]  /*26d0*/  CS2R R4, SRZ ;  /* 0x0000000000047805 */ /* 0x000fc8000001ff00 */
[----:B----4-:R1:W-:Y:S04]  /*26e0*/  STG.E desc[UR8][R6.64+0xc00], R15 ;  /* 0x000c000f06007986 */ /* 0x0103e8000c101908 */
[----:B0-----:R-:W4:Y:S01]  /*26f0*/  @!P0 LDG.E.64 R4, desc[UR8][R10.64] ;  /* 0x000000080a048981 */ /* 0x001f22000c1e1b00 */
[----:B------:R-:W-:Y:S02]  /*2700*/  VIADD R46, R46, 0x600 ;  /* 0x000006002e2e7836 */ /* 0x000fe40000000000 */
[----:B--2---:R-:W-:Y:S01]  /*2710*/  VIADD R0, R0, 0x1800 ;  /* 0x0000180000007836 */ /* 0x004fe20000000000 */
[----:B----4-:R-:W-:Y:S02]  /*2720*/  LEA R13, P1, R4, R19, 0x2 ;  /* 0x00000013040d7211 */ /* 0x010fe400078210ff */
[----:B------:R-:W-:-:S02]  /*2730*/  IADD3 R19, P2, PT, R19, 0x1800, RZ ;  /* 0x0000180013137810 */ /* 0x000fc40007f5e0ff */
[----:B------:R-:W-:Y:S02]  /*2740*/  LEA.HI.X R5, R4, R21, R5, 0x2, P1 ;  /* 0x0000001504057211 */ /* 0x000fe400008f1405 */
[----:B------:R-:W-:Y:S01]  /*2750*/  IADD3 R4, P1, PT, R2, R13, RZ ;  /* 0x0000000d02047210 */ /* 0x000fe20007f3e0ff */
[----:B------:R-:W-:-:S04]  /*2760*/  IMAD.X R21, RZ, RZ, R21, P2 ;  /* 0x000000ffff157224 */ /* 0x000fc800010e0615 */
[----:B------:R-:W-:Y:S01]  /*2770*/  IMAD.X R5, R3, 0x1, R5, P1 ;  /* 0x0000000103057824 */ /* 0x000fe200008e0605 */
[----:B------:R-:W-:-:S04]  /*2780*/  ISETP.GE.AND P1, PT, R46, R49, PT ;  /* 0x000000312e00720c */ /* 0x000fc80003f26270 */
[----:B---3--:R1:W-:Y:S09]  /*2790*/  STG.E desc[UR8][R4.64+0x1200], R9 ;  /* 0x0012000904007986 */ /* 0x0083f2000c101908 */
[----:B------:R-:W-:Y:S05]  /*27a0*/  @!P1 BRA `(.L_x_57) ;  /* 0xfffffffc00549947 */ /* 0x000fea000383ffff */
[----:B------:R-:W-:Y:S05]  /*27b0*/  EXIT ;  /* 0x000000000000794d */ /* 0x000fea0003800000 */
.L_x_1:
        /* <DEDUP_REMOVED lines=10> */
[--C-:B------:R-:W-:Y:S02]  /*2860*/  IADD3 R4, P0, P1, R3, UR4, R2.reuse ;  /* 0x0000000403047c10 */ /* 0x100fe4000f91e002 */
[----:B------:R-:W-:-:S04]  /*2870*/  SHF.R.S32.HI R2, RZ, 0x1f, R2 ;  /* 0x0000001fff027819 */ /* 0x000fc80000011402 */
[----:B------:R-:W-:Y:S02]  /*2880*/  IADD3.X R3, PT, PT, RZ, UR5, R2, P0, P1 ;  /* 0x00000005ff037c10 */ /* 0x000fe400087e2402 */
        /* <DEDUP_REMOVED lines=35> */
[----:B------:R1:W-:Y:S04]  /*2ac0*/  STS [R21+0x380], R11 ;  /* 0x0003800b15007388 */ /* 0x0003e80000000800 */
[----:B------:R-:W-:Y:S04]  /*2ad0*/  STS [R21+0x400], R12 ;  /* 0x0004000c15007388 */ /* 0x000fe80000000800 */
[----:B------:R-:W-:Y:S01]  /*2ae0*/  STS [R21+0x480], R13 ;  /* 0x0004800d15007388 */ /* 0x000fe20000000800 */
[----:B-1----:R-:W-:-:S03]  /*2af0*/  IMAD.MOV.U32 R11, RZ, RZ, 0x2 ;  /* 0x00000002ff0b7424 */ /* 0x002fc600078e00ff */
        /* <DEDUP_REMOVED lines=12> */
[----:B------:R-:W4:Y:S04]  /*2bc0*/  LDS R6, [R22+0x10] ;  /* 0x0000100016067984 */ /* 0x000f280000000800 */
[----:B------:R-:W5:Y:S04]  /*2bd0*/  LDS R7, [R22+0x14] ;  /* 0x0000140016077984 */ /* 0x000f680000000800 */
[----:B------:R-:W5:Y:S04]  /*2be0*/  LDS R8, [R22+0x18] ;  /* 0x0000180016087984 */ /* 0x000f680000000800 */
[----:B------:R-:W5:Y:S04]  /*2bf0*/  LDS R9, [R22+0x1c] ;  /* 0x00001c0016097984 */ /* 0x000f680000000800 */
[----:B------:R-:W-:Y:S04]  /*2c00*/  LDS R24, [R22+0x28] ;  /* 0x0000280016187984 */ /* 0x000fe80000000800 */
[----:B------:R-:W-:Y:S01]  /*2c10*/  LDS R25, [R22+0x2c] ;  /* 0x00002c0016197984 */ /* 0x000fe20000000800 */
[----:B0-----:R-:W-:-:S03]  /*2c20*/  ISETP.NE.AND P0, PT, R2, UR5, PT ;  /* 0x0000000502007c0c */ /* 0x001fc6000bf05270 */
[----:B------:R-:W-:Y:S01]  /*2c30*/  LDS R26, [R22+0x30] ;  /* 0x00003000161a7984 */ /* 0x000fe20000000800 */
[----:B-1----:R-:W-:-:S03]  /*2c40*/  ISETP.NE.AND P1, PT, R3, UR5, PT ;  /* 0x0000000503007c0c */ /* 0x002fc6000bf25270 */
[----:B------:R-:W-:Y:S01]  /*2c50*/  LDS R27, [R22+0x34] ;  /* 0x00003400161b7984 */ /* 0x000fe20000000800 */
[----:B------:R-:W-:Y:S02]  /*2c60*/  SEL R10, RZ, 0x1, !P0 ;  /* 0x00000001ff0a7807 */ /* 0x000fe40004000000 */
[----:B--2---:R-:W-:Y:S01]  /*2c70*/  ISETP.NE.AND P2, PT, R4, UR5, PT ;  /* 0x0000000504007c0c */ /* 0x004fe2000bf45270 */
[----:B------:R-:W-:Y:S02]  /*2c80*/  LDS R28, [R22+0x38] ;  /* 0x00003800161c7984 */ /* 0x000fe40000000800 */
[----:B------:R-:W-:Y:S01]  /*2c90*/  @!P0 IMAD.MOV R11, RZ, RZ, 0x1 ;  /* 0x00000001ff0b8424 */ /* 0x000fe200078e02ff */
[----:B---3--:R-:W-:Y:S01]  /*2ca0*/  ISETP.NE.AND P0, PT, R5, UR5, PT ;  /* 0x0000000505007c0c */ /* 0x008fe2000bf05270 */
[----:B------:R-:W-:Y:S02]  /*2cb0*/  LDS R30, [R22+0x3c] ;  /* 0x00003c00161e7984 */ /* 0x000fe40000000800 */
[----:B------:R-:W-:Y:S01]  /*2cc0*/  @!P1 IMAD.MOV R11, RZ, RZ, R10 ;  /* 0x000000ffff0b9224 */ /* 0x000fe200078e020a */
[----:B----4-:R-:W-:Y:S01]  /*2cd0*/  ISETP.NE.AND P1, PT, R6, UR5, PT ;  /* 0x0000000506007c0c */ /* 0x010fe2000bf25270 */
[----:B------:R-:W0:Y:S02]  /*2ce0*/  LDS R10, [R22+0x20] ;  /* 0x00002000160a7984 */ /* 0x000e240000000800 */
[----:B------:R-:W-:-:S02]  /*2cf0*/  VIADD R12, R11, 0x1 ;  /* 0x000000010b0c7836 */ /* 0x000fc40000000000 */
[----:B------:R-:W-:Y:S01]  /*2d00*/  @!P2 IMAD.MOV R12, RZ, RZ, R11 ;  /* 0x000000ffff0ca224 */ /* 0x000fe200078e020b */
[----:B------:R-:W-:Y:S01]  /*2d10*/  LDS R32, [R22+0x40] ;  /* 0x0000400016207984 */ /* 0x000fe20000000800 */
[----:B------:R-:W-:Y:S02]  /*2d20*/  ISETP.NE.AND P2, PT, R49, RZ, PT ;  /* 0x000000ff3100720c */ /* 0x000fe40003f45270 */
[----:B------:R-:W-:Y:S01]  /*2d30*/  VIADD R44, R12, 0x1 ;  /* 0x000000010c2c7836 */ /* 0x000fe20000000000 */
[----:B------:R-:W1:Y:S01]  /*2d40*/  LDS R11, [R22+0x24] ;  /* 0x00002400160b7984 */ /* 0x000e620000000800 */
[----:B------:R-:W-:Y:S01]  /*2d50*/  @!P0 IMAD.MOV R44, RZ, RZ, R12 ;  /* 0x000000ffff2c8224 */ /* 0x000fe200078e020c */
[----:B------:R-:W-:Y:S01]  /*2d60*/  BAR.SYNC.DEFER_BLOCKING 0x0 ;  /* 0x0000000000007b1d */ /* 0x000fe20000010000 */
[----:B-----5:R-:W-:Y:S02]  /*2d70*/  ISETP.NE.AND P0, PT, R7, UR5, PT ;  /* 0x0000000507007c0c */ /* 0x020fe4000bf05270 */
[----:B------:R-:W-:-:S02]  /*2d80*/  VIADD R42, R44, 0x1 ;  /* 0x000000012c2a7836 */ /* 0x000fc40000000000 */
[----:B------:R-:W-:Y:S01]  /*2d90*/  @!P1 IMAD.MOV R42, RZ, RZ, R44 ;  /* 0x000000ffff2a9224 */ /* 0x000fe200078e022c */
[----:B------:R-:W-:-:S03]  /*2da0*/  ISETP.NE.AND P1, PT, R8, UR5, PT ;  /* 0x0000000508007c0c */ /* 0x000fc6000bf25270 */
[----:B------:R-:W-:-:S05]  /*2db0*/  VIADD R39, R42, 0x1 ;  /* 0x000000012a277836 */ /* 0x000fca0000000000 */
[----:B------:R-:W-:Y:S01]  /*2dc0*/  @!P0 IMAD.MOV R39, RZ, RZ, R42 ;  /* 0x000000ffff278224 */ /* 0x000fe200078e022a */
[----:B------:R-:W-:-:S03]  /*2dd0*/  ISETP.NE.AND P0, PT, R9, UR5, PT ;  /* 0x0000000509007c0c */ /* 0x000fc6000bf05270 */
[----:B------:R-:W-:Y:S02]  /*2de0*/  VIADD R38, R39, 0x1 ;  /* 0x0000000127267836 */ /* 0x000fe40000000000 */
[----:B------:R-:W-:-:S04]  /*2df0*/  @!P1 IMAD.MOV R38, RZ, RZ, R39 ;  /* 0x000000ffff269224 */ /* 0x000fc800078e0227 */
[----:B------:R-:W-:Y:S01]  /*2e00*/  VIADD R37, R38, 0x1 ;  /* 0x0000000126257836 */ /* 0x000fe20000000000 */
[----:B0-----:R-:W-:-:S03]  /*2e10*/  ISETP.NE.AND P1, PT, R10, UR5, PT ;  /* 0x000000050a007c0c */ /* 0x001fc6000bf25270 */
[----:B------:R-:W-:-:S04]  /*2e20*/  @!P0 IMAD.MOV R37, RZ, RZ, R38 ;  /* 0x000000ffff258224 */ /* 0x000fc800078e0226 */
[----:B------:R-:W-:Y:S01]  /*2e30*/  VIADD R29, R37, 0x1 ;  /* 0x00000001251d7836 */ /* 0x000fe20000000000 */
[----:B-1----:R-:W-:-:S05]  /*2e40*/  ISETP.NE.AND P0, PT, R11, UR5, PT ;  /* 0x000000050b007c0c */ /* 0x002fca000bf05270 */
[----:B------:R-:W-:Y:S01]  /*2e50*/  @!P1 IMAD.MOV R29, RZ, RZ, R37 ;  /* 0x000000ffff1d9224 */ /* 0x000fe200078e0225 */
[----:B------:R-:W-:-:S03]  /*2e60*/  ISETP.NE.AND P1, PT, R24, UR5, PT ;  /* 0x0000000518007c0c */ /* 0x000fc6000bf25270 */
[----:B------:R-:W-:-:S04]  /*2e70*/  VIADD R31, R29, 0x1 ;  /* 0x000000011d1f7836 */ /* 0x000fc80000000000 */
[----:B------:R-:W-:Y:S01]  /*2e80*/  @!P0 IMAD.MOV R31, RZ, RZ, R29 ;  /* 0x000000ffff1f8224 */ /* 0x000fe200078e021d */
[----:B------:R-:W-:-:S03]  /*2e90*/  ISETP.NE.AND P0, PT, R25, UR5, PT ;  /* 0x0000000519007c0c */ /* 0x000fc6000bf05270 */
[----:B------:R-:W-:Y:S02]  /*2ea0*/  VIADD R12, R31, 0x1 ;  /* 0x000000011f0c7836 */ /* 0x000fe40000000000 */
        /* <DEDUP_REMOVED lines=15> */
[----:B------:R-:W-:-:S04]  /*2fa0*/  @!P0 IMAD.MOV R36, RZ, RZ, R12 ;  /* 0x000000ffff248224 */ /* 0x000fc800078e020c */
[----:B------:R-:W-:Y:S02]  /*2fb0*/  VIADD R41, R36, 0x1 ;  /* 0x0000000124297836 */ /* 0x000fe40000000000 */
        /* <DEDUP_REMOVED lines=13> */
[----:B------:R-:W-:-:S04]  /*3090*/  ISETP.NE.AND P0, PT, R46, 0x2, PT ;  /* 0x000000022e00780c */ /* 0x000fc80003f05270 */
[----:B------:R0:W-:Y:S01]  /*30a0*/  @!P1 STS [R43], R48 ;  /* 0x000000302b009388 */ /* 0x0001e20000000800 */
[----:B------:R-:W-:Y:S01]  /*30b0*/  BAR.SYNC.DEFER_BLOCKING 0x0 ;  /* 0x0000000000007b1d */ /* 0x000fe20000010000 */
[----:B------:R-:W-:Y:S01]  /*30c0*/  ISETP.NE.AND P1, PT, R46, 0x9, PT ;  /* 0x000000092e00780c */ /* 0x000fe20003f25270 */
[----:B0-----:R-:W-:-:S04]  /*30d0*/  IMAD.IADD R48, R48, 0x1, -R41 ;  /* 0x0000000130307824 */ /* 0x001fc800078e0a29 */
[----:B------:R-:W0:Y:S04]  /*30e0*/  LDS.128 R12, [UR4] ;  /* 0x00000004ff0c7984 */ /* 0x000e280008000c00 */
[----:B------:R-:W1:Y:S04]  /*30f0*/  LDS.128 R16, [UR4+0x10] ;  /* 0x00001004ff107984 */ /* 0x000e680008000c00 */
[----:B------:R-:W2:Y:S01]  /*3100*/  LDS.128 R20, [UR4+0x20] ;  /* 0x00002004ff147984 */ /* 0x000ea20008000c00 */
[----:B0-----:R-:W-:-:S04]  /*3110*/  IMAD.IADD R13, R12, 0x1, R13 ;  /* 0x000000010c0d7824 */ /* 0x001fc800078e020d */
[----:B------:R-:W-:Y:S01]  /*3120*/  IMAD.IADD R14, R14, 0x1, R13 ;  /* 0x000000010e0e7824 */ /* 0x000fe200078e020d */
[----:B------:R-:W-:Y:S02]  /*3130*/  SEL R12, R13, R12, !P0 ;  /* 0x0000000c0d0c7207 */ /* 0x000fe40004000000 */
[----:B------:R-:W-:Y:S01]  /*3140*/  ISETP.NE.AND P0, PT, R46, 0x3, PT ;  /* 0x000000032e00780c */ /* 0x000fe20003f05270 */
[----:B------:R-:W-:Y:S01]  /*3150*/  IMAD.IADD R15, R15, 0x1, R14 ;  /* 0x000000010f0f7824 */ /* 0x000fe200078e020e */
[----:B------:R-:W-:Y:S02]  /*3160*/  SEL R13, R48, RZ, P2 ;  /* 0x000000ff300d7207 */ /* 0x000fe40001000000 */
[----:B------:R-:W-:Y:S01]  /*3170*/  SEL R12, R14, R12, !P0 ;  /* 0x0000000c0e0c7207 */ /* 0x000fe20004000000 */
[----:B-1----:R-:W-:Y:S01]  /*3180*/  IMAD.IADD R16, R15, 0x1, R16 ;  /* 0x000000010f107824 */ /* 0x002fe200078e0210 */
[----:B------:R-:W-:-:S03]  /*3190*/  ISETP.NE.AND P0, PT, R46, 0x4, PT ;  /* 0x000000042e00780c */ /* 0x000fc60003f05270 */
[----:B------:R-:W-:Y:S01]  /*31a0*/  IMAD.IADD R17, R17, 0x1, R16 ;  /* 0x0000000111117824 */ /* 0x000fe200078e0210 */
[----:B------:R-:W-:Y:S02]  /*31b0*/  SEL R12, R15, R12, !P0 ;  /* 0x0000000c0f0c7207 */ /* 0x000fe40004000000 */
[----:B------:R-:W-:Y:S01]  /*31c0*/  ISETP.NE.AND P0, PT, R46, 0x5, PT ;  /* 0x000000052e00780c */ /* 0x000fe20003f05270 */
[----:B------:R-:W-:-:S03]  /*31d0*/  IMAD.IADD R18, R18, 0x1, R17 ;  /* 0x0000000112127824 */ /* 0x000fc600078e0211 */
[----:B------:R-:W-:Y:S01]  /*31e0*/  SEL R12, R16, R12, !P0 ;  /* 0x0000000c100c7207 */ /* 0x000fe20004000000 */
[----:B------:R-:W-:Y:S01]  /*31f0*/  IMAD.IADD R19, R19, 0x1, R18 ;  /* 0x0000000113137824 */ /* 0x000fe200078e0212 */
[----:B------:R-:W-:-:S03]  /*3200*/  ISETP.NE.AND P0, PT, R46, 0x6, PT ;  /* 0x000000062e00780c */ /* 0x000fc60003f05270 */
[----:B--2---:R-:W-:Y:S01]  /*3210*/  IMAD.IADD R20, R19, 0x1, R20 ;  /* 0x0000000113147824 */ /* 0x004fe200078e0214 */
[----:B------:R-:W-:Y:S02]  /*3220*/  SEL R12, R17, R12, !P0 ;  /* 0x0000000c110c7207 */ /* 0x000fe40004000000 */
[----:B------:R-:W-:Y:S01]  /*3230*/  ISETP.NE.AND P0, PT, R46, 0x7, PT ;  /* 0x000000072e00780c */ /* 0x000fe20003f05270 */
[----:B------:R-:W-:-:S03]  /*3240*/  IMAD.IADD R21, R21, 0x1, R20 ;  /* 0x0000000115157824 */ /* 0x000fc600078e0214 */
[----:B------:R-:W-:Y:S01]  /*3250*/  SEL R12, R18, R12, !P0 ;  /* 0x0000000c120c7207 */ /* 0x000fe20004000000 */
[----:B------:R-:W-:Y:S01]  /*3260*/  IMAD.IADD R22, R22, 0x1, R21 ;  /* 0x0000000116167824 */ /* 0x000fe200078e0215 */
[----:B------:R-:W-:-:S03]  /*3270*/  ISETP.NE.AND P0, PT, R46, 0x8, PT ;  /* 0x000000082e00780c */ /* 0x000fc60003f05270 */
[----:B------:R-:W-:Y:S01]  /*3280*/  IMAD.IADD R23, R23, 0x1, R22 ;  /* 0x0000000117177824 */ /* 0x000fe200078e0216 */
[----:B------:R-:W-:Y:S02]  /*3290*/  SEL R12, R19, R12, !P0 ;  /* 0x0000000c130c7207 */ /* 0x000fe40004000000 */
[----:B------:R-:W-:Y:S02]  /*32a0*/  ISETP.NE.AND P0, PT, R46, 0xa, PT ;  /* 0x0000000a2e00780c */ /* 0x000fe40003f05270 */
[----:B------:R-:W-:Y:S02]  /*32b0*/  SEL R12, R20, R12, !P1 ;  /* 0x0000000c140c7207 */ /* 0x000fe40004800000 */
[----:B------:R-:W-:Y:S02]  /*32c0*/  ISETP.NE.AND P1, PT, R46, 0xb, PT ;  /* 0x0000000b2e00780c */ /* 0x000fe40003f25270 */
[----:B------:R-:W-:Y:S02]  /*32d0*/  SEL R12, R21, R12, !P0 ;  /* 0x0000000c150c7207 */ /* 0x000fe40004000000 */
[----:B------:R-:W-:-:S02]  /*32e0*/  ISETP.GE.U32.AND P0, PT, R0, 0x20, PT ;  /* 0x000000200000780c */ /* 0x000fc40003f06070 */
[----:B------:R-:W-:Y:S02]  /*32f0*/  SEL R12, R22, R12, !P1 ;  /* 0x0000000c160c7207 */ /* 0x000fe40004800000 */
[----:B------:R-:W-:-:S03]  /*3300*/  ISETP.GT.U32.AND P1, PT, R0, 0x1f, PT ;  /* 0x0000001f0000780c */ /* 0x000fc60003f24070 */
[----:B------:R-:W-:-:S05]  /*3310*/  IMAD.IADD R15, R12, 0x1, R13 ;  /* 0x000000010c0f7824 */ /* 0x000fca00078e020d */
[----:B------:R-:W-:-:S05]  /*3320*/  SEL R48, R48, R15, !P0 ;  /* 0x0000000f30307207 */ /* 0x000fca0004000000 */
[----:B------:R-:W-:Y:S05]  /*3330*/  @P1 BRA `(.L_x_58) ;  /* 0x0000000800401947 */ /* 0x000fea0003800000 */
[----:B------:R-:W0:Y:S01]  /*3340*/  LDC.64 R12, c[0x0][0x3a0] ;  /* 0x0000e800ff0c7b82 */ /* 0x000e220000000a00 */
[----:B------:R-:W-:Y:S02]  /*3350*/  ISETP.NE.AND P0, PT, R0, RZ, PT ;  /* 0x000000ff0000720c */ /* 0x000fe40003f05270 */
[----:B------:R-:W-:-:S05]  /*3360*/  LOP3.LUT R17, RZ, R0, RZ, 0x33, !PT ;  /* 0x00000000ff117212 */ /* 0x000fca00078e33ff */
[----:B------:R-:W1:Y:S01]  /*3370*/  LDC R16, c[0x0][0x370] ;  /* 0x0000dc00ff107b82 */ /* 0x000e620000000800 */
[----:B------:R-:W-:-:S05]  /*3380*/  IMAD.IADD R17, R40, 0x1, R17 ;  /* 0x0000000128117824 */ /* 0x000fca00078e0211 */
[----:B------:R-:W-:Y:S01]  /*3390*/  @!P0 IMAD.MOV.U32 R22, RZ, RZ, 0x64 ;  /* 0x00000064ff168424 */ /* 0x000fe200078e00ff */
[----:B------:R2:W-:Y:S01]  /*33a0*/  @!P0 STS [UR4+0x4c], R23 ;  /* 0x00004c17ff008988 */ /* 0x0005e20008000804 */
[----:B0-----:R-:W-:-:S05]  /*33b0*/  IMAD.WIDE R46, R40, 0x8, R12 ;  /* 0x00000008282e7825 */ /* 0x001fca00078e020c */
[----:B------:R2:W-:Y:S01]  /*33c0*/  @!P0 ST.E.64.STRONG.GPU desc[UR8][R46.64+0x100], R22 ;  /* 0x000100162e008985 */ /* 0x0005e2000c10fb08 */
[----:B-1----:R-:W-:-:S13]  /*33d0*/  ISETP.GT.U32.AND P0, PT, R16, 0x1f3, PT ;  /* 0x000001f31000780c */ /* 0x002fda0003f04070 */
[----:B--2---:R-:W-:Y:S05]  /*33e0*/  @P0 BRA `(.L_x_59) ;  /* 0x0000000000080947 */ /* 0x004fea0003800000 */
[----:B------:R0:W-:Y:S06]  /*33f0*/  MEMBAR.SC.CTA ;  /* 0x0000000000007992 */ /* 0x0001ec0000000000 */
[----:B0-----:R-:W-:Y:S05]  /*3400*/  BRA `(.L_x_60) ;  /* 0x0000000000087947 */ /* 0x001fea0003800000 */
.L_x_59:
[----:B------:R-:W-:Y:S05]  /*3410*/  NANOSLEEP 0x47e ;  /* 0x0000047e0000795d */ /* 0x000fea0003800000 */
[----:B------:R-:W-:Y:S01]  /*3420*/  NOP ;  /* 0x0000000000007918 */ /* 0x000fe20000000000 */
.L_x_60:
[----:B------:R-:W-:-:S05]  /*3430*/  IMAD.WIDE R12, R17, 0x8, R12 ;  /* 0x00000008110c7825 */ /* 0x000fca00078e020c */
[----:B------:R-:W2:Y:S01]  /*3440*/  LD.E.64.STRONG.GPU R14, desc[UR8][R12.64+0x100] ;  /* 0x000100080c0e7980 */ /* 0x000ea2000c10fb00 */
[----:B------:R-:W-:Y:S01]  /*3450*/  UMOV UR5, 0xffffffff ;  /* 0xffffffff00057882 */ /* 0x000fe20000000000 */
[----:B--2---:R-:W-:Y:S02]  /*3460*/  ISETP.NE.AND P6, PT, R14, 0x63, PT ;  /* 0x000000630e00780c */ /* 0x004fe40003fc5270 */
[----:B------:R-:W-:Y:S11]  /*3470*/  BRA.DIV UR5, `(.L_x_61) ;  /* 0x0000008e05187947 */ /* 0x000ff6000b800000 */
[----:B------:R-:W-:-:S13]  /*3480*/  VOTE.ANY P6, !P6 ;  /* 0x0000000000ff7806 */ /* 0x000fda00070c0100 */
.L_x_268:
[----:B------:R-:W-:Y:S05]  /*3490*/  @!P6 BRA `(.L_x_62) ;  /* 0x000000000030e947 */ /* 0x000fea0003800000 */
.L_x_66:
[----:B------:R-:W-:Y:S05]  /*34a0*/  YIELD ;  /* 0x0000000000007946 */ /* 0x000fea0003800000 */
[----:B------:R-:W-:Y:S05]  /*34b0*/  @P0 BRA `(.L_x_63) ;  /* 0x0000000000080947 */ /* 0x000fea0003800000 */
[----:B------:R0:W-:Y:S06]  /*34c0*/  MEMBAR.SC.CTA ;  /* 0x0000000000007992 */ /* 0x0001ec0000000000 */
[----:B0-----:R-:W-:Y:S05]  /*34d0*/  BRA `(.L_x_64) ;  /* 0x0000000000087947 */ /* 0x001fea0003800000 */
.L_x_63:
[----:B------:R-:W-:Y:S05]  /*34e0*/  NANOSLEEP 0x4c ;  /* 0x0000004c0000795d */ /* 0x000fea0003800000 */
[----:B------:R-:W-:Y:S01]  /*34f0*/  NOP ;  /* 0x0000000000007918 */ /* 0x000fe20000000000 */
.L_x_64:
[----:B------:R-:W2:Y:S01]  /*3500*/  LD.E.64.STRONG.GPU R14, desc[UR8][R12.64+0x100] ;  /* 0x000100080c0e7980 */ /* 0x000ea2000c10fb00 */
[----:B------:R-:W-:Y:S01]  /*3510*/  UMOV UR5, 0xffffffff ;  /* 0xffffffff00057882 */ /* 0x000fe20000000000 */
[----:B--2---:R-:W-:Y:S02]  /*3520*/  ISETP.NE.AND P6, PT, R14, 0x63, PT ;  /* 0x000000630e00780c */ /* 0x004fe40003fc5270 */
[----:B------:R-:W-:Y:S11]  /*3530*/  BRA.DIV UR5, `(.L_x_65) ;  /* 0x0000008e05087947 */ /* 0x000ff6000b800000 */
[----:B------:R-:W-:-:S13]  /*3540*/  VOTE.ANY P6, !P6 ;  /* 0x0000000000ff7806 */ /* 0x000fda00070c0100 */
.L_x_271:
[----:B------:R-:W-:Y:S05]  /*3550*/  @P6 BRA `(.L_x_66) ;  /* 0xfffffffc00d06947 */ /* 0x000fea000383ffff */
.L_x_62:
[----:B------:R-:W-:Y:S01]  /*3560*/  UMOV UR5, 0xffffffff ;  /* 0xffffffff00057882 */ /* 0x000fe20000000000 */
[----:B------:R-:W-:Y:S02]  /*3570*/  ISETP.NE.AND P5, PT, R14, 0x65, PT ;  /* 0x000000650e00780c */ /* 0x000fe40003fa5270 */
[----:B------:R-:W-:Y:S11]  /*3580*/  BRA.DIV UR5, `(.L_x_67) ;  /* 0x0000008e05147947 */ /* 0x000ff6000b800000 */
[----:B------:R-:W0:Y:S01]  /*3590*/  S2R R50, SR_GEMASK ;  /* 0x0000000000327919 */ /* 0x000e220000003c00 */
[----:B------:R-:W-:Y:S01]  /*35a0*/  VOTE.ANY R18, PT, !P5 ;  /* 0x0000000000127806 */ /* 0x000fe200068e0100 */
[C---:B------:R-:W-:Y:S02]  /*35b0*/  VIADD R22, R49.reuse, 0x2 ;  /* 0x0000000231167836 */ /* 0x040fe40000000000 */
[----:B------:R-:W-:Y:S01]  /*35c0*/  VIADD R21, R49, 0x4 ;  /* 0x0000000431157836 */ /* 0x000fe20000000000 */
[----:B0-----:R-:W-:-:S05]  /*35d0*/  LOP3.LUT R18, R18, 0x80000000, R50, 0xec, !PT ;  /* 0x8000000012127812 */ /* 0x001fca00078eec32 */
[----:B------:R-:W-:-:S05]  /*35e0*/  VIADD R13, R18, 0xffffffff ;  /* 0xffffffff120d7836 */ /* 0x000fca0000000000 */
[----:B------:R-:W-:-:S04]  /*35f0*/  LOP3.LUT R13, R18, R13, RZ, 0xc, !PT ;  /* 0x0000000d120d7212 */ /* 0x000fc800078e0cff */
[----:B------:R-:W0:Y:S02]  /*3600*/  POPC R51, R13 ;  /* 0x0000000d00337309 */ /* 0x000e240000000000 */
[----:B0-----:R-:W0:Y:S01]  /*3610*/  SHFL.DOWN PT, R19, R15, 0x1, R51 ;  /* 0x082000000f137989 */ /* 0x001e2200000e0033 */
[----:B------:R-:W-:-:S04]  /*3620*/  ISETP.GE.AND P0, PT, R49, R51, PT ;  /* 0x000000333100720c */ /* 0x000fc80003f06270 */
[----:B0-----:R-:W-:Y:S02]  /*3630*/  SEL R12, R19, RZ, !P0 ;  /* 0x000000ff130c7207 */ /* 0x001fe40004000000 */
[----:B------:R-:W-:-:S03]  /*3640*/  ISETP.GT.AND P0, PT, R22, R51, PT ;  /* 0x000000331600720c */ /* 0x000fc60003f04270 */
[----:B------:R-:W-:Y:S02]  /*3650*/  IMAD.IADD R20, R12, 0x1, R15 ;  /* 0x000000010c147824 */ /* 0x000fe400078e020f */
[----:B------:R-:W0:Y:S03]  /*3660*/  LDC.64 R12, c[0x0][0x3a0] ;  /* 0x0000e800ff0c7b82 */ /* 0x000e260000000a00 */
[----:B------:R-:W1:Y:S02]  /*3670*/  SHFL.DOWN PT, R19, R20, 0x2, R51 ;  /* 0x0840000014137989 */ /* 0x000e6400000e0033 */
[----:B-1----:R-:W-:Y:S02]  /*3680*/  SEL R19, R19, RZ, !P0 ;  /* 0x000000ff13137207 */ /* 0x002fe40004000000 */
[----:B------:R-:W-:-:S03]  /*3690*/  ISETP.GT.AND P0, PT, R21, R51, PT ;  /* 0x000000331500720c */ /* 0x000fc60003f04270 */
[----:B------:R-:W-:Y:S02]  /*36a0*/  IMAD.IADD R40, R20, 0x1, R19 ;  /* 0x0000000114287824 */ /* 0x000fe400078e0213 */
[----:B------:R-:W-:-:S03]  /*36b0*/  VIADD R20, R49, 0x8 ;  /* 0x0000000831147836 */ /* 0x000fc60000000000 */
[----:B------:R-:W1:Y:S02]  /*36c0*/  SHFL.DOWN PT, R19, R40, 0x4, R51 ;  /* 0x0880000028137989 */ /* 0x000e6400000e0033 */
[----:B-1----:R-:W-:Y:S02]  /*36d0*/  SEL R19, R19, RZ, !P0 ;  /* 0x000000ff13137207 */ /* 0x002fe40004000000 */
[----:B------:R-:W-:-:S03]  /*36e0*/  ISETP.GT.AND P0, PT, R20, R51, PT ;  /* 0x000000331400720c */ /* 0x000fc60003f04270 */
[----:B------:R-:W-:Y:S02]  /*36f0*/  IMAD.IADD R41, R40, 0x1, R19 ;  /* 0x0000000128297824 */ /* 0x000fe400078e0213 */
[----:B------:R-:W-:-:S03]  /*3700*/  VIADD R40, R49, 0x10 ;  /* 0x0000001031287836 */ /* 0x000fc60000000000 */
[----:B------:R-:W1:Y:S02]  /*3710*/  SHFL.DOWN PT, R19, R41, 0x8, R51 ;  /* 0x0900000029137989 */ /* 0x000e6400000e0033 */
[----:B------:R-:W-:Y:S02]  /*3720*/  ISETP.GT.AND P1, PT, R40, R51, PT ;  /* 0x000000332800720c */ /* 0x000fe40003f24270 */
[----:B-1----:R-:W-:Y:S02]  /*3730*/  SEL R52, R19, RZ, !P0 ;  /* 0x000000ff13347207 */ /* 0x002fe40004000000 */
[----:B------:R-:W-:-:S03]  /*3740*/  ISETP.NE.AND P0, PT, R14, 0x65, PT ;  /* 0x000000650e00780c */ /* 0x000fc60003f05270 */
[----:B------:R-:W-:-:S05]  /*3750*/  IMAD.IADD R52, R41, 0x1, R52 ;  /* 0x0000000129347824 */ /* 0x000fca00078e0234 */
[----:B------:R-:W1:Y:S05]  /*3760*/  SHFL.DOWN PT, R19, R52, 0x10, R51 ;  /* 0x0a00000034137989 */ /* 0x000e6a00000e0033 */
[----:B------:R-:W-:Y:S02]  /*3770*/  VOTE.ALL P5, P0 ;  /* 0x0000000000ff7806 */ /* 0x000fe400000a0000 */
[----:B0-----:R-:W-:-:S05]  /*3780*/  IADD3 R43, P0, PT, R12, 0x100, RZ ;  /* 0x000001000c2b7810 */ /* 0x001fca0007f1e0ff */
[----:B------:R-:W-:Y:S01]  /*3790*/  IMAD.X R45, RZ, RZ, R13, P0 ;  /* 0x000000ffff2d7224 */ /* 0x000fe200000e060d */
[----:B-1----:R-:W-:-:S05]  /*37a0*/  SEL R19, R19, RZ, !P1 ;  /* 0x000000ff13137207 */ /* 0x002fca0004800000 */
[----:B------:R-:W-:-:S07]  /*37b0*/  IMAD.IADD R41, R52, 0x1, R19 ;  /* 0x0000000134297824 */ /* 0x000fce00078e0213 */
.L_x_280:
[----:B------:R-:W-:Y:S05]  /*37c0*/  @!P5 BRA `(.L_x_68) ;  /* 0x0000000000dcd947 */ /* 0x000fea0003800000 */
.L_x_76:
[----:B------:R-:W-:Y:S02]  /*37d0*/  IMAD.MOV.U32 R12, RZ, RZ, R43 ;  /* 0x000000ffff0c7224 */ /* 0x000fe400078e002b */
[----:B------:R-:W-:Y:S02]  /*37e0*/  IMAD.MOV.U32 R13, RZ, RZ, R45 ;  /* 0x000000ffff0d7224 */ /* 0x000fe400078e002d */
[----:B------:R-:W-:-:S05]  /*37f0*/  IMAD.WIDE R12, R17, 0x8, R12 ;  /* 0x00000008110c7825 */ /* 0x000fca00078e020c */
[----:B------:R-:W2:Y:S01]  /*3800*/  LD.E.64.STRONG.GPU R14, desc[UR8][R12.64+-0x100] ;  /* 0xffff00080c0e7980 */ /* 0x000ea2000c10fb00 */
[----:B------:R-:W-:Y:S05]  /*3810*/  YIELD ;  /* 0x0000000000007946 */ /* 0x000fea0003800000 */
[----:B------:R-:W-:Y:S01]  /*3820*/  UMOV UR5, 0xffffffff ;  /* 0xffffffff00057882 */ /* 0x000fe20000000000 */
[----:B--2---:R-:W-:Y:S02]  /*3830*/  ISETP.NE.AND P6, PT, R14, 0x63, PT ;  /* 0x000000630e00780c */ /* 0x004fe40003fc5270 */
[----:B------:R-:W-:Y:S11]  /*3840*/  BRA.DIV UR5, `(.L_x_69) ;  /* 0x0000008e056c7947 */ /* 0x000ff6000b800000 */
[----:B------:R-:W-:-:S13]  /*3850*/  VOTE.ANY P6, !P6 ;  /* 0x0000000000ff7806 */ /* 0x000fda00070c0100 */
.L_x_283:
[----:B------:R-:W-:Y:S05]  /*3860*/  @!P6 BRA `(.L_x_70) ;  /* 0x000000000034e947 */ /* 0x000fea0003800000 */
[----:B------:R-:W-:-:S13]  /*3870*/  ISETP.GT.U32.AND P0, PT, R16, 0x1f3, PT ;  /* 0x000001f31000780c */ /* 0x000fda0003f04070 */
.L_x_74:
[----:B------:R-:W-:Y:S05]  /*3880*/  YIELD ;  /* 0x0000000000007946 */ /* 0x000fea0003800000 */
[----:B------:R-:W-:Y:S05]  /*3890*/  @P0 BRA `(.L_x_71) ;  /* 0x0000000000080947 */ /* 0x000fea0003800000 */
[----:B------:R0:W-:Y:S06]  /*38a0*/  MEMBAR.SC.CTA ;  /* 0x0000000000007992 */ /* 0x0001ec0000000000 */
[----:B0-----:R-:W-:Y:S05]  /*38b0*/  BRA `(.L_x_72) ;  /* 0x0000000000087947 */ /* 0x001fea0003800000 */
.L_x_71:
[----:B------:R-:W-:Y:S05]  /*38c0*/  NANOSLEEP 0x4c ;  /* 0x0000004c0000795d */ /* 0x000fea0003800000 */
[----:B------:R-:W-:Y:S01]  /*38d0*/  NOP ;  /* 0x0000000000007918 */ /* 0x000fe20000000000 */
.L_x_72:
[----:B------:R-:W2:Y:S01]  /*38e0*/  LD.E.64.STRONG.GPU R14, desc[UR8][R12.64+-0x100] ;  /* 0xffff00080c0e7980 */ /* 0x000ea2000c10fb00 */
[----:B------:R-:W-:Y:S01]  /*38f0*/  UMOV UR5, 0xffffffff ;  /* 0xffffffff00057882 */ /* 0x000fe20000000000 */
[----:B--2---:R-:W-:Y:S02]  /*3900*/  ISETP.NE.AND P6, PT, R14, 0x63, PT ;  /* 0x000000630e00780c */ /* 0x004fe40003fc5270 */
[----:B------:R-:W-:Y:S11]  /*3910*/  BRA.DIV UR5, `(.L_x_73) ;  /* 0x0000008e05587947 */ /* 0x000ff6000b800000 */
[----:B------:R-:W-:-:S13]  /*3920*/  VOTE.ANY P6, !P6 ;  /* 0x0000000000ff7806 */ /* 0x000fda00070c0100 */
.L_x_286:
[----:B------:R-:W-:Y:S05]  /*3930*/  @P6 BRA `(.L_x_74) ;  /* 0xfffffffc00d06947 */ /* 0x000fea000383ffff */
.L_x_70:
[----:B------:R-:W-:Y:S01]  /*3940*/  UMOV UR5, 0xffffffff ;  /* 0xffffffff00057882 */ /* 0x000fe20000000000 */
[----:B------:R-:W-:Y:S02]  /*3950*/  ISETP.NE.AND P5, PT, R14, 0x65, PT ;  /* 0x000000650e00780c */ /* 0x000fe40003fa5270 */
[----:B------:R-:W-:Y:S11]  /*3960*/  BRA.DIV UR5, `(.L_x_75) ;  /* 0x0000008e05647947 */ /* 0x000ff6000b800000 */
[----:B------:R-:W-:Y:S01]  /*3970*/  VOTE.ANY R18, PT, !P5 ;  /* 0x0000000000127806 */ /* 0x000fe200068e0100 */
[----:B------:R-:W-:Y:S01]  /*3980*/  VIADD R17, R17, 0xffffffe0 ;  /* 0xffffffe011117836 */ /* 0x000fe20000000000 */
[----:B------:R-:W-:Y:S02]  /*3990*/  ISETP.NE.AND P5, PT, R14, 0x65, PT ;  /* 0x000000650e00780c */ /* 0x000fe40003fa5270 */
[----:B------:R-:W-:-:S05]  /*39a0*/  LOP3.LUT R18, R18, 0x80000000, R50, 0xec, !PT ;  /* 0x8000000012127812 */ /* 0x000fca00078eec32 */
[----:B------:R-:W-:-:S05]  /*39b0*/  VIADD R13, R18, 0xffffffff ;  /* 0xffffffff120d7836 */ /* 0x000fca0000000000 */
[----:B------:R-:W-:Y:S02]  /*39c0*/  LOP3.LUT R13, R18, R13, RZ, 0xc, !PT ;  /* 0x0000000d120d7212 */ /* 0x000fe400078e0cff */
[----:B------:R-:W-:Y:S02]  /*39d0*/  VOTE.ALL P5, P5 ;  /* 0x0000000000ff7806 */ /* 0x000fe400028a0000 */
[----:B------:R-:W0:Y:S02]  /*39e0*/  POPC R12, R13 ;  /* 0x0000000d000c7309 */ /* 0x000e240000000000 */
[----:B0-----:R-:W0:Y:S01]  /*39f0*/  SHFL.DOWN PT, R19, R15, 0x1, R12 ;  /* 0x082000000f137989 */ /* 0x001e2200000e000c */
[----:B------:R-:W-:-:S04]  /*3a00*/  ISETP.GE.AND P0, PT, R49, R12, PT ;  /* 0x0000000c3100720c */ /* 0x000fc80003f06270 */
[----:B0-----:R-:W-:Y:S02]  /*3a10*/  SEL R18, R19, RZ, !P0 ;  /* 0x000000ff13127207 */ /* 0x001fe40004000000 */
[----:B------:R-:W-:-:S03]  /*3a20*/  ISETP.GT.AND P0, PT, R22, R12, PT ;  /* 0x0000000c1600720c */ /* 0x000fc60003f04270 */
[----:B------:R-:W-:-:S05]  /*3a30*/  IMAD.IADD R51, R18, 0x1, R15 ;  /* 0x0000000112337824 */ /* 0x000fca00078e020f */
[----:B------:R-:W0:Y:S02]  /*3a40*/  SHFL.DOWN PT, R19, R51, 0x2, R12 ;  /* 0x0840000033137989 */ /* 0x000e2400000e000c */
        /* <DEDUP_REMOVED lines=12> */
[----:B0-----:R-:W-:-:S04]  /*3b10*/  SEL R14, R19, RZ, !P0 ;  /* 0x000000ff130e7207 */ /* 0x001fc80004000000 */
[----:B------:R-:W-:-:S07]  /*3b20*/  IADD3 R41, PT, PT, R51, R14, R41 ;  /* 0x0000000e33297210 */ /* 0x000fce0007ffe029 */
.L_x_295:
[----:B------:R-:W-:Y:S05]  /*3b30*/  @P5 BRA `(.L_x_76) ;  /* 0xfffffffc00245947 */ /* 0x000fea000383ffff */
.L_x_68:
[----:B------:R-:W-:Y:S02]  /*3b40*/  ISETP.NE.AND P1, PT, R0, RZ, PT ;  /* 0x000000ff0000720c */ /* 0x000fe40003f25270 */
[----:B------:R-:W-:-:S11]  /*3b50*/  ISETP.NE.AND P0, PT, R49, RZ, PT ;  /* 0x000000ff3100720c */ /* 0x000fd60003f05270 */
[----:B------:R-:W0:Y:S01]  /*3b60*/  @!P1 S2R R13, SR_CgaCtaId ;  /* 0x00000000000d9919 */ /* 0x000e220000008800 */
[----:B------:R-:W-:Y:S01]  /*3b70*/  @!P1 MOV R12, 0x400 ;  /* 0x00000400000c9802 */ /* 0x000fe20000000f00 */
[----:B------:R-:W-:Y:S01]  /*3b80*/  @!P1 IMAD.IADD R23, R23, 0x1, R41 ;  /* 0x0000000117179824 */ /* 0x000fe200078e0229 */
[----:B------:R-:W-:Y:S01]  /*3b90*/  @!P0 MOV R14, 0x400 ;  /* 0x00000400000e8802 */ /* 0x000fe20000000f00 */
[----:B------:R-:W1:Y:S01]  /*3ba0*/  @!P0 S2R R15, SR_CgaCtaId ;  /* 0x00000000000f8919 */ /* 0x000e620000008800 */
[----:B------:R-:W-:-:S05]  /*3bb0*/  @!P1 IMAD.MOV.U32 R22, RZ, RZ, 0x65 ;  /* 0x00000065ff169424 */ /* 0x000fca00078e00ff */
[----:B------:R2:W-:Y:S01]  /*3bc0*/  @!P1 ST.E.64.STRONG.GPU desc[UR8][R46.64+0x100], R22 ;  /* 0x000100162e009985 */ /* 0x0005e2000c10fb08 */
[----:B0-----:R-:W-:Y:S02]  /*3bd0*/  @!P1 LEA R12, R13, R12, 0x18 ;  /* 0x0000000c0d0c9211 */ /* 0x001fe400078ec0ff */
[----:B-1----:R-:W-:-:S03]  /*3be0*/  @!P0 LEA R14, R15, R14, 0x18 ;  /* 0x0000000e0f0e8211 */ /* 0x002fc600078ec0ff */
[----:B------:R2:W-:Y:S01]  /*3bf0*/  @!P1 STS [R12+0x48], R23 ;  /* 0x000048170c009388 */ /* 0x0005e20000000800 */
[----:B------:R-:W-:Y:S02]  /*3c00*/  IMAD.MOV.U32 R15, RZ, RZ, R48 ;  /* 0x000000ffff0f7224 */ /* 0x000fe400078e0030 */
[----:B------:R-:W-:Y:S01]  /*3c10*/  @!P0 IMAD.MOV.U32 R15, RZ, RZ, R41 ;  /* 0x000000ffff0f8224 */ /* 0x000fe200078e0029 */
[----:B------:R2:W-:Y:S04]  /*3c20*/  @!P1 STS [R12+0x44], R41 ;  /* 0x000044290c009388 */ /* 0x0005e80000000800 */
[----:B------:R2:W-:Y:S02]  /*3c30*/  @!P0 STS [R14+0x3c], R41 ;  /* 0x00003c290e008388 */ /* 0x0005e40000000800 */
.L_x_58:
[----:B------:R-:W-:Y:S05]  /*3c40*/  WARPSYNC.ALL ;  /* 0x0000000000007948 */ /* 0x000fea0003800000 */
[----:B------:R-:W0:Y:S08]  /*3c50*/  S2UR UR5, SR_CgaCtaId ;  /* 0x00000000000579c3 */ /* 0x000e300000008800 */
[----:B------:R-:W-:Y:S01]  /*3c60*/  BAR.SYNC.DEFER_BLOCKING 0x0 ;  /* 0x0000000000007b1d */ /* 0x000fe20000010000 */
[----:B------:R-:W-:-:S05]  /*3c70*/  ISETP.NE.AND P0, PT, R0, RZ, PT ;  /* 0x000000ff0000720c */ /* 0x000fca0003f05270 */
[----:B------:R-:W-:Y:S02]  /*3c80*/  UMOV UR4, 0x400 ;  /* 0x0000040000047882 */ /* 0x000fe40000000000 */
[----:B0-----:R-:W-:Y:S01]  /*3c90*/  ULEA UR4, UR5, UR4, 0x18 ;  /* 0x0000000405047291 */ /* 0x001fe2000f8ec0ff */
[----:B------:R-:W0:Y:S08]  /*3ca0*/  LDCU UR5, c[0x0][0x3ac] ;  /* 0x00007580ff0577ac */ /* 0x000e300008000800 */
[----:B--2---:R-:W1:Y:S04]  /*3cb0*/  LDS R12, [UR4+0x3c] ;  /* 0x00003c04ff0c7984 */ /* 0x004e680008000800 */
[----:B------:R-:W2:Y:S04]  /*3cc0*/  LDS R13, [UR4+0x4c] ;  /* 0x00004c04ff0d7984 */ /* 0x000ea80008000800 */
[----:B------:R-:W3:Y:S01]  /*3cd0*/  LDS R19, [UR4+0x44] ;  /* 0x00004404ff137984 */ /* 0x000ee20008000800 */
[----:B0-----:R-:W-:-:S02]  /*3ce0*/  ISETP.NE.AND P2, PT, R3, UR5, PT ;  /* 0x0000000503007c0c */ /* 0x001fc4000bf45270 */
[----:B------:R-:W-:Y:S02]  /*3cf0*/  ISETP.NE.AND P1, PT, R2, UR5, PT ;  /* 0x0000000502007c0c */ /* 0x000fe4000bf25270 */
[----:B------:R-:W-:Y:S02]  /*3d00*/  ISETP.NE.AND P3, PT, R4, UR5, PT ;  /* 0x0000000504007c0c */ /* 0x000fe4000bf65270 */
[----:B------:R-:W-:Y:S02]  /*3d10*/  SEL R21, RZ, 0x1, !P1 ;  /* 0x00000001ff157807 */ /* 0x000fe40004800000 */
[----:B------:R-:W-:Y:S02]  /*3d20*/  ISETP.NE.AND P4, PT, R24, UR5, PT ;  /* 0x0000000518007c0c */ /* 0x000fe4000bf85270 */
[----:B------:R-:W-:Y:S01]  /*3d30*/  ISETP.NE.AND P5, PT, R28, UR5, PT ;  /* 0x000000051c007c0c */ /* 0x000fe2000bfa5270 */
[----:B------:R-:W-:Y:S02]  /*3d40*/  VIADD R17, R21, 0x1 ;  /* 0x0000000115117836 */ /* 0x000fe40000000000 */
[----:B------:R-:W-:Y:S01]  /*3d50*/  @!P2 IMAD.MOV R17, RZ, RZ, R21 ;  /* 0x000000ffff11a224 */ /* 0x000fe200078e0215 */
[----:B-1----:R-:W-:-:S02]  /*3d60*/  SEL R12, R12, RZ, P0 ;  /* 0x000000ff0c0c7207 */ /* 0x002fc40000000000 */
[----:B--2---:R-:W-:-:S03]  /*3d70*/  ISETP.GT.AND P0, PT, R13, 0x180, PT ;  /* 0x000001800d00780c */ /* 0x004fc60003f04270 */
[----:B------:R-:W-:-:S04]  /*3d80*/  IMAD.IADD R18, R12, 0x1, R15 ;  /* 0x000000010c127824 */ /* 0x000fc800078e020f */
[--C-:B------:R-:W-:Y:S02]  /*3d90*/  IMAD.IADD R31, R31, 0x1, R18.reuse ;  /* 0x000000011f1f7824 */ /* 0x100fe400078e0212 */
[----:B------:R-:W-:Y:S02]  /*3da0*/  IMAD.IADD R17, R18, 0x1, R17 ;  /* 0x0000000112117824 */ /* 0x000fe400078e0211 */
[----:B------:R-:W-:Y:S02]  /*3db0*/  IMAD.IADD R35, R35, 0x1, R18 ;  /* 0x0000000123237824 */ /* 0x000fe400078e0212 */
[----:B------:R-:W-:Y:S02]  /*3dc0*/  VIADD R16, R17, 0x1 ;  /* 0x0000000111107836 */ /* 0x000fe40000000000 */
[----:B------:R-:W-:Y:S02]  /*3dd0*/  VIADD R14, R31, 0x1 ;  /* 0x000000011f0e7836 */ /* 0x000fe40000000000 */
[----:B------:R-:W-:-:S02]  /*3de0*/  VIADD R15, R35, 0x1 ;  /* 0x00000001230f7836 */ /* 0x000fc40000000000 */
[--C-:B------:R-:W-:Y:S02]  /*3df0*/  IMAD.IADD R44, R44, 0x1, R18.reuse ;  /* 0x000000012c2c7824 */ /* 0x100fe400078e0212 */
[--C-:B------:R-:W-:Y:S02]  /*3e00*/  IMAD.IADD R42, R42, 0x1, R18.reuse ;  /* 0x000000012a2a7824 */ /* 0x100fe400078e0212 */
[--C-:B------:R-:W-:Y:S02]  /*3e10*/  IMAD.IADD R39, R39, 0x1, R18.reuse ;  /* 0x0000000127277824 */ /* 0x100fe400078e0212 */
[--C-:B------:R-:W-:Y:S02]  /*3e20*/  IMAD.IADD R38, R38, 0x1, R18.reuse ;  /* 0x0000000126267824 */ /* 0x100fe400078e0212 */
[--C-:B------:R-:W-:Y:S02]  /*3e30*/  IMAD.IADD R37, R37, 0x1, R18.reuse ;  /* 0x0000000125257824 */ /* 0x100fe400078e0212 */
[----:B------:R-:W-:-:S02]  /*3e40*/  IMAD.IADD R29, R29, 0x1, R18 ;  /* 0x000000011d1d7824 */ /* 0x000fc400078e0212 */
[--C-:B------:R-:W-:Y:S02]  /*3e50*/  IMAD.IADD R33, R33, 0x1, R18.reuse ;  /* 0x0000000121217824 */ /* 0x100fe400078e0212 */
[--C-:B------:R-:W-:Y:S02]  /*3e60*/  IMAD.IADD R34, R34, 0x1, R18.reuse ;  /* 0x0000000122227824 */ /* 0x100fe400078e0212 */
[--C-:B------:R-:W-:Y:S02]  /*3e70*/  IMAD.IADD R36, R36, 0x1, R18.reuse ;  /* 0x0000000124247824 */ /* 0x100fe400078e0212 */
[----:B------:R-:W-:Y:S02]  /*3e80*/  IMAD.IADD R21, R21, 0x1, R18 ;  /* 0x0000000115157824 */ /* 0x000fe400078e0212 */
[----:B------:R-:W-:Y:S02]  /*3e90*/  @!P3 IMAD.MOV R16, RZ, RZ, R17 ;  /* 0x000000ffff10b224 */ /* 0x000fe400078e0211 */
[----:B------:R-:W-:-:S02]  /*3ea0*/  @!P4 IMAD.MOV R14, RZ, RZ, R31 ;  /* 0x000000ffff0ec224 */ /* 0x000fc400078e021f */
[----:B------:R-:W-:Y:S01]  /*3eb0*/  @!P5 IMAD.MOV R15, RZ, RZ, R35 ;  /* 0x000000ffff0fd224 */ /* 0x000fe200078e0223 */
[----:B---3--:R-:W-:Y:S06]  /*3ec0*/  @P0 BRA `(.L_x_77) ;  /* 0x0000000c00f80947 */ /* 0x008fec0003800000 */
[----:B------:R-:W0:Y:S01]  /*3ed0*/  LDCU.U8 UR4, c[0x0][0x3c0] ;  /* 0x00007800ff0477ac */ /* 0x000e220008000000 */
[----:B------:R-:W-:Y:S04]  /*3ee0*/  BSSY.RECONVERGENT B0, `(.L_x_78) ;  /* 0x000000d000007945 */ /* 0x000fe80003800200 */
[----:B------:R-:W-:Y:S05]  /*3ef0*/  @!P1 BRA `(.L_x_79) ;  /* 0x00000000002c9947 */ /* 0x000fea0003800000 */
[----:B0-----:R-:W-:Y:S01]  /*3f00*/  UISETP.NE.AND UP0, UPT, UR4, URZ, UPT ;  /* 0x000000ff0400728c */ /* 0x001fe2000bf05270 */
[----:B------:R-:W-:Y:S01]  /*3f10*/  CS2R R12, SRZ ;  /* 0x00000000000c7805 */ /* 0x000fe2000001ff00 */
[----:B------:R-:W0:Y:S07]  /*3f20*/  LDCU.64 UR6, c[0x0][0x390] ;  /* 0x00007200ff0677ac */ /* 0x000e2e0008000a00 */
[----:B------:R-:W-:Y:S05]  /*3f30*/  BRA.U UP0, `(.L_x_80) ;  /* 0x0000000100087547 */ /* 0x000fea000b800000 */
[----:B------:R-:W1:Y:S02]  /*3f40*/  LDC.64 R12, c[0x0][0x3d8] ;  /* 0x0000f600ff0c7b82 */ /* 0x000e640000000a00 */
[----:B-1----:R-:W5:Y:S02]  /*3f50*/  LDG.E.64 R12, desc[UR8][R12.64] ;  /* 0x000000080c0c7981 */ /* 0x002f64000c1e1b00 */
.L_x_80:
[----:B-----5:R-:W-:-:S04]  /*3f60*/  IADD3 R0, P0, PT, R18, R12, RZ ;  /* 0x0000000c12007210 */ /* 0x020fc80007f1e0ff */
[----:B------:R-:W-:Y:S02]  /*3f70*/  LEA.HI.X.SX32 R13, R18, R13, 0x1, P0 ;  /* 0x0000000d120d7211 */ /* 0x000fe400000f0eff */
[----:B0-----:R-:W-:-:S04]  /*3f80*/  LEA R12, P0, R0, UR6, 0x2 ;  /* 0x00000006000c7c11 */ /* 0x001fc8000f8010ff */
[----:B------:R-:W-:-:S05]  /*3f90*/  LEA.HI.X R13, R0, UR7, R13, 0x2, P0 ;  /* 0x00000007000d7c11 */ /* 0x000fca00080f140d */
[----:B------:R1:W-:Y:S04]  /*3fa0*/  STG.E desc[UR8][R12.64], R2 ;  /* 0x000000020c007986 */ /* 0x0003e8000c101908 */
.L_x_79:
[----:B0-----:R-:W-:Y:S05]  /*3fb0*/  BSYNC.RECONVERGENT B0 ;  /* 0x0000000000007941 */ /* 0x001fea0003800200 */
.L_x_78:
[----:B------:R-:W-:Y:S01]  /*3fc0*/  ISETP.NE.AND P0, PT, R3, UR5, PT ;  /* 0x0000000503007c0c */ /* 0x000fe2000bf05270 */
[----:B------:R-:W-:-:S12]  /*3fd0*/  BSSY.RECONVERGENT B0, `(.L_x_81) ;  /* 0x000000d000007945 */ /* 0x000fd80003800200 */
[----:B------:R-:W-:Y:S05]  /*3fe0*/  @!P0 BRA `(.L_x_82) ;  /* 0x00000000002c8947 */ /* 0x000fea0003800000 */
[----:B------:R-:W-:Y:S01]  /*3ff0*/  UISETP.NE.AND UP0, UPT, UR4, URZ, UPT ;  /* 0x000000ff0400728c */ /* 0x000fe2000bf05270 */
[----:B-1----:R-:W-:Y:S01]  /*4000*/  CS2R R12, SRZ ;  /* 0x00000000000c7805 */ /* 0x002fe2000001ff00 */
[----:B------:R-:W0:Y:S07]  /*4010*/  LDCU.64 UR6, c[0x0][0x390] ;  /* 0x00007200ff0677ac */ /* 0x000e2e0008000a00 */
[----:B------:R-:W-:Y:S05]  /*4020*/  BRA.U UP0, `(.L_x_83) ;  /* 0x0000000100087547 */ /* 0x000fea000b800000 */
[----:B------:R-:W1:Y:S02]  /*4030*/  LDC.64 R12, c[0x0][0x3d8] ;  /* 0x0000f600ff0c7b82 */ /* 0x000e640000000a00 */
[----:B-1----:R-:W5:Y:S02]  /*4040*/  LDG.E.64 R12, desc[UR8][R12.64] ;  /* 0x000000080c0c7981 */ /* 0x002f64000c1e1b00 */
.L_x_83:
[----:B-----5:R-:W-:-:S04]  /*4050*/  IADD3 R0, P0, PT, R21, R12, RZ ;  /* 0x0000000c15007210 */ /* 0x020fc80007f1e0ff */
[----:B------:R-:W-:Y:S02]  /*4060*/  LEA.HI.X.SX32 R13, R21, R13, 0x1, P0 ;  /* 0x0000000d150d7211 */ /* 0x000fe400000f0eff */
[----:B0-----:R-:W-:-:S04]  /*4070*/  LEA R12, P0, R0, UR6, 0x2 ;  /* 0x00000006000c7c11 */ /* 0x001fc8000f8010ff */
[----:B------:R-:W-:-:S05]  /*4080*/  LEA.HI.X R13, R0, UR7, R13, 0x2, P0 ;  /* 0x00000007000d7c11 */ /* 0x000fca00080f140d */
[----:B------:R0:W-:Y:S04]  /*4090*/  STG.E desc[UR8][R12.64], R3 ;  /* 0x000000030c007986 */ /* 0x0001e8000c101908 */
.L_x_82:
[----:B------:R-:W-:Y:S05]  /*40a0*/  BSYNC.RECONVERGENT B0 ;  /* 0x0000000000007941 */ /* 0x000fea0003800200 */
.L_x_81:
        /* <DEDUP_REMOVED lines=9> */
.L_x_86:
[----:B-----5:R-:W-:-:S04]  /*4140*/  IADD3 R0, P0, PT, R17, R2, RZ ;  /* 0x0000000211007210 */ /* 0x020fc80007f1e0ff */
[----:B------:R-:W-:Y:S02]  /*4150*/  LEA.HI.X.SX32 R3, R17, R3, 0x1, P0 ;  /* 0x0000000311037211 */ /* 0x000fe400000f0eff */
[----:B0-----:R-:W-:-:S04]  /*4160*/  LEA R2, P0, R0, UR6, 0x2 ;  /* 0x0000000600027c11 */ /* 0x001fc8000f8010ff */
[----:B------:R-:W-:-:S05]  /*4170*/  LEA.HI.X R3, R0, UR7, R3, 0x2, P0 ;  /* 0x0000000700037c11 */ /* 0x000fca00080f1403 */
[----:B------:R2:W-:Y:S04]  /*4180*/  STG.E desc[UR8][R2.64], R4 ;  /* 0x0000000402007986 */ /* 0x0005e8000c101908 */
.L_x_85:
[----:B------:R-:W-:Y:S05]  /*4190*/  BSYNC.RECONVERGENT B0 ;  /* 0x0000000000007941 */ /* 0x000fea0003800200 */
.L_x_84:
        /* <DEDUP_REMOVED lines=9> */
.L_x_89:
[----:B-----5:R-:W-:-:S04]  /*4230*/  IADD3 R0, P0, PT, R16, R2, RZ ;  /* 0x0000000210007210 */ /* 0x020fc80007f1e0ff */
[----:B------:R-:W-:Y:S02]  /*4240*/  LEA.HI.X.SX32 R3, R16, R3, 0x1, P0 ;  /* 0x0000000310037211 */ /* 0x000fe400000f0eff */
[----:B0-----:R-:W-:-:S04]  /*4250*/  LEA R2, P0, R0, UR6, 0x2 ;  /* 0x0000000600027c11 */ /* 0x001fc8000f8010ff */
[----:B------:R-:W-:-:S05]  /*4260*/  LEA.HI.X R3, R0, UR7, R3, 0x2, P0 ;  /* 0x0000000700037c11 */ /* 0x000fca00080f1403 */
[----:B------:R3:W-:Y:S04]  /*4270*/  STG.E desc[UR8][R2.64], R5 ;  /* 0x0000000502007986 */ /* 0x0007e8000c101908 */
.L_x_88:
[----:B------:R-:W-:Y:S05]  /*4280*/  BSYNC.RECONVERGENT B0 ;  /* 0x0000000000007941 */ /* 0x000fea0003800200 */
.L_x_87:
        /* <DEDUP_REMOVED lines=9> */
.L_x_92:
[----:B-----5:R-:W-:-:S04]  /*4320*/  IADD3 R0, P0, PT, R44, R2, RZ ;  /* 0x000000022c007210 */ /* 0x020fc80007f1e0ff */
[----:B------:R-:W-:Y:S02]  /*4330*/  LEA.HI.X.SX32 R3, R44, R3, 0x1, P0 ;  /* 0x000000032c037211 */ /* 0x000fe400000f0eff */
[----:B0-----:R-:W-:-:S04]  /*4340*/  LEA R2, P0, R0, UR6, 0x2 ;  /* 0x0000000600027c11 */ /* 0x001fc8000f8010ff */
[----:B------:R-:W-:-:S05]  /*4350*/  LEA.HI.X R3, R0, UR7, R3, 0x2, P0 ;  /* 0x0000000700037c11 */ /* 0x000fca00080f1403 */
[----:B------:R4:W-:Y:S04]  /*4360*/  STG.E desc[UR8][R2.64], R6 ;  /* 0x0000000602007986 */ /* 0x0009e8000c101908 */
.L_x_91:
[----:B------:R-:W-:Y:S05]  /*4370*/  BSYNC.RECONVERGENT B0 ;  /* 0x0000000000007941 */ /* 0x000fea0003800200 */
.L_x_90:
        /* <DEDUP_REMOVED lines=9> */
.L_x_95:
[----:B-----5:R-:W-:-:S04]  /*4410*/  IADD3 R0, P0, PT, R42, R2, RZ ;  /* 0x000000022a007210 */ /* 0x020fc80007f1e0ff */
[----:B------:R-:W-:Y:S02]  /*4420*/  LEA.HI.X.SX32 R3, R42, R3, 0x1, P0 ;  /* 0x000000032a037211 */ /* 0x000fe400000f0eff */
[----:B0-----:R-:W-:-:S04]  /*4430*/  LEA R2, P0, R0, UR6, 0x2 ;  /* 0x0000000600027c11 */ /* 0x001fc8000f8010ff */
[----:B------:R-:W-:-:S05]  /*4440*/  LEA.HI.X R3, R0, UR7, R3, 0x2, P0 ;  /* 0x0000000700037c11 */ /* 0x000fca00080f1403 */
[----:B------:R0:W-:Y:S04]  /*4450*/  STG.E desc[UR8][R2.64], R7 ;  /* 0x0000000702007986 */ /* 0x0001e8000c101908 */
.L_x_94:
[----:B------:R-:W-:Y:S05]  /*4460*/  BSYNC.RECONVERGENT B0 ;  /* 0x0000000000007941 */ /* 0x000fea0003800200 */
.L_x_93:
        /* <DEDUP_REMOVED lines=9> */
.L_x_98:
[----:B-----5:R-:W-:-:S04]  /*4500*/  IADD3 R0, P0, PT, R39, R2, RZ ;  /* 0x0000000227007210 */ /* 0x020fc80007f1e0ff */
[----:B------:R-:W-:Y:S02]  /*4510*/  LEA.HI.X.SX32 R3, R39, R3, 0x1, P0 ;  /* 0x0000000327037211 */ /* 0x000fe400000f0eff */
[----:B0-----:R-:W-:-:S04]  /*4520*/  LEA R2, P0, R0, UR6, 0x2 ;  /* 0x0000000600027c11 */ /* 0x001fc8000f8010ff */
[----:B------:R-:W-:-:S05]  /*4530*/  LEA.HI.X R3, R0, UR7, R3, 0x2, P0 ;  /* 0x0000000700037c11 */ /* 0x000fca00080f1403 */
[----:B------:R0:W-:Y:S04]  /*4540*/  STG.E desc[UR8][R2.64], R8 ;  /* 0x0000000802007986 */ /* 0x0001e8000c101908 */
.L_x_97:
[----:B------:R-:W-:Y:S05]  /*4550*/  BSYNC.RECONVERGENT B0 ;  /* 0x0000000000007941 */ /* 0x000fea0003800200 */
.L_x_96:
        /* <DEDUP_REMOVED lines=9> */
.L_x_101:
[----:B-----5:R-:W-:-:S04]  /*45f0*/  IADD3 R0, P0, PT, R38, R2, RZ ;  /* 0x0000000226007210 */ /* 0x020fc80007f1e0ff */
[----:B------:R-:W-:Y:S02]  /*4600*/  LEA.HI.X.SX32 R3, R38, R3, 0x1, P0 ;  /* 0x0000000326037211 */ /* 0x000fe400000f0eff */
[----:B0-----:R-:W-:-:S04]  /*4610*/  LEA R2, P0, R0, UR6, 0x2 ;  /* 0x0000000600027c11 */ /* 0x001fc8000f8010ff */
[----:B------:R-:W-:-:S05]  /*4620*/  LEA.HI.X R3, R0, UR7, R3, 0x2, P0 ;  /* 0x0000000700037c11 */ /* 0x000fca00080f1403 */
[----:B------:R0:W-:Y:S04]  /*4630*/  STG.E desc[UR8][R2.64], R9 ;  /* 0x0000000902007986 */ /* 0x0001e8000c101908 */
.L_x_100:
[----:B------:R-:W-:Y:S05]  /*4640*/  BSYNC.RECONVERGENT B0 ;  /* 0x0000000000007941 */ /* 0x000fea0003800200 */
.L_x_99:
        /* <DEDUP_REMOVED lines=9> */
.L_x_104:
[----:B-----5:R-:W-:-:S04]  /*46e0*/  IADD3 R0, P0, PT, R37, R2, RZ ;  /* 0x0000000225007210 */ /* 0x020fc80007f1e0ff */
[----:B------:R-:W-:Y:S02]  /*46f0*/  LEA.HI.X.SX32 R3, R37, R3, 0x1, P0 ;  /* 0x0000000325037211 */ /* 0x000fe400000f0eff */
[----:B0-----:R-:W-:-:S04]  /*4700*/  LEA R2, P0, R0, UR6, 0x2 ;  /* 0x0000000600027c11 */ /* 0x001fc8000f8010ff */
[----:B------:R-:W-:-:S05]  /*4710*/  LEA.HI.X R3, R0, UR7, R3, 0x2, P0 ;  /* 0x0000000700037c11 */ /* 0x000fca00080f1403 */
[----:B------:R0:W-:Y:S04]  /*4720*/  STG.E desc[UR8][R2.64], R10 ;  /* 0x0000000a02007986 */ /* 0x0001e8000c101908 */
.L_x_103:
[----:B------:R-:W-:Y:S05]  /*4730*/  BSYNC.RECONVERGENT B0 ;  /* 0x0000000000007941 */ /* 0x000fea0003800200 */
.L_x_102:
        /* <DEDUP_REMOVED lines=9> */
.L_x_107:
[----:B-----5:R-:W-:-:S04]  /*47d0*/  IADD3 R0, P0, PT, R29, R2, RZ ;  /* 0x000000021d007210 */ /* 0x020fc80007f1e0ff */
[----:B------:R-:W-:Y:S02]  /*47e0*/  LEA.HI.X.SX32 R3, R29, R3, 0x1, P0 ;  /* 0x000000031d037211 */ /* 0x000fe400000f0eff */
[----:B0-----:R-:W-:-:S04]  /*47f0*/  LEA R2, P0, R0, UR6, 0x2 ;  /* 0x0000000600027c11 */ /* 0x001fc8000f8010ff */
[----:B------:R-:W-:-:S05]  /*4800*/  LEA.HI.X R3, R0, UR7, R3, 0x2, P0 ;  /* 0x0000000700037c11 */ /* 0x000fca00080f1403 */
[----:B------:R0:W-:Y:S04]  /*4810*/  STG.E desc[UR8][R2.64], R11 ;  /* 0x0000000b02007986 */ /* 0x0001e8000c101908 */
.L_x_106:
[----:B------:R-:W-:Y:S05]  /*4820*/  BSYNC.RECONVERGENT B0 ;  /* 0x0000000000007941 */ /* 0x000fea0003800200 */
.L_x_105:
        /* <DEDUP_REMOVED lines=9> */
.L_x_110:
[----:B-----5:R-:W-:-:S04]  /*48c0*/  IADD3 R0, P0, PT, R31, R2, RZ ;  /* 0x000000021f007210 */ /* 0x020fc80007f1e0ff */
[----:B------:R-:W-:Y:S02]  /*48d0*/  LEA.HI.X.SX32 R3, R31, R3, 0x1, P0 ;  /* 0x000000031f037211 */ /* 0x000fe400000f0eff */
[----:B0-----:R-:W-:-:S04]  /*48e0*/  LEA R2, P0, R0, UR6, 0x2 ;  /* 0x0000000600027c11 */ /* 0x001fc8000f8010ff */
[----:B------:R-:W-:-:S05]  /*48f0*/  LEA.HI.X R3, R0, UR7, R3, 0x2, P0 ;  /* 0x0000000700037c11 */ /* 0x000fca00080f1403 */
[----:B------:R0:W-:Y:S04]  /*4900*/  STG.E desc[UR8][R2.64], R24 ;  /* 0x0000001802007986 */ /* 0x0001e8000c101908 */
.L_x_109:
[----:B------:R-:W-:Y:S05]  /*4910*/  BSYNC.RECONVERGENT B0 ;  /* 0x0000000000007941 */ /* 0x000fea0003800200 */
.L_x_108:
        /* <DEDUP_REMOVED lines=9> */
.L_x_113:
[----:B-----5:R-:W-:-:S04]  /*49b0*/  IADD3 R0, P0, PT, R14, R2, RZ ;  /* 0x000000020e007210 */ /* 0x020fc80007f1e0ff */
[----:B------:R-:W-:Y:S02]  /*49c0*/  LEA.HI.X.SX32 R3, R14, R3, 0x1, P0 ;  /* 0x000000030e037211 */ /* 0x000fe400000f0eff */
[----:B0-----:R-:W-:-:S04]  /*49d0*/  LEA R2, P0, R0, UR6, 0x2 ;  /* 0x0000000600027c11 */ /* 0x001fc8000f8010ff */
[----:B------:R-:W-:-:S05]  /*49e0*/  LEA.HI.X R3, R0, UR7, R3, 0x2, P0 ;  /* 0x0000000700037c11 */ /* 0x000fca00080f1403 */
[----:B------:R0:W-:Y:S04]  /*49f0*/  STG.E desc[UR8][R2.64], R25 ;  /* 0x0000001902007986 */ /* 0x0001e8000c101908 */
.L_x_112:
[----:B------:R-:W-:Y:S05]  /*4a00*/  BSYNC.RECONVERGENT B0 ;  /* 0x0000000000007941 */ /* 0x000fea0003800200 */
.L_x_111:
        /* <DEDUP_REMOVED lines=9> */
.L_x_116:
[----:B-----5:R-:W-:-:S04]  /*4aa0*/  IADD3 R0, P0, PT, R33, R2, RZ ;  /* 0x0000000221007210 */ /* 0x020fc80007f1e0ff */
[----:B------:R-:W-:Y:S02]  /*4ab0*/  LEA.HI.X.SX32 R3, R33, R3, 0x1, P0 ;  /* 0x0000000321037211 */ /* 0x000fe400000f0eff */
[----:B0-----:R-:W-:-:S04]  /*4ac0*/  LEA R2, P0, R0, UR6, 0x2 ;  /* 0x0000000600027c11 */ /* 0x001fc8000f8010ff */
[----:B------:R-:W-:-:S05]  /*4ad0*/  LEA.HI.X R3, R0, UR7, R3, 0x2, P0 ;  /* 0x0000000700037c11 */ /* 0x000fca00080f1403 */
[----:B------:R0:W-:Y:S04]  /*4ae0*/  STG.E desc[UR8][R2.64], R26 ;  /* 0x0000001a02007986 */ /* 0x0001e8000c101908 */
.L_x_115:
[----:B------:R-:W-:Y:S05]  /*4af0*/  BSYNC.RECONVERGENT B0 ;  /* 0x0000000000007941 */ /* 0x000fea0003800200 */
.L_x_114:
        /* <DEDUP_REMOVED lines=9> */
.L_x_119:
[----:B-----5:R-:W-:-:S04]  /*4b90*/  IADD3 R0, P0, PT, R34, R2, RZ ;  /* 0x0000000222007210 */ /* 0x020fc80007f1e0ff */
[----:B------:R-:W-:Y:S02]  /*4ba0*/  LEA.HI.X.SX32 R3, R34, R3, 0x1, P0 ;  /* 0x0000000322037211 */ /* 0x000fe400000f0eff */
[----:B0-----:R-:W-:-:S04]  /*4bb0*/  LEA R2, P0, R0, UR6, 0x2 ;  /* 0x0000000600027c11 */ /* 0x001fc8000f8010ff */
[----:B------:R-:W-:-:S05]  /*4bc0*/  LEA.HI.X R3, R0, UR7, R3, 0x2, P0 ;  /* 0x0000000700037c11 */ /* 0x000fca00080f1403 */
[----:B------:R0:W-:Y:S04]  /*4bd0*/  STG.E desc[UR8][R2.64], R27 ;  /* 0x0000001b02007986 */ /* 0x0001e8000c101908 */
.L_x_118:
[----:B------:R-:W-:Y:S05]  /*4be0*/  BSYNC.RECONVERGENT B0 ;  /* 0x0000000000007941 */ /* 0x000fea0003800200 */
.L_x_117:
        /* <DEDUP_REMOVED lines=9> */
.L_x_122:
[----:B-----5:R-:W-:-:S04]  /*4c80*/  IADD3 R0, P0, PT, R35, R2, RZ ;  /* 0x0000000223007210 */ /* 0x020fc80007f1e0ff */
[----:B------:R-:W-:Y:S02]  /*4c90*/  LEA.HI.X.SX32 R3, R35, R3, 0x1, P0 ;  /* 0x0000000323037211 */ /* 0x000fe400000f0eff */
[----:B0-----:R-:W-:-:S04]  /*4ca0*/  LEA R2, P0, R0, UR6, 0x2 ;  /* 0x0000000600027c11 */ /* 0x001fc8000f8010ff */
[----:B------:R-:W-:-:S05]  /*4cb0*/  LEA.HI.X R3, R0, UR7, R3, 0x2, P0 ;  /* 0x0000000700037c11 */ /* 0x000fca00080f1403 */
[----:B------:R0:W-:Y:S04]  /*4cc0*/  STG.E desc[UR8][R2.64], R28 ;  /* 0x0000001c02007986 */ /* 0x0001e8000c101908 */
.L_x_121:
[----:B------:R-:W-:Y:S05]  /*4cd0*/  BSYNC.RECONVERGENT B0 ;  /* 0x0000000000007941 */ /* 0x000fea0003800200 */
.L_x_120:
        /* <DEDUP_REMOVED lines=9> */
.L_x_125:
[----:B-----5:R-:W-:-:S04]  /*4d70*/  IADD3 R0, P0, PT, R15, R2, RZ ;  /* 0x000000020f007210 */ /* 0x020fc80007f1e0ff */
[----:B------:R-:W-:Y:S02]  /*4d80*/  LEA.HI.X.SX32 R3, R15, R3, 0x1, P0 ;  /* 0x000000030f037211 */ /* 0x000fe400000f0eff */
[----:B0-----:R-:W-:-:S04]  /*4d90*/  LEA R2, P0, R0, UR6, 0x2 ;  /* 0x0000000600027c11 */ /* 0x001fc8000f8010ff */
[----:B------:R-:W-:-:S05]  /*4da0*/  LEA.HI.X R3, R0, UR7, R3, 0x2, P0 ;  /* 0x0000000700037c11 */ /* 0x000fca00080f1403 */
[----:B------:R0:W-:Y:S04]  /*4db0*/  STG.E desc[UR8][R2.64], R30 ;  /* 0x0000001e02007986 */ /* 0x0001e8000c101908 */
.L_x_124:
[----:B------:R-:W-:Y:S05]  /*4dc0*/  BSYNC.RECONVERGENT B0 ;  /* 0x0000000000007941 */ /* 0x000fea0003800200 */
.L_x_123:
[----:B------:R-:W-:-:S13]  /*4dd0*/  ISETP.NE.AND P0, PT, R32, UR5, PT ;  /* 0x0000000520007c0c */ /* 0x000fda000bf05270 */
[----:B------:R-:W-:Y:S05]  /*4de0*/  @!P0 EXIT ;  /* 0x000000000000894d */ /* 0x000fea0003800000 */
[----:B------:R-:W-:Y:S01]  /*4df0*/  UISETP.NE.AND UP0, UPT, UR4, URZ, UPT ;  /* 0x000000ff0400728c */ /* 0x000fe2000bf05270 */
[----:B01234-:R-:W-:-:S08]  /*4e00*/  CS2R R2, SRZ ;  /* 0x0000000000027805 */ /* 0x01ffd0000001ff00 */
[----:B------:R-:W-:Y:S05]  /*4e10*/  BRA.U UP0, `(.L_x_126) ;  /* 0x0000000100087547 */ /* 0x000fea000b800000 */
[----:B------:R-:W0:Y:S02]  /*4e20*/  LDC.64 R2, c[0x0][0x3d8] ;  /* 0x0000f600ff027b82 */ /* 0x000e240000000a00 */
[----:B0-----:R-:W5:Y:S02]  /*4e30*/  LDG.E.64 R2, desc[UR8][R2.64] ;  /* 0x0000000802027981 */ /* 0x001f64000c1e1b00 */
.L_x_126:
[----:B------:R-:W0:Y:S01]  /*4e40*/  LDCU.64 UR4, c[0x0][0x390] ;  /* 0x00007200ff0477ac */ /* 0x000e220008000a00 */
[----:B-----5:R-:W-:-:S04]  /*4e50*/  IADD3 R0, P0, PT, R36, R2, RZ ;  /* 0x0000000224007210 */ /* 0x020fc80007f1e0ff */
[----:B------:R-:W-:Y:S02]  /*4e60*/  LEA.HI.X.SX32 R3, R36, R3, 0x1, P0 ;  /* 0x0000000324037211 */ /* 0x000fe400000f0eff */
[----:B0-----:R-:W-:-:S04]  /*4e70*/  LEA R2, P0, R0, UR4, 0x2 ;  /* 0x0000000400027c11 */ /* 0x001fc8000f8010ff */
[----:B------:R-:W-:-:S05]  /*4e80*/  LEA.HI.X R3, R0, UR5, R3, 0x2, P0 ;  /* 0x0000000500037c11 */ /* 0x000fca00080f1403 */
[----:B------:R-:W-:Y:S01]  /*4e90*/  STG.E desc[UR8][R2.64], R32 ;  /* 0x0000002002007986 */ /* 0x000fe2000c101908 */
[----:B------:R-:W-:Y:S05]  /*4ea0*/  EXIT ;  /* 0x000000000000794d */ /* 0x000fea0003800000 */
.L_x_77:
[----:B------:R-:W-:Y:S01]  /*4eb0*/  BAR.SYNC.DEFER_BLOCKING 0x0 ;  /* 0x0000000000007b1d */ /* 0x000fe20000010000 */
[----:B------:R-:W-:Y:S02]  /*4ec0*/  ISETP.NE.AND P0, PT, R2, UR5, PT ;  /* 0x0000000502007c0c */ /* 0x000fe4000bf05270 */
[----:B------:R-:W-:Y:S02]  /*4ed0*/  ISETP.NE.AND P1, PT, R3, UR5, PT ;  /* 0x0000000503007c0c */ /* 0x000fe4000bf25270 */
[----:B------:R-:W-:Y:S02]  /*4ee0*/  ISETP.NE.AND P2, PT, R4, UR5, PT ;  /* 0x0000000504007c0c */ /* 0x000fe4000bf45270 */
[----:B------:R-:W-:Y:S02]  /*4ef0*/  ISETP.NE.AND P4, PT, R5, UR5, PT ;  /* 0x0000000505007c0c */ /* 0x000fe4000bf85270 */
[----:B------:R-:W-:Y:S02]  /*4f00*/  ISETP.NE.AND P5, PT, R6, UR5, PT ;  /* 0x0000000506007c0c */ /* 0x000fe4000bfa5270 */
[----:B------:R-:W-:-:S02]  /*4f10*/  ISETP.NE.AND P6, PT, R7, UR5, PT ;  /* 0x0000000507007c0c */ /* 0x000fc4000bfc5270 */
[----:B------:R-:W-:Y:S01]  /*4f20*/  ISETP.NE.AND P3, PT, R11, UR5, PT ;  /* 0x000000050b007c0c */ /* 0x000fe2000bf65270 */
[--C-:B------:R-:W-:Y:S02]  /*4f30*/  @P0 IMAD.IADD R18, R18, 0x1, -R19.reuse ;  /* 0x0000000112120824 */ /* 0x100fe400078e0a13 */
[--C-:B------:R-:W-:Y:S02]  /*4f40*/  @P1 IMAD.IADD R12, R21, 0x1, -R19.reuse ;  /* 0x00000001150c1824 */ /* 0x100fe400078e0a13 */
[--C-:B------:R-:W-:Y:S01]  /*4f50*/  @P2 IMAD.IADD R20, R17, 0x1, -R19.reuse ;  /* 0x0000000111142824 */ /* 0x100fe200078e0a13 */
[----:B------:R-:W-:Y:S01]  /*4f60*/  @P0 LEA R17, R18, UR4, 0x2 ;  /* 0x0000000412110c11 */ /* 0x000fe2000f8e10ff */
[--C-:B------:R-:W-:Y:S01]  /*4f70*/  @P4 IMAD.IADD R16, R16, 0x1, -R19.reuse ;  /* 0x0000000110104824 */ /* 0x100fe200078e0a13 */
[----:B------:R-:W-:Y:S01]  /*4f80*/  @P1 LEA R12, R12, UR4, 0x2 ;  /* 0x000000040c0c1c11 */ /* 0x000fe2000f8e10ff */
[--C-:B------:R-:W-:Y:S01]  /*4f90*/  @P5 IMAD.IADD R44, R44, 0x1, -R19.reuse ;  /* 0x000000012c2c5824 */ /* 0x100fe200078e0a13 */
[----:B------:R-:W-:Y:S01]  /*4fa0*/  @P2 LEA R21, R20, UR4, 0x2 ;  /* 0x0000000414152c11 */ /* 0x000fe2000f8e10ff */
[----:B------:R0:W-:Y:S01]  /*4fb0*/  @P0 STS [R17], R2 ;  /* 0x0000000211000388 */ /* 0x0001e20000000800 */
[----:B------:R-:W-:Y:S01]  /*4fc0*/  ISETP.NE.AND P0, PT, R8, UR5, PT ;  /* 0x0000000508007c0c */ /* 0x000fe2000bf05270 */
[--C-:B------:R-:W-:Y:S01]  /*4fd0*/  @P6 IMAD.IADD R42, R42, 0x1, -R19.reuse ;  /* 0x000000012a2a6824 */ /* 0x100fe200078e0a13 */
[----:B------:R-:W-:Y:S01]  /*4fe0*/  @P4 LEA R16, R16, UR4, 0x2 ;  /* 0x0000000410104c11 */ /* 0x000fe2000f8e10ff */
[----:B------:R1:W-:Y:S01]  /*4ff0*/  @P1 STS [R12], R3 ;  /* 0x000000030c001388 */ /* 0x0003e20000000800 */
[----:B------:R-:W-:Y:S01]  /*5000*/  ISETP.NE.AND P1, PT, R9, UR5, PT ;  /* 0x0000000509007c0c */ /* 0x000fe2000bf25270 */
[----:B------:R-:W-:Y:S01]  /*5010*/  @P3 IMAD.IADD R29, R29, 0x1, -R19 ;  /* 0x000000011d1d3824 */ /* 0x000fe200078e0a13 */
[----:B------:R-:W-:Y:S01]  /*5020*/  @P6 LEA R42, R42, UR4, 0x2 ;  /* 0x000000042a2a6c11 */ /* 0x000fe2000f8e10ff */
[----:B------:R2:W-:Y:S01]  /*5030*/  @P2 STS [R21], R4 ;  /* 0x0000000415002388 */ /* 0x0005e20000000800 */
[----:B------:R-:W-:-:S02]  /*5040*/  ISETP.NE.AND P2, PT, R10, UR5, PT ;  /* 0x000000050a007c0c */ /* 0x000fc4000bf45270 */
[----:B0-----:R-:W-:Y:S01]  /*5050*/  @P5 LEA R17, R44, UR4, 0x2 ;  /* 0x000000042c115c11 */ /* 0x001fe2000f8e10ff */
[----:B------:R2:W-:Y:S01]  /*5060*/  @P4 STS [R16], R5 ;  /* 0x0000000510004388 */ /* 0x0005e20000000800 */
[----:B------:R-:W-:Y:S01]  /*5070*/  @P3 LEA R2, R29, UR4, 0x2 ;  /* 0x000000041d023c11 */ /* 0x000fe2000f8e10ff */
[--C-:B------:R-:W-:Y:S01]  /*5080*/  @P0 IMAD.IADD R39, R39, 0x1, -R19.reuse ;  /* 0x0000000127270824 */ /* 0x100fe200078e0a13 */
[----:B------:R-:W-:Y:S01]  /*5090*/  ISETP.NE.AND P4, PT, R26, UR5, PT ;  /* 0x000000051a007c0c */ /* 0x000fe2000bf85270 */
        /* <DEDUP_REMOVED lines=10> */
[----:B------:R-:W-:Y:S01]  /*5140*/  @P2 LEA R37, R37, UR4, 0x2 ;  /* 0x0000000425252c11 */ /* 0x000fe2000f8e10ff */
[----:B------:R2:W-:Y:S01]  /*5150*/  @P1 STS [R38], R9 ;  /* 0x0000000926001388 */ /* 0x0005e20000000800 */
[----:B------:R-:W-:Y:S01]  /*5160*/  ISETP.NE.AND P1, PT, R30, UR5, PT ;  /* 0x000000051e007c0c */ /* 0x000fe2000bf25270 */
[--C-:B------:R-:W-:Y:S02]  /*5170*/  @P5 IMAD.IADD R14, R14, 0x1, -R19.reuse ;  /* 0x000000010e0e5824 */ /* 0x100fe400078e0a13 */
[----:B------:R2:W-:Y:S01]  /*5180*/  @P2 STS [R37], R10 ;  /* 0x0000000a25002388 */ /* 0x0005e20000000800 */
[----:B------:R-:W-:Y:S01]  /*5190*/  ISETP.NE.AND P2, PT, R28, UR5, PT ;  /* 0x000000051c007c0c */ /* 0x000fe2000bf45270 */
[--C-:B------:R-:W-:Y:S01]  /*51a0*/  @P6 IMAD.IADD R31, R31, 0x1, -R19.reuse ;  /* 0x000000011f1f6824 */ /* 0x100fe200078e0a13 */
[----:B------:R-:W-:Y:S01]  /*51b0*/  @P5 LEA R14, R14, UR4, 0x2 ;  /* 0x000000040e0e5c11 */ /* 0x000fe2000f8e10ff */
[----:B------:R2:W-:Y:S01]  /*51c0*/  @P3 STS [R2], R11 ;  /* 0x0000000b02003388 */ /* 0x0005e20000000800 */
[----:B------:R-:W-:Y:S01]  /*51d0*/  ISETP.NE.AND P3, PT, R27, UR5, PT ;  /* 0x000000051b007c0c */ /* 0x000fe2000bf65270 */
[--C-:B------:R-:W-:Y:S01]  /*51e0*/  @P4 IMAD.IADD R33, R33, 0x1, -R19.reuse ;  /* 0x0000000121214824 */ /* 0x100fe200078e0a13 */
[----:B------:R-:W-:Y:S01]  /*51f0*/  @P6 LEA R31, R31, UR4, 0x2 ;  /* 0x000000041f1f6c11 */ /* 0x000fe2000f8e10ff */
[----:B------:R-:W-:-:S02]  /*5200*/  @P0 IMAD.IADD R36, R36, 0x1, -R19 ;  /* 0x0000000124240824 */ /* 0x000fc400078e0a13 */
[--C-:B------:R-:W-:Y:S01]  /*5210*/  @P1 IMAD.IADD R15, R15, 0x1, -R19.reuse ;  /* 0x000000010f0f1824 */ /* 0x100fe200078e0a13 */
[----:B------:R-:W-:Y:S01]  /*5220*/  @P4 LEA R33, R33, UR4, 0x2 ;  /* 0x0000000421214c11 */ /* 0x000fe2000f8e10ff */
[----:B------:R2:W-:Y:S01]  /*5230*/  @P6 STS [R31], R24 ;  /* 0x000000181f006388 */ /* 0x0005e20000000800 */
[----:B-1----:R-:W-:Y:S01]  /*5240*/  @P0 LEA R3, R36, UR4, 0x2 ;  /* 0x0000000424030c11 */ /* 0x002fe2000f8e10ff */
[--C-:B------:R-:W-:Y:S01]  /*5250*/  @P2 IMAD.IADD R35, R35, 0x1, -R19.reuse ;  /* 0x0000000123232824 */ /* 0x100fe200078e0a13 */
[----:B------:R-:W-:Y:S01]  /*5260*/  @P1 LEA R15, R15, UR4, 0x2 ;  /* 0x000000040f0f1c11 */ /* 0x000fe2000f8e10ff */
[----:B------:R2:W-:Y:S02]  /*5270*/  @P5 STS [R14], R25 ;  /* 0x000000190e005388 */ /* 0x0005e40000000800 */
[----:B------:R-:W-:Y:S01]  /*5280*/  @P3 IMAD.IADD R34, R34, 0x1, -R19 ;  /* 0x0000000122223824 */ /* 0x000fe200078e0a13 */
[----:B------:R-:W-:Y:S01]  /*5290*/  @P2 LEA R35, R35, UR4, 0x2 ;  /* 0x0000000423232c11 */ /* 0x000fe2000f8e10ff */
[----:B------:R2:W-:Y:S01]  /*52a0*/  @P4 STS [R33], R26 ;  /* 0x0000001a21004388 */ /* 0x0005e20000000800 */
[----:B------:R-:W-:-:S02]  /*52b0*/  ISETP.GE.AND P4, PT, R0, R13, PT ;  /* 0x0000000d0000720c */ /* 0x000fc40003f86270 */
[----:B------:R-:W-:-:S05]  /*52c0*/  @P3 LEA R34, R34, UR4, 0x2 ;  /* 0x0000000422223c11 */ /* 0x000fca000f8e10ff */
[----:B------:R2:W-:Y:S04]  /*52d0*/  @P3 STS [R34], R27 ;  /* 0x0000001b22003388 */ /* 0x0005e80000000800 */
[----:B------:R2:W-:Y:S04]  /*52e0*/  @P2 STS [R35], R28 ;  /* 0x0000001c23002388 */ /* 0x0005e80000000800 */
[----:B------:R2:W-:Y:S04]  /*52f0*/  @P1 STS [R15], R30 ;  /* 0x0000001e0f001388 */ /* 0x0005e80000000800 */
[----:B------:R2:W-:Y:S01]  /*5300*/  @P0 STS [R3], R32 ;  /* 0x0000002003000388 */ /* 0x0005e20000000800 */
[----:B------:R-:W-:Y:S06]  /*5310*/  BAR.SYNC.DEFER_BLOCKING 0x0 ;  /* 0x0000000000007b1d */ /* 0x000fec0000010000 */
[----:B------:R-:W-:Y:S05]  /*5320*/  @P4 EXIT ;  /* 0x000000000000494d */ /* 0x000fea0003800000 */
[----:B--2---:R-:W-:Y:S01]  /*5330*/  LOP3.LUT R2, RZ, R0, RZ, 0x33, !PT ;  /* 0x00000000ff027212 */ /* 0x004fe200078e33ff */
[----:B------:R-:W0:Y:S01]  /*5340*/  LDCU.U8 UR5, c[0x0][0x3c0] ;  /* 0x00007800ff0577ac */ /* 0x000e220008000000 */
[----:B------:R-:W-:Y:S03]  /*5350*/  BSSY.RECONVERGENT B0, `(.L_x_127) ;  /* 0x000001e000007945 */ /* 0x000fe60003800200 */
[----:B------:R-:W-:Y:S01]  /*5360*/  IMAD.IADD R3, R2, 0x1, R13 ;  /* 0x0000000102037824 */ /* 0x000fe200078e020d */
[----:B------:R-:W1:Y:S03]  /*5370*/  LDCU.64 UR6, c[0x0][0x390] ;  /* 0x00007200ff0677ac */ /* 0x000e660008000a00 */
[C---:B------:R-:W-:Y:S01]  /*5380*/  IMAD.HI.U32 R2, R3.reuse, -0x55555555, RZ ;  /* 0xaaaaaaab03027827 */ /* 0x040fe200078e00ff */
[----:B------:R-:W-:-:S04]  /*5390*/  ISETP.GE.U32.AND P1, PT, R3, 0x480, PT ;  /* 0x000004800300780c */ /* 0x000fc80003f26070 */
[----:B------:R-:W-:-:S04]  /*53a0*/  SHF.R.U32.HI R2, RZ, 0x8, R2 ;  /* 0x00000008ff027819 */ /* 0x000fc80000011602 */
[----:B------:R-:W-:-:S04]  /*53b0*/  LOP3.LUT R4, R2, 0x3, RZ, 0xc0, !PT ;  /* 0x0000000302047812 */ /* 0x000fc800078ec0ff */
[----:B------:R-:W-:-:S13]  /*53c0*/  ISETP.NE.AND P0, PT, R4, 0x3, PT ;  /* 0x000000030400780c */ /* 0x000fda0003f05270 */
[----:B01----:R-:W-:Y:S05]  /*53d0*/  @!P0 BRA `(.L_x_128) ;  /* 0x0000000000548947 */ /* 0x003fea0003800000 */
[----:B------:R-:W-:Y:S01]  /*53e0*/  VIADD R3, R2, 0x1 ;  /* 0x0000000102037836 */ /* 0x000fe20000000000 */
[C---:B------:R-:W-:Y:S01]  /*53f0*/  LEA R6, R0.reuse, UR4, 0x2 ;  /* 0x0000000400067c11 */ /* 0x040fe2000f8e10ff */
[----:B------:R-:W-:Y:S01]  /*5400*/  IMAD.IADD R7, R0, 0x1, R19 ;  /* 0x0000000100077824 */ /* 0x000fe200078e0213 */
[----:B------:R-:W-:Y:S02]  /*5410*/  ISETP.NE.AND P2, PT, RZ, UR5, PT ;  /* 0x00000005ff007c0c */ /* 0x000fe4000bf45270 */
[----:B------:R-:W-:-:S05]  /*5420*/  LOP3.LUT R3, R3, 0x3, RZ, 0xc0, !PT ;  /* 0x0000000303037812 */ /* 0x000fca00078ec0ff */
[----:B------:R-:W-:Y:S02]  /*5430*/  IMAD R0, R3, 0x180, R0 ;  /* 0x0000018003007824 */ /* 0x000fe400078e0200 */
[----:B------:R-:W-:-:S07]  /*5440*/  IMAD.MOV R8, RZ, RZ, -R3 ;  /* 0x000000ffff087224 */ /* 0x000fce00078e0a03 */
.L_x_129:
[----:B0-----:R-:W0:Y:S01]  /*5450*/  @!P2 LDC.64 R4, c[0x0][0x3d8] ;  /* 0x0000f600ff04ab82 */ /* 0x001e220000000a00 */
[----:B------:R-:W-:Y:S01]  /*5460*/  CS2R R2, SRZ ;  /* 0x0000000000027805 */ /* 0x000fe2000001ff00 */
[----:B------:R1:W2:Y:S05]  /*5470*/  LDS R9, [R6] ;  /* 0x0000000006097984 */ /* 0x0002aa0000000800 */
[----:B0-----:R-:W3:Y:S01]  /*5480*/  @!P2 LDG.E.64 R2, desc[UR8][R4.64] ;  /* 0x000000080402a981 */ /* 0x001ee2000c1e1b00 */
[----:B------:R-:W-:Y:S02]  /*5490*/  VIADD R8, R8, 0x1 ;  /* 0x0000000108087836 */ /* 0x000fe40000000000 */
[----:B-1----:R-:W-:Y:S01]  /*54a0*/  VIADD R6, R6, 0x600 ;  /* 0x0000060006067836 */ /* 0x002fe20000000000 */
[----:B---3--:R-:W-:-:S04]  /*54b0*/  IADD3 R10, P0, PT, R7, R2, RZ ;  /* 0x00000002070a7210 */ /* 0x008fc80007f1e0ff */
[C---:B------:R-:W-:Y:S01]  /*54c0*/  LEA.HI.X.SX32 R3, R7.reuse, R3, 0x1, P0 ;  /* 0x0000000307037211 */ /* 0x040fe200000f0eff */
[----:B------:R-:W-:Y:S01]  /*54d0*/  VIADD R7, R7, 0x180 ;  /* 0x0000018007077836 */ /* 0x000fe20000000000 */
[----:B------:R-:W-:-:S04]  /*54e0*/  LEA R2, P0, R10, UR6, 0x2 ;  /* 0x000000060a027c11 */ /* 0x000fc8000f8010ff */
[----:B------:R-:W-:Y:S02]  /*54f0*/  LEA.HI.X R3, R10, UR7, R3, 0x2, P0 ;  /* 0x000000070a037c11 */ /* 0x000fe400080f1403 */
[----:B------:R-:W-:-:S03]  /*5500*/  ISETP.NE.AND P0, PT, R8, RZ, PT ;  /* 0x000000ff0800720c */ /* 0x000fc60003f05270 */
[----:B--2---:R0:W-:Y:S10]  /*5510*/  STG.E desc[UR8][R2.64], R9 ;  /* 0x0000000902007986 */ /* 0x0041f4000c101908 */
[----:B------:R-:W-:Y:S05]  /*5520*/  @P0 BRA `(.L_x_129) ;  /* 0xfffffffc00c80947 */ /* 0x000fea000383ffff */
.L_x_128:
[----:B------:R-:W-:Y:S05]  /*5530*/  BSYNC.RECONVERGENT B0 ;  /* 0x0000000000007941 */ /* 0x000fea0003800200 */
.L_x_127:
[----:B------:R-:W-:Y:S05]  /*5540*/  @!P1 EXIT ;  /* 0x000000000000994d */ /* 0x000fea0003800000 */
[----:B------:R-:W-:Y:S01]  /*5550*/  UISETP.NE.AND UP0, UPT, UR5, URZ, UPT ;  /* 0x000000ff0500728c */ /* 0x000fe2000bf05270 */
[C---:B------:R-:W-:Y:S01]  /*5560*/  LEA R12, R0.reuse, UR4, 0x2 ;  /* 0x00000004000c7c11 */ /* 0x040fe2000f8e10ff */
[----:B------:R-:W-:Y:S01]  /*5570*/  IMAD.IADD R19, R0, 0x1, R19 ;  /* 0x0000000100137824 */ /* 0x000fe200078e0213 */
[----:B------:R-:W1:Y:S03]  /*5580*/  LDCU.64 UR6, c[0x0][0x390] ;  /* 0x00007200ff0677ac */ /* 0x000e660008000a00 */
[----:B------:R-:W-:Y:S01]  /*5590*/  PLOP3.LUT P0, PT, PT, PT, UP0, 0x80, 0x8 ;  /* 0x000000000008781c */ /* 0x000fe20003f0f008 */
[----:B------:R-:W-:-:S12]  /*55a0*/  VIADD R12, R12, 0xc00 ;  /* 0x00000c000c0c7836 */ /* 0x000fd80000000000 */
.L_x_130:
[----:B--2---:R-:W2:Y:S01]  /*55b0*/  @!P0 LDC.64 R6, c[0x0][0x3d8] ;  /* 0x0000f600ff068b82 */ /* 0x004ea20000000a00 */
[----:B0-----:R-:W-:Y:S01]  /*55c0*/  CS2R R2, SRZ ;  /* 0x0000000000027805 */ /* 0x001fe2000001ff00 */
[----:B------:R-:W-:Y:S01]  /*55d0*/  UISETP.NE.AND UP0, UPT, UR5, URZ, UPT ;  /* 0x000000ff0500728c */ /* 0x000fe2000bf05270 */
[----:B------:R-:W0:Y:S01]  /*55e0*/  LDS R15, [R12+-0xc00] ;  /* 0xfff400000c0f7984 */ /* 0x000e220000000800 */
[----:B------:R-:W-:-:S03]  /*55f0*/  SHF.R.S32.HI R21, RZ, 0x1f, R19 ;  /* 0x0000001fff157819 */ /* 0x000fc60000011413 */
[----:B------:R-:W3:Y:S04]  /*5600*/  LDS R17, [R12+-0x600] ;  /* 0xfffa00000c117984 */ /* 0x000ee80000000800 */
[----:B--2---:R-:W2:Y:S01]  /*5610*/  @!P0 LDG.E.64 R2, desc[UR8][R6.64] ;  /* 0x0000000806028981 */ /* 0x004ea2000c1e1b00 */
[----:B------:R-:W-:-:S13]  /*5620*/  PLOP3.LUT P0, PT, PT, PT, UP0, 0x80, 0x8 ;  /* 0x000000000008781c */ /* 0x000fda0003f0f008 */
[----:B------:R-:W4:Y:S01]  /*5630*/  @!P0 LDC.64 R8, c[0x0][0x3d8] ;  /* 0x0000f600ff088b82 */ /* 0x000f220000000a00 */
[----:B--2---:R-:W-:-:S05]  /*5640*/  IADD3 R2, P1, PT, R19, R2, RZ ;  /* 0x0000000213027210 */ /* 0x004fca0007f3e0ff */
[----:B------:R-:W-:Y:S01]  /*5650*/  IMAD.X R3, R21, 0x1, R3, P1 ;  /* 0x0000000115037824 */ /* 0x000fe200008e0603 */
[----:B-1----:R-:W-:-:S04]  /*5660*/  LEA R4, P1, R2, UR6, 0x2 ;  /* 0x0000000602047c11 */ /* 0x002fc8000f8210ff */
[----:B------:R-:W-:Y:S02]  /*5670*/  LEA.HI.X R5, R2, UR7, R3, 0x2, P1 ;  /* 0x0000000702057c11 */ /* 0x000fe400088f1403 */
[----:B------:R-:W-:-:S03]  /*5680*/  CS2R R2, SRZ ;  /* 0x0000000000027805 */ /* 0x000fc6000001ff00 */
[----:B0-----:R0:W-:Y:S04]  /*5690*/  STG.E desc[UR8][R4.64], R15 ;  /* 0x0000000f04007986 */ /* 0x0011e8000c101908 */
[----:B----4-:R-:W2:Y:S01]  /*56a0*/  @!P0 LDG.E.64 R2, desc[UR8][R8.64] ;  /* 0x0000000808028981 */ /* 0x010ea2000c1e1b00 */
[----:B------:R-:W1:Y:S03]  /*56b0*/  @!P0 LDC.64 R10, c[0x0][0x3d8] ;  /* 0x0000f600ff0a8b82 */ /* 0x000e660000000a00 */
[----:B------:R-:W4:Y:S01]  /*56c0*/  LDS R15, [R12] ;  /* 0x000000000c0f7984 */ /* 0x000f220000000800 */
[----:B--2---:R-:W-:-:S05]  /*56d0*/  IADD3 R2, P1, PT, R19, R2, RZ ;  /* 0x0000000213027210 */ /* 0x004fca0007f3e0ff */
[----:B------:R-:W-:Y:S01]  /*56e0*/  IMAD.X R3, R21, 0x1, R3, P1 ;  /* 0x0000000115037824 */ /* 0x000fe200008e0603 */
[----:B------:R-:W-:-:S04]  /*56f0*/  LEA R6, P1, R2, UR6, 0x2 ;  /* 0x0000000602067c11 */ /* 0x000fc8000f8210ff */
[----:B------:R-:W-:Y:S02]  /*5700*/  LEA.HI.X R7, R2, UR7, R3, 0x2, P1 ;  /* 0x0000000702077c11 */ /* 0x000fe400088f1403 */
[----:B------:R-:W-:-:S03]  /*5710*/  CS2R R2, SRZ ;  /* 0x0000000000027805 */ /* 0x000fc6000001ff00 */
[----:B---3--:R-:W-:Y:S04]  /*5720*/  STG.E desc[UR8][R6.64+0x600], R17 ;  /* 0x0006001106007986 */ /* 0x008fe8000c101908 */
[----:B-1----:R-:W2:Y:S01]  /*5730*/  @!P0 LDG.E.64 R2, desc[UR8][R10.64] ;  /* 0x000000080a028981 */ /* 0x002ea2000c1e1b00 */
[----:B------:R-:W1:Y:S03]  /*5740*/  @!P0 LDC.64 R8, c[0x0][0x3d8] ;  /* 0x0000f600ff088b82 */ /* 0x000e660000000a00 */
[----:B------:R3:W5:Y:S01]  /*5750*/  LDS R7, [R12+0x600] ;  /* 0x000600000c077984 */ /* 0x0007620000000800 */
[----:B--2---:R-:W-:-:S05]  /*5760*/  IADD3 R2, P1, PT, R19, R2, RZ ;  /* 0x0000000213027210 */ /* 0x004fca0007f3e0ff */
[----:B------:R-:W-:Y:S01]  /*5770*/  IMAD.X R3, R21, 0x1, R3, P1 ;  /* 0x0000000115037824 */ /* 0x000fe200008e0603 */
[----:B0-----:R-:W-:-:S04]  /*5780*/  LEA R4, P1, R2, UR6, 0x2 ;  /* 0x0000000602047c11 */ /* 0x001fc8000f8210ff */
[----:B------:R-:W-:Y:S02]  /*5790*/  LEA.HI.X R5, R2, UR7, R3, 0x2, P1 ;  /* 0x0000000702057c11 */ /* 0x000fe400088f1403 */
[----:B------:R-:W-:-:S03]  /*57a0*/  CS2R R2, SRZ ;  /* 0x0000000000027805 */ /* 0x000fc6000001ff00 */
[----:B----4-:R2:W-:Y:S04]  /*57b0*/  STG.E desc[UR8][R4.64+0xc00], R15 ;  /* 0x000c000f04007986 */ /* 0x0105e8000c101908 */
[----:B-1----:R-:W4:Y:S01]  /*57c0*/  @!P0 LDG.E.64 R2, desc[UR8][R8.64] ;  /* 0x0000000808028981 */ /* 0x002f22000c1e1b00 */
[----:B------:R-:W-:Y:S02]  /*57d0*/  VIADD R0, R0, 0x600 ;  /* 0x0000060000007836 */ /* 0x000fe40000000000 */
[----:B---3--:R-:W-:Y:S01]  /*57e0*/  VIADD R12, R12, 0x1800 ;  /* 0x000018000c0c7836 */ /* 0x008fe20000000000 */
[C---:B----4-:R-:W-:Y:S01]  /*57f0*/  IADD3 R6, P1, PT, R19.reuse, R2, RZ ;  /* 0x0000000213067210 */ /* 0x050fe20007f3e0ff */
[----:B------:R-:W-:-:S04]  /*5800*/  VIADD R19, R19, 0x600 ;  /* 0x0000060013137836 */ /* 0x000fc80000000000 */
[----:B------:R-:W-:Y:S01]  /*5810*/  IMAD.X R3, R21, 0x1, R3, P1 ;  /* 0x0000000115037824 */ /* 0x000fe200008e0603 */
[----:B------:R-:W-:-:S04]  /*5820*/  LEA R2, P1, R6, UR6, 0x2 ;  /* 0x0000000606027c11 */ /* 0x000fc8000f8210ff */
[----:B------:R-:W-:Y:S02]  /*5830*/  LEA.HI.X R3, R6, UR7, R3, 0x2, P1 ;  /* 0x0000000706037c11 */ /* 0x000fe400088f1403 */
[----:B------:R-:W-:-:S03]  /*5840*/  ISETP.GE.AND P1, PT, R0, R13, PT ;  /* 0x0000000d0000720c */ /* 0x000fc60003f26270 */
[----:B-----5:R2:W-:Y:S10]  /*5850*/  STG.E desc[UR8][R2.64+0x1200], R7 ;  /* 0x0012000702007986 */ /* 0x0205f4000c101908 */
[----:B------:R-:W-:Y:S05]  /*5860*/  @!P1 BRA `(.L_x_130) ;  /* 0xfffffffc00509947 */ /* 0x000fea000383ffff */
[----:B------:R-:W-:Y:S05]  /*5870*/  EXIT ;  /* 0x000000000000794d */ /* 0x000fea0003800000 */
.L_x_0:
[----:B------:R-:W0:Y:S01]  /*5880*/  LDCU UR7, c[0x0][0x3b4] ;  /* 0x00007680ff0777ac */ /* 0x000e220008000800 */
[----:B------:R-:W-:Y:S01]  /*5890*/  ISETP.NE.AND P0, PT, R40, RZ, PT ;  /* 0x000000ff2800720c */ /* 0x000fe20003f05270 */
[----:B------:R-:W-:Y:S01]  /*58a0*/  BSSY.RECONVERGENT B1, `(.L_x_131) ;  /* 0x0000667000017945 */ /* 0x000fe20003800200 */
[----:B0-----:R-:W-:-:S11]  /*58b0*/  IADD3 R43, PT, PT, -R2, UR7, RZ ;  /* 0x00000007022b7c10 */ /* 0x001fd6000fffe1ff */
        /* <DEDUP_REMOVED lines=10> */
[----:B------:R-:W-:-:S04]  /*5960*/  IMAD R11, R4, 0x11, R3 ;  /* 0x00000011040b7824 */ /* 0x000fc800078e0203 */
[C---:B------:R-:W-:Y:S01]  /*5970*/  VIADD R4, R11.reuse, 0x20 ;  /* 0x000000200b047836 */ /* 0x040fe20000000000 */
[C---:B------:R-:W-:Y:S01]  /*5980*/  IADD3 R3, P0, P1, R11.reuse, UR4, R2 ;  /* 0x000000040b037c10 */ /* 0x040fe2000f91e002 */
[C---:B------:R-:W-:Y:S01]  /*5990*/  VIADD R6, R11.reuse, 0x40 ;  /* 0x000000400b067836 */ /* 0x040fe20000000000 */
[CC--:B------:R-:W-:Y:S01]  /*59a0*/  ISETP.GE.AND P2, PT, R11.reuse, R43.reuse, PT ;  /* 0x0000002b0b00720c */ /* 0x0c0fe20003f46270 */
[C---:B------:R-:W-:Y:S01]  /*59b0*/  VIADD R12, R11.reuse, 0xc0 ;  /* 0x000000c00b0c7836 */ /* 0x040fe20000000000 */
[-C--:B------:R-:W-:Y:S01]  /*59c0*/  ISETP.GE.AND P3, PT, R4, R43.reuse, PT ;  /* 0x0000002b0400720c */ /* 0x080fe20003f66270 */
[C---:B------:R-:W-:Y:S01]  /*59d0*/  VIADD R4, R11.reuse, 0x60 ;  /* 0x000000600b047836 */ /* 0x040fe20000000000 */
[-C--:B------:R-:W-:Y:S01]  /*59e0*/  ISETP.GE.AND P4, PT, R6, R43.reuse, PT ;  /* 0x0000002b0600720c */ /* 0x080fe20003f86270 */
[C---:B------:R-:W-:Y:S01]  /*59f0*/  VIADD R6, R11.reuse, 0xa0 ;  /* 0x000000a00b067836 */ /* 0x040fe20000000000 */
[----:B------:R-:W-:Y:S02]  /*5a00*/  IADD3.X R24, PT, PT, RZ, UR5, RZ, P0, P1 ;  /* 0x00000005ff187c10 */ /* 0x000fe400087e24ff */
[----:B------:R-:W-:Y:S01]  /*5a10*/  ISETP.GE.AND P5, PT, R4, R43, PT ;  /* 0x0000002b0400720c */ /* 0x000fe20003fa6270 */
[----:B------:R-:W-:Y:S01]  /*5a20*/  VIADD R4, R11, 0x80 ;  /* 0x000000800b047836 */ /* 0x000fe20000000000 */
[----:B---3--:R-:W-:-:S02]  /*5a30*/  LEA R2, P0, R3, UR12, 0x2 ;  /* 0x0000000c03027c11 */ /* 0x008fc4000f8010ff */
[-C--:B------:R-:W-:Y:S02]  /*5a40*/  ISETP.GE.AND P1, PT, R12, R43.reuse, PT ;  /* 0x0000002b0c00720c */ /* 0x080fe40003f26270 */
[----:B------:R-:W-:Y:S02]  /*5a50*/  LEA.HI.X R3, R3, UR13, R24, 0x2, P0 ;  /* 0x0000000d03037c11 */ /* 0x000fe400080f1418 */
[-C--:B------:R-:W-:Y:S01]  /*5a60*/  ISETP.GE.AND P6, PT, R4, R43.reuse, PT ;  /* 0x0000002b0400720c */ /* 0x080fe20003fc6270 */
[C---:B------:R-:W-:Y:S01]  /*5a70*/  VIADD R4, R11.reuse, 0xe0 ;  /* 0x000000e00b047836 */ /* 0x040fe20000000000 */
[-C--:B------:R-:W-:Y:S01]  /*5a80*/  ISETP.GE.AND P0, PT, R6, R43.reuse, PT ;  /* 0x0000002b0600720c */ /* 0x080fe20003f06270 */
[C---:B------:R-:W-:Y:S01]  /*5a90*/  VIADD R6, R11.reuse, 0x100 ;  /* 0x000001000b067836 */ /* 0x040fe20000000000 */
[----:B------:R-:W2:Y:S02]  /*5aa0*/  @!P2 LDG.E R0, desc[UR8][R2.64] ;  /* 0x000000080200a981 */ /* 0x000ea4000c1e1900 */
[-C--:B------:R-:W-:Y:S01]  /*5ab0*/  ISETP.GE.AND P2, PT, R4, R43.reuse, PT ;  /* 0x0000002b0400720c */ /* 0x080fe20003f46270 */
[C---:B------:R-:W-:Y:S01]  /*5ac0*/  VIADD R4, R11.reuse, 0x120 ;  /* 0x000001200b047836 */ /* 0x040fe20000000000 */
[----:B------:R-:W3:Y:S01]  /*5ad0*/  @!P3 LDG.E R5, desc[UR8][R2.64+0x80] ;  /* 0x000080080205b981 */ /* 0x000ee2000c1e1900 */
[----:B------:R-:W-:Y:S01]  /*5ae0*/  ISETP.GE.AND P3, PT, R6, R43, PT ;  /* 0x0000002b0600720c */ /* 0x000fe20003f66270 */
[----:B------:R-:W-:-:S02]  /*5af0*/  VIADD R6, R11, 0x140 ;  /* 0x000001400b067836 */ /* 0x000fc40000000000 */
[----:B------:R-:W4:Y:S01]  /*5b00*/  @!P4 LDG.E R7, desc[UR8][R2.64+0x100] ;  /* 0x000100080207c981 */ /* 0x000f22000c1e1900 */
[-C--:B------:R-:W-:Y:S01]  /*5b10*/  ISETP.GE.AND P4, PT, R4, R43.reuse, PT ;  /* 0x0000002b0400720c */ /* 0x080fe20003f86270 */
[C---:B------:R-:W-:Y:S02]  /*5b20*/  VIADD R4, R11.reuse, 0x160 ;  /* 0x000001600b047836 */ /* 0x040fe40000000000 */
[----:B------:R-:W5:Y:S01]  /*5b30*/  @!P5 LDG.E R8, desc[UR8][R2.64+0x180] ;  /* 0x000180080208d981 */ /* 0x000f62000c1e1900 */
[-C--:B------:R-:W-:Y:S01]  /*5b40*/  ISETP.GE.AND P5, PT, R6, R43.reuse, PT ;  /* 0x0000002b0600720c */ /* 0x080fe20003fa6270 */
[C---:B------:R-:W-:Y:S02]  /*5b50*/  VIADD R6, R11.reuse, 0x180 ;  /* 0x000001800b067836 */ /* 0x040fe40000000000 */
[----:B------:R-:W5:Y:S01]  /*5b60*/  @!P6 LDG.E R9, desc[UR8][R2.64+0x200] ;  /* 0x000200080209e981 */ /* 0x000f62000c1e1900 */
[----:B------:R-:W-:Y:S01]  /*5b70*/  ISETP.GE.AND P6, PT, R4, R43, PT ;  /* 0x0000002b0400720c */ /* 0x000fe20003fc6270 */
[----:B------:R-:W-:-:S02]  /*5b80*/  VIADD R4, R11, 0x1a0 ;  /* 0x000001a00b047836 */ /* 0x000fc40000000000 */
[----:B------:R-:W5:Y:S01]  /*5b90*/  @!P0 LDG.E R10, desc[UR8][R2.64+0x280] ;  /* 0x00028008020a8981 */ /* 0x000f62000c1e1900 */
        /* <DEDUP_REMOVED lines=9> */
[----:B------:R-:W-:-:S03]  /*5c30*/  ISETP.GE.AND P3, PT, R4, R43, PT ;  /* 0x0000002b0400720c */ /* 0x000fc60003f66270 */
[----:B------:R-:W5:Y:S01]  /*5c40*/  @!P4 LDG.E R16, desc[UR8][R2.64+0x480] ;  /* 0x000480080210c981 */ /* 0x000f62000c1e1900 */
[----:B------:R-:W-:-:S03]  /*5c50*/  ISETP.GE.AND P4, PT, R6, R43, PT ;  /* 0x0000002b0600720c */ /* 0x000fc60003f86270 */
[----:B------:R-:W5:Y:S04]  /*5c60*/  @!P5 LDG.E R17, desc[UR8][R2.64+0x500] ;  /* 0x000500080211d981 */ /* 0x000f68000c1e1900 */
[----:B------:R-:W5:Y:S04]  /*5c70*/  @!P6 LDG.E R18, desc[UR8][R2.64+0x580] ;  /* 0x000580080212e981 */ /* 0x000f68000c1e1900 */
[----:B------:R-:W5:Y:S04]  /*5c80*/  @!P0 LDG.E R19, desc[UR8][R2.64+0x600] ;  /* 0x0006000802138981 */ /* 0x000f68000c1e1900 */
[----:B------:R-:W5:Y:S04]  /*5c90*/  @!P1 LDG.E R20, desc[UR8][R2.64+0x680] ;  /* 0x0006800802149981 */ /* 0x000f68000c1e1900 */
[----:B------:R-:W5:Y:S04]  /*5ca0*/  @!P2 LDG.E R21, desc[UR8][R2.64+0x700] ;  /* 0x000700080215a981 */ /* 0x000f68000c1e1900 */
[----:B------:R-:W5:Y:S04]  /*5cb0*/  @!P3 LDG.E R22, desc[UR8][R2.64+0x780] ;  /* 0x000780080216b981 */ /* 0x000f68000c1e1900 */
[----:B------:R0:W5:Y:S01]  /*5cc0*/  @!P4 LDG.E R23, desc[UR8][R2.64+0x800] ;  /* 0x000800080217c981 */ /* 0x000162000c1e1900 */
[----:B------:R-:W1:Y:S01]  /*5cd0*/  S2UR UR5, SR_CgaCtaId ;  /* 0x00000000000579c3 */ /* 0x000e620000008800 */
[----:B------:R-:W-:Y:S01]  /*5ce0*/  SHF.R.U32.HI R11, RZ, 0x5, R49 ;  /* 0x00000005ff0b7819 */ /* 0x000fe20000011631 */
[----:B------:R-:W-:Y:S01]  /*5cf0*/  UMOV UR4, 0x400 ;  /* 0x0000040000047882 */ /* 0x000fe20000000000 */
[----:B------:R-:W0:Y:S01]  /*5d00*/  S2R R12, SR_LANEID ;  /* 0x00000000000c7919 */ /* 0x000e220000000000 */
[----:B------:R-:W-:Y:S01]  /*5d10*/  LOP3.LUT R37, R37, 0xfffffffd, RZ, 0xc0, !PT ;  /* 0xfffffffd25257812 */ /* 0x000fe200078ec0ff */
[----:B------:R-:W-:Y:S01]  /*5d20*/  IMAD.MOV.U32 R25, RZ, RZ, 0x2 ;  /* 0x00000002ff197424 */ /* 0x000fe200078e00ff */
[----:B------:R-:W-:Y:S01]  /*5d30*/  BSSY.RECONVERGENT B0, `(.L_x_133) ;  /* 0x000028f000007945 */ /* 0x000fe20003800200 */
[----:B-1----:R-:W-:Y:S01]  /*5d40*/  ULEA UR4, UR5, UR4, 0x18 ;  /* 0x0000000405047291 */ /* 0x002fe2000f8ec0ff */
[----:B------:R-:W1:Y:S01]  /*5d50*/  LDCU UR5, c[0x0][0x3ac] ;  /* 0x00007580ff0577ac */ /* 0x000e620008000800 */
[----:B0-----:R-:W-:-:S05]  /*5d60*/  IMAD R4, R11, 0x220, R12 ;  /* 0x000002200b047824 */ /* 0x001fca00078e020c */
[----:B------:R-:W-:-:S05]  /*5d70*/  LEA R4, R4, UR4, 0x2 ;  /* 0x0000000404047c11 */ /* 0x000fca000f8e10ff */
[----:B--2---:R-:W-:Y:S04]  /*5d80*/  STS [R4], R0 ;  /* 0x0000000004007388 */ /* 0x004fe80000000800 */
[----:B---3--:R-:W-:Y:S04]  /*5d90*/  STS [R4+0x80], R5 ;  /* 0x0000800504007388 */ /* 0x008fe80000000800 */
[----:B----4-:R-:W-:Y:S04]  /*5da0*/  STS [R4+0x100], R7 ;  /* 0x0001000704007388 */ /* 0x010fe80000000800 */
[----:B-----5:R-:W-:Y:S04]  /*5db0*/  STS [R4+0x180], R8 ;  /* 0x0001800804007388 */ /* 0x020fe80000000800 */
[----:B------:R-:W-:Y:S04]  /*5dc0*/  STS [R4+0x200], R9 ;  /* 0x0002000904007388 */ /* 0x000fe80000000800 */
[----:B------:R-:W-:Y:S04]  /*5dd0*/  STS [R4+0x280], R10 ;  /* 0x0002800a04007388 */ /* 0x000fe80000000800 */
[----:B------:R0:W-:Y:S04]  /*5de0*/  STS [R4+0x300], R13 ;  /* 0x0003000d04007388 */ /* 0x0001e80000000800 */
[----:B------:R2:W-:Y:S04]  /*5df0*/  STS [R4+0x380], R14 ;  /* 0x0003800e04007388 */ /* 0x0005e80000000800 */
[----:B------:R-:W-:Y:S01]  /*5e00*/  STS [R4+0x400], R15 ;  /* 0x0004000f04007388 */ /* 0x000fe20000000800 */
[----:B0-----:R-:W-:-:S03]  /*5e10*/  IMAD R13, R12, 0x40, R4 ;  /* 0x000000400c0d7824 */ /* 0x001fc600078e0204 */
[----:B------:R-:W-:Y:S01]  /*5e20*/  STS [R4+0x480], R16 ;  /* 0x0004801004007388 */ /* 0x000fe20000000800 */
[----:B--2---:R-:W-:-:S03]  /*5e30*/  IMAD R14, R49, 0x11, RZ ;  /* 0x00000011310e7824 */ /* 0x004fc600078e02ff */
[----:B------:R-:W-:Y:S01]  /*5e40*/  STS [R4+0x500], R17 ;  /* 0x0005001104007388 */ /* 0x000fe20000000800 */
[----:B------:R-:W-:-:S03]  /*5e50*/  VIADD R2, R14, 0x1 ;  /* 0x000000010e027836 */ /* 0x000fc60000000000 */
[----:B------:R-:W-:Y:S01]  /*5e60*/  STS [R4+0x580], R18 ;  /* 0x0005801204007388 */ /* 0x000fe20000000800 */
[C---:B------:R-:W-:Y:S02]  /*5e70*/  VIADD R6, R14.reuse, 0x6 ;  /* 0x000000060e067836 */ /* 0x040fe40000000000 */
[C---:B------:R-:W-:Y:S01]  /*5e80*/  VIADD R8, R14.reuse, 0x8 ;  /* 0x000000080e087836 */ /* 0x040fe20000000000 */
[----:B------:R-:W-:Y:S01]  /*5e90*/  STS [R4+0x600], R19 ;  /* 0x0006001304007388 */ /* 0x000fe20000000800 */
[----:B------:R-:W-:-:S03]  /*5ea0*/  VIADD R10, R14, 0xa ;  /* 0x0000000a0e0a7836 */ /* 0x000fc60000000000 */
[----:B------:R-:W-:Y:S04]  /*5eb0*/  STS [R4+0x680], R20 ;  /* 0x0006801404007388 */ /* 0x000fe80000000800 */
[----:B------:R-:W-:Y:S04]  /*5ec0*/  STS [R4+0x700], R21 ;  /* 0x0007001504007388 */ /* 0x000fe80000000800 */
[----:B------:R-:W-:Y:S04]  /*5ed0*/  STS [R4+0x780], R22 ;  /* 0x0007801604007388 */ /* 0x000fe80000000800 */
[----:B------:R0:W-:Y:S01]  /*5ee0*/  STS [R4+0x800], R23 ;  /* 0x0008001704007388 */ /* 0x0001e20000000800 */
[----:B------:R-:W-:-:S03]  /*5ef0*/  NOP ;  /* 0x0000000000007918 */ /* 0x000fc60000000000 */
[----:B------:R-:W1:Y:S01]  /*5f00*/  LDS R45, [R13+0x4] ;  /* 0x000004000d2d7984 */ /* 0x000e620000000800 */
[----:B0-----:R-:W-:-:S03]  /*5f10*/  VIADD R4, R14, 0x3 ;  /* 0x000000030e047836 */ /* 0x001fc60000000000 */
[----:B------:R-:W0:Y:S04]  /*5f20*/  LDS R41, [R13+0x8] ;  /* 0x000008000d297984 */ /* 0x000e280000000800 */
[----:B------:R-:W2:Y:S04]  /*5f30*/  LDS R47, [R13] ;  /* 0x000000000d2f7984 */ /* 0x000ea80000000800 */
[----:B------:R-:W3:Y:S04]  /*5f40*/  LDS R38, [R13+0xc] ;  /* 0x00000c000d267984 */ /* 0x000ee80000000800 */
[----:B------:R-:W4:Y:S04]  /*5f50*/  LDS R42, [R13+0x10] ;  /* 0x000010000d2a7984 */ /* 0x000f280000000800 */
[----:B------:R-:W5:Y:S04]  /*5f60*/  LDS R40, [R13+0x14] ;  /* 0x000014000d287984 */ /* 0x000f680000000800 */
[----:B------:R-:W-:Y:S04]  /*5f70*/  LDS R0, [R13+0x18] ;  /* 0x000018000d007984 */ /* 0x000fe80000000800 */
[----:B------:R-:W5:Y:S04]  /*5f80*/  LDS R5, [R13+0x28] ;  /* 0x000028000d057984 */ /* 0x000f680000000800 */
[----:B------:R-:W-:Y:S04]  /*5f90*/  LDS R7, [R13+0x30] ;  /* 0x000030000d077984 */ /* 0x000fe80000000800 */
[----:B------:R-:W-:Y:S01]  /*5fa0*/  LDS R44, [R13+0x40] ;  /* 0x000040000d2c7984 */ /* 0x000fe20000000800 */
[----:B-1----:R-:W-:-:S04]  /*5fb0*/  ISETP.NE.AND P1, PT, R45, UR5, PT ;  /* 0x000000052d007c0c */ /* 0x002fc8000bf25270 */
[-C--:B------:R-:W-:Y:S01]  /*5fc0*/  ISETP.GE.OR P6, PT, R2, R43.reuse, P1 ;  /* 0x0000002b0200720c */ /* 0x080fe20000fc6670 */
[----:B------:R-:W-:Y:S01]  /*5fd0*/  VIADD R2, R14, 0x2 ;  /* 0x000000020e027836 */ /* 0x000fe20000000000 */
[----:B0-----:R-:W-:Y:S02]  /*5fe0*/  ISETP.NE.AND P1, PT, R41, UR5, PT ;  /* 0x0000000529007c0c */ /* 0x001fe4000bf25270 */
[----:B--2---:R-:W-:Y:S02]  /*5ff0*/  ISETP.NE.AND P0, PT, R47, UR5, PT ;  /* 0x000000052f007c0c */ /* 0x004fe4000bf05270 */
[-C--:B------:R-:W-:Y:S02]  /*6000*/  ISETP.GE.OR P5, PT, R2, R43.reuse, P1 ;  /* 0x0000002b0200720c */ /* 0x080fe40000fa6670 */
[----:B------:R-:W0:Y:S01]  /*6010*/  LDS R2, [R13+0x1c] ;  /* 0x00001c000d027984 */ /* 0x000e220000000800 */
[----:B------:R-:W-:Y:S02]  /*6020*/  ISETP.GE.OR P0, PT, R14, R43, P0 ;  /* 0x0000002b0e00720c */ /* 0x000fe40000706670 */
[----:B---3--:R-:W-:-:S02]  /*6030*/  ISETP.NE.AND P1, PT, R38, UR5, PT ;  /* 0x0000000526007c0c */ /* 0x008fc4000bf25270 */
[----:B------:R-:W-:Y:S02]  /*6040*/  @P6 LOP3.LUT R37, R37, 0x2, RZ, 0xfc, !PT ;  /* 0x0000000225256812 */ /* 0x000fe400078efcff */
[----:B------:R-:W-:Y:S02]  /*6050*/  SEL R3, RZ, 0x1, !P0 ;  /* 0x00000001ff037807 */ /* 0x000fe40004000000 */
[-C--:B------:R-:W-:Y:S01]  /*6060*/  ISETP.GE.OR P2, PT, R4, R43.reuse, P1 ;  /* 0x0000002b0400720c */ /* 0x080fe20000f46670 */
[----:B------:R-:W-:Y:S01]  /*6070*/  VIADD R4, R14, 0x4 ;  /* 0x000000040e047836 */ /* 0x000fe20000000000 */
[----:B------:R-:W-:Y:S02]  /*6080*/  LOP3.LUT R37, R37, 0xfffffffb, RZ, 0xc0, !PT ;  /* 0xfffffffb25257812 */ /* 0x000fe400078ec0ff */
[----:B----4-:R-:W-:Y:S01]  /*6090*/  ISETP.NE.AND P1, PT, R42, UR5, PT ;  /* 0x000000052a007c0c */ /* 0x010fe2000bf25270 */
[----:B------:R-:W-:Y:S01]  /*60a0*/  @!P0 IMAD.MOV R25, RZ, RZ, 0x1 ;  /* 0x00000001ff198424 */ /* 0x000fe200078e02ff */
[----:B------:R-:W-:Y:S01]  /*60b0*/  @P5 LOP3.LUT R37, R37, 0x4, RZ, 0xfc, !PT ;  /* 0x0000000425255812 */ /* 0x000fe200078efcff */
[----:B------:R-:W-:Y:S01]  /*60c0*/  @!P6 IMAD.MOV R25, RZ, RZ, R3 ;  /* 0x000000ffff19e224 */ /* 0x000fe200078e0203 */
[----:B------:R-:W-:Y:S01]  /*60d0*/  P2R R17, PR, RZ, 0x1 ;  /* 0x00000001ff117803 */ /* 0x000fe20000000000 */
[----:B------:R-:W1:Y:S01]  /*60e0*/  LDS R3, [R13+0x20] ;  /* 0x000020000d037984 */ /* 0x000e620000000800 */
[-C--:B------:R-:W-:Y:S01]  /*60f0*/  ISETP.GE.OR P0, PT, R4, R43.reuse, P1 ;  /* 0x0000002b0400720c */ /* 0x080fe20000f06670 */
[----:B------:R-:W-:Y:S01]  /*6100*/  VIADD R39, R25, 0x1 ;  /* 0x0000000119277836 */ /* 0x000fe20000000000 */
[----:B------:R-:W-:Y:S01]  /*6110*/  LOP3.LUT R37, R37, 0xfffffff7, RZ, 0xc0, !PT ;  /* 0xfffffff725257812 */ /* 0x000fe200078ec0ff */
[----:B------:R-:W-:Y:S01]  /*6120*/  @!P5 IMAD.MOV R39, RZ, RZ, R25 ;  /* 0x000000ffff27d224 */ /* 0x000fe200078e0219 */
[----:B-----5:R-:W-:Y:S01]  /*6130*/  ISETP.NE.AND P1, PT, R40, UR5, PT ;  /* 0x0000000528007c0c */ /* 0x020fe2000bf25270 */
[----:B------:R-:W-:Y:S01]  /*6140*/  VIADD R4, R14, 0x5 ;  /* 0x000000050e047836 */ /* 0x000fe20000000000 */
[----:B------:R-:W-:Y:S01]  /*6150*/  @P2 LOP3.LUT R37, R37, 0x8, RZ, 0xfc, !PT ;  /* 0x0000000825252812 */ /* 0x000fe200078efcff */
[----:B------:R-:W-:Y:S01]  /*6160*/  VIADD R53, R39, 0x1 ;  /* 0x0000000127357836 */ /* 0x000fe20000000000 */
[----:B------:R-:W-:Y:S01]  /*6170*/  ISETP.NE.AND P4, PT, R5, UR5, PT ;  /* 0x0000000505007c0c */ /* 0x000fe2000bf85270 */
[----:B------:R-:W-:Y:S01]  /*6180*/  @!P2 IMAD.MOV R53, RZ, RZ, R39 ;  /* 0x000000ffff35a224 */ /* 0x000fe200078e0227 */
[----:B------:R-:W-:-:S02]  /*6190*/  ISETP.GE.OR P2, PT, R4, R43, P1 ;  /* 0x0000002b0400720c */ /* 0x000fc40000f46670 */
[----:B------:R-:W2:Y:S01]  /*61a0*/  LDS R4, [R13+0x24] ;  /* 0x000024000d047984 */ /* 0x000ea20000000800 */
[----:B------:R-:W-:Y:S01]  /*61b0*/  LOP3.LUT R37, R37, 0xffffffef, RZ, 0xc0, !PT ;  /* 0xffffffef25257812 */ /* 0x000fe200078ec0ff */
[----:B------:R-:W-:Y:S01]  /*61c0*/  VIADD R27, R53, 0x1 ;  /* 0x00000001351b7836 */ /* 0x000fe20000000000 */
[----:B------:R-:W-:Y:S01]  /*61d0*/  ISETP.NE.AND P1, PT, R0, UR5, PT ;  /* 0x0000000500007c0c */ /* 0x000fe2000bf25270 */
[----:B------:R-:W-:Y:S01]  /*61e0*/  @!P0 IMAD.MOV R27, RZ, RZ, R53 ;  /* 0x000000ffff1b8224 */ /* 0x000fe200078e0235 */
[----:B------:R-:W-:Y:S02]  /*61f0*/  @P0 LOP3.LUT R37, R37, 0x10, RZ, 0xfc, !PT ;  /* 0x0000001025250812 */ /* 0x000fe400078efcff */
[-C--:B------:R-:W-:Y:S01]  /*6200*/  ISETP.GE.OR P0, PT, R6, R43.reuse, P1 ;  /* 0x0000002b0600720c */ /* 0x080fe20000f06670 */
[----:B------:R-:W-:Y:S01]  /*6210*/  VIADD R6, R14, 0x7 ;  /* 0x000000070e067836 */ /* 0x000fe20000000000 */
[----:B0-----:R-:W-:Y:S01]  /*6220*/  ISETP.NE.AND P1, PT, R2, UR5, PT ;  /* 0x0000000502007c0c */ /* 0x001fe2000bf25270 */
[----:B------:R-:W-:Y:S01]  /*6230*/  VIADD R51, R27, 0x1 ;  /* 0x000000011b337836 */ /* 0x000fe20000000000 */
[----:B------:R-:W-:Y:S01]  /*6240*/  LOP3.LUT R37, R37, 0xffffffbf, RZ, 0xc0, !PT ;  /* 0xffffffbf25257812 */ /* 0x000fe200078ec0ff */
[----:B------:R-:W-:Y:S01]  /*6250*/  @!P2 IMAD.MOV R51, RZ, RZ, R27 ;  /* 0x000000ffff33a224 */ /* 0x000fe200078e021b */
[----:B------:R-:W-:-:S02]  /*6260*/  ISETP.GE.OR P1, PT, R6, R43, P1 ;  /* 0x0000002b0600720c */ /* 0x000fc40000f26670 */
[----:B------:R-:W0:Y:S01]  /*6270*/  LDS R6, [R13+0x2c] ;  /* 0x00002c000d067984 */ /* 0x000e220000000800 */
[----:B------:R-:W-:Y:S01]  /*6280*/  @P2 LOP3.LUT R37, R37, 0x40, RZ, 0xfc, !PT ;  /* 0x0000004025252812 */ /* 0x000fe200078efcff */
[----:B------:R-:W-:Y:S01]  /*6290*/  VIADD R24, R51, 0x1 ;  /* 0x0000000133187836 */ /* 0x000fe20000000000 */
[----:B------:R-:W-:Y:S02]  /*62a0*/  ISETP.NE.AND P5, PT, R7, UR5, PT ;  /* 0x0000000507007c0c */ /* 0x000fe4000bfa5270 */
[----:B------:R-:W-:Y:S01]  /*62b0*/  @!P0 IMAD.MOV R24, RZ, RZ, R51 ;  /* 0x000000ffff188224 */ /* 0x000fe200078e0233 */
[----:B------:R-:W-:Y:S02]  /*62c0*/  LOP3.LUT R37, R37, 0xfffffeff, RZ, 0xc0, !PT ;  /* 0xfffffeff25257812 */ /* 0x000fe400078ec0ff */
[----:B------:R-:W-:Y:S01]  /*62d0*/  P2R R18, PR, RZ, 0x2 ;  /* 0x00000002ff127803 */ /* 0x000fe20000000000 */
[----:B------:R-:W-:Y:S01]  /*62e0*/  VIADD R9, R24, 0x1 ;  /* 0x0000000118097836 */ /* 0x000fe20000000000 */
[----:B------:R-:W-:Y:S01]  /*62f0*/  @P0 LOP3.LUT R37, R37, 0x100, RZ, 0xfc, !PT ;  /* 0x0000010025250812 */ /* 0x000fe200078efcff */
[----:B------:R-:W-:Y:S01]  /*6300*/  @!P1 IMAD.MOV R9, RZ, RZ, R24 ;  /* 0x000000ffff099224 */ /* 0x000fe200078e0218 */
[----:B-1----:R-:W-:-:S02]  /*6310*/  ISETP.NE.AND P2, PT, R3, UR5, PT ;  /* 0x0000000503007c0c */ /* 0x002fc4000bf45270 */
[-C--:B------:R-:W-:Y:S01]  /*6320*/  ISETP.GE.OR P0, PT, R10, R43.reuse, P4 ;  /* 0x0000002b0a00720c */ /* 0x080fe20002706670 */
[----:B------:R-:W-:Y:S01]  /*6330*/  VIADD R15, R9, 0x1 ;  /* 0x00000001090f7836 */ /* 0x000fe20000000000 */
[----:B------:R-:W-:Y:S01]  /*6340*/  ISETP.GE.OR P2, PT, R8, R43, P2 ;  /* 0x0000002b0800720c */ /* 0x000fe20001746670 */
[C---:B------:R-:W-:Y:S01]  /*6350*/  VIADD R8, R14.reuse, 0x9 ;  /* 0x000000090e087836 */ /* 0x040fe20000000000 */
[----:B------:R-:W-:Y:S01]  /*6360*/  LOP3.LUT R37, R37, 0xfffffbff, RZ, 0xc0, !PT ;  /* 0xfffffbff25257812 */ /* 0x000fe200078ec0ff */
[----:B------:R-:W-:Y:S01]  /*6370*/  VIADD R10, R14, 0xb ;  /* 0x0000000b0e0a7836 */ /* 0x000fe20000000000 */
[----:B--2---:R-:W-:-:S07]  /*6380*/  ISETP.NE.AND P3, PT, R4, UR5, PT ;  /* 0x0000000504007c0c */ /* 0x004fce000bf65270 */
[----:B------:R-:W-:Y:S02]  /*6390*/  @P0 LOP3.LUT R37, R37, 0x400, RZ, 0xfc, !PT ;  /* 0x0000040025250812 */ /* 0x000fe400078efcff */
[----:B------:R-:W-:Y:S01]  /*63a0*/  ISETP.GE.OR P3, PT, R8, R43, P3 ;  /* 0x0000002b0800720c */ /* 0x000fe20001f66670 */
[----:B------:R-:W-:Y:S01]  /*63b0*/  @!P2 IMAD.MOV R15, RZ, RZ, R9 ;  /* 0x000000ffff0fa224 */ /* 0x000fe200078e0209 */
[----:B------:R-:W1:Y:S01]  /*63c0*/  LDS R8, [R13+0x34] ;  /* 0x000034000d087984 */ /* 0x000e620000000800 */
[----:B------:R-:W-:Y:S02]  /*63d0*/  LOP3.LUT R37, R37, 0xfffffdff, RZ, 0xc0, !PT ;  /* 0xfffffdff25257812 */ /* 0x000fe400078ec0ff */
[----:B------:R-:W-:Y:S01]  /*63e0*/  VIADD R16, R15, 0x1 ;  /* 0x000000010f107836 */ /* 0x000fe20000000000 */
[----:B------:R-:W2:Y:S01]  /*63f0*/  LDS R9, [R13+0x38] ;  /* 0x000038000d097984 */ /* 0x000ea20000000800 */
[----:B0-----:R-:W-:-:S06]  /*6400*/  ISETP.NE.AND P4, PT, R6, UR5, PT ;  /* 0x0000000506007c0c */ /* 0x001fcc000bf85270 */
[----:B------:R-:W-:Y:S01]  /*6410*/  @!P3 IMAD.MOV R16, RZ, RZ, R15 ;  /* 0x000000ffff10b224 */ /* 0x000fe200078e020f */
[-C--:B------:R-:W-:Y:S02]  /*6420*/  ISETP.GE.OR P4, PT, R10, R43.reuse, P4 ;  /* 0x0000002b0a00720c */ /* 0x080fe40002786670 */
[----:B------:R0:W3:Y:S01]  /*6430*/  LDS R10, [R13+0x3c] ;  /* 0x00003c000d0a7984 */ /* 0x0000e20000000800 */
[----:B------:R-:W-:Y:S02]  /*6440*/  VIADD R29, R16, 0x1 ;  /* 0x00000001101d7836 */ /* 0x000fe40000000000 */
[----:B------:R-:W-:Y:S02]  /*6450*/  @!P0 IMAD.MOV R29, RZ, RZ, R16 ;  /* 0x000000ffff1d8224 */ /* 0x000fe400078e0210 */
[----:B------:R-:W-:Y:S02]  /*6460*/  VIADD R16, R14, 0xc ;  /* 0x0000000c0e107836 */ /* 0x000fe40000000000 */
[----:B------:R-:W-:Y:S01]  /*6470*/  VIADD R15, R29, 0x1 ;  /* 0x000000011d0f7836 */ /* 0x000fe20000000000 */
[----:B------:R-:W-:Y:S02]  /*6480*/  BAR.SYNC.DEFER_BLOCKING 0x0 ;  /* 0x0000000000007b1d */ /* 0x000fe40000010000 */
[----:B------:R-:W-:Y:S01]  /*6490*/  ISETP.GE.OR P0, PT, R16, R43, P5 ;  /* 0x0000002b1000720c */ /* 0x000fe20002f06670 */
[----:B------:R-:W-:-:S02]  /*64a0*/  VIADD R16, R14, 0xd ;  /* 0x0000000d0e107836 */ /* 0x000fc40000000000 */
[----:B------:R-:W-:-:S04]  /*64b0*/  @!P4 IMAD.MOV R15, RZ, RZ, R29 ;  /* 0x000000ffff0fc224 */ /* 0x000fc800078e021d */
[----:B------:R-:W-:-:S06]  /*64c0*/  VIADD R31, R15, 0x1 ;  /* 0x000000010f1f7836 */ /* 0x000fcc0000000000 */
[----:B------:R-:W-:Y:S01]  /*64d0*/  @P0 LOP3.LUT R37, R37, 0x200, RZ, 0xfc, !PT ;  /* 0x0000020025250812 */ /* 0x000fe200078efcff */
[----:B------:R-:W-:Y:S01]  /*64e0*/  @!P0 IMAD.MOV R31, RZ, RZ, R15 ;  /* 0x000000ffff1f8224 */ /* 0x000fe200078e020f */
[----:B-1----:R-:W-:Y:S02]  /*64f0*/  ISETP.NE.AND P5, PT, R8, UR5, PT ;  /* 0x0000000508007c0c */ /* 0x002fe4000bfa5270 */
[----:B------:R-:W-:Y:S01]  /*6500*/  LOP3.LUT R37, R37, 0xffffff7f, RZ, 0xc0, !PT ;  /* 0xffffff7f25257812 */ /* 0x000fe200078ec0ff */
[----:B0-----:R-:W-:Y:S01]  /*6510*/  VIADD R13, R31, 0x1 ;  /* 0x000000011f0d7836 */ /* 0x001fe20000000000 */
[----:B------:R-:W-:Y:S01]  /*6520*/  ISETP.GE.OR P5, PT, R16, R43, P5 ;  /* 0x0000002b1000720c */ /* 0x000fe20002fa6670 */
[----:B------:R-:W-:Y:S01]  /*6530*/  VIADD R16, R14, 0xe ;  /* 0x0000000e0e107836 */ /* 0x000fe20000000000 */
[----:B--2---:R-:W-:-:S04]  /*6540*/  ISETP.NE.AND P6, PT, R9, UR5, PT ;  /* 0x0000000509007c0c */ /* 0x004fc8000bfc5270 */
[----:B------:R-:W-:Y:S01]  /*6550*/  ISETP.GE.OR P1, PT, R16, R43, P6 ;  /* 0x0000002b1000720c */ /* 0x000fe20003726670 */
[C---:B------:R-:W-:Y:S02]  /*6560*/  VIADD R16, R14.reuse, 0xf ;  /* 0x0000000f0e107836 */ /* 0x040fe40000000000 */
[----:B------:R-:W-:Y:S01]  /*6570*/  VIADD R14, R14, 0x10 ;  /* 0x000000100e0e7836 */ /* 0x000fe20000000000 */
[----:B---3--:R-:W-:-:S03]  /*6580*/  ISETP.NE.AND P6, PT, R10, UR5, PT ;  /* 0x000000050a007c0c */ /* 0x008fc6000bfc5270 */
[----:B------:R-:W-:Y:S01]  /*6590*/  @!P5 IMAD.MOV R13, RZ, RZ, R31 ;  /* 0x000000ffff0dd224 */ /* 0x000fe200078e021f */
[-C--:B------:R-:W-:Y:S02]  /*65a0*/  ISETP.GE.OR P0, PT, R16, R43.reuse, P6 ;  /* 0x0000002b1000720c */ /* 0x080fe40003706670 */
[----:B------:R-:W-:Y:S01]  /*65b0*/  ISETP.NE.AND P6, PT, R44, UR5, PT ;  /* 0x000000052c007c0c */ /* 0x000fe2000bfc5270 */
[----:B------:R-:W-:Y:S02]  /*65c0*/  VIADD R35, R13, 0x1 ;  /* 0x000000010d237836 */ /* 0x000fe40000000000 */
[----:B------:R-:W-:Y:S01]  /*65d0*/  @P1 LOP3.LUT R37, R37, 0x80, RZ, 0xfc, !PT ;  /* 0x0000008025251812 */ /* 0x000fe200078efcff */
[----:B------:R-:W-:Y:S01]  /*65e0*/  @!P1 IMAD.MOV R35, RZ, RZ, R13 ;  /* 0x000000ffff239224 */ /* 0x000fe200078e020d */
[----:B------:R-:W-:Y:S02]  /*65f0*/  ISETP.GE.OR P6, PT, R14, R43, P6 ;  /* 0x0000002b0e00720c */ /* 0x000fe400037c6670 */
[----:B------:R-:W-:Y:S01]  /*6600*/  LOP3.LUT R37, R37, 0xffffffdf, RZ, 0xc0, !PT ;  /* 0xffffffdf25257812 */ /* 0x000fe200078ec0ff */
[----:B------:R-:W-:Y:S01]  /*6610*/  VIADD R33, R35, 0x1 ;  /* 0x0000000123217836 */ /* 0x000fe20000000000 */
[----:B------:R-:W-:-:S02]  /*6620*/  ISETP.NE.AND P1, PT, R18, RZ, PT ;  /* 0x000000ff1200720c */ /* 0x000fc40003f25270 */
[----:B------:R-:W-:Y:S01]  /*6630*/  @!P0 IMAD.MOV R33, RZ, RZ, R35 ;  /* 0x000000ffff218224 */ /* 0x000fe200078e0223 */
[----:B------:R-:W-:Y:S02]  /*6640*/  @P0 LOP3.LUT R37, R37, 0x20, RZ, 0xfc, !PT ;  /* 0x0000002025250812 */ /* 0x000fe400078efcff */
[----:B------:R-:W-:Y:S01]  /*6650*/  ISETP.NE.AND P0, PT, R17, RZ, PT ;  /* 0x000000ff1100720c */ /* 0x000fe20003f05270 */
[----:B------:R-:W-:Y:S01]  /*6660*/  VIADD R13, R33, 0x1 ;  /* 0x00000001210d7836 */ /* 0x000fe20000000000 */
[----:B------:R-:W-:Y:S02]  /*6670*/  LOP3.LUT R37, R37, 0xfffffffe, RZ, 0xc0, !PT ;  /* 0xfffffffe25257812 */ /* 0x000fe400078ec0ff */
[----:B------:R-:W-:Y:S02]  /*6680*/  @!P6 IMAD.MOV R13, RZ, RZ, R33 ;  /* 0x000000ffff0de224 */ /* 0x000fe400078e0221 */
[----:B------:R-:W-:-:S03]  /*6690*/  @P6 LOP3.LUT R37, R37, 0x1, RZ, 0xfc, !PT ;  /* 0x0000000125256812 */ /* 0x000fc600078efcff */
[----:B------:R-:W0:Y:S02]  /*66a0*/  SHFL.UP P6, R14, R13, 0x1, RZ ;  /* 0x042000000d0e7989 */ /* 0x000e2400000c00ff */
        /* <DEDUP_REMOVED lines=10> */
[----:B------:R-:W-:-:S10]  /*6750*/  IMAD.IADD R48, R18, 0x1, -R13 ;  /* 0x0000000112307824 */ /* 0x000fd400078e0a0d */
[----:B------:R-:W-:-:S05]  /*6760*/  @!P6 LEA R19, R11, UR4, 0x2 ;  /* 0x000000040b13ec11 */ /* 0x000fca000f8e10ff */
[----:B------:R-:W-:Y:S01]  /*6770*/  @!P6 STS [R19], R18 ;  /* 0x000000121300e388 */ /* 0x000fe20000000800 */
[----:B------:R-:W-:Y:S01]  /*6780*/  BAR.SYNC.DEFER_BLOCKING 0x0 ;  /* 0x0000000000007b1d */ /* 0x000fe20000010000 */
[----:B------:R-:W-:-:S04]  /*6790*/  ISETP.NE.AND P6, PT, R12, RZ, PT ;  /* 0x000000ff0c00720c */ /* 0x000fc80003fc5270 */
[----:B------:R-:W-:Y:S02]  /*67a0*/  SEL R48, R48, RZ, P6 ;  /* 0x000000ff30307207 */ /* 0x000fe40003000000 */
[----:B------:R-:W-:Y:S01]  /*67b0*/  ISETP.NE.AND P6, PT, R11, 0x2, PT ;  /* 0x000000020b00780c */ /* 0x000fe20003fc5270 */
[----:B------:R-:W0:Y:S02]  /*67c0*/  LDS.128 R12, [UR4] ;  /* 0x00000004ff0c7984 */ /* 0x000e240008000c00 */
[----:B0-----:R-:W-:-:S05]  /*67d0*/  IMAD.IADD R17, R12, 0x1, R13 ;  /* 0x000000010c117824 */ /* 0x001fca00078e020d */
[----:B------:R-:W-:Y:S01]  /*67e0*/  SEL R16, R17, R12, !P6 ;  /* 0x0000000c11107207 */ /* 0x000fe20007000000 */
[----:B------:R-:W-:Y:S01]  /*67f0*/  IMAD.IADD R17, R14, 0x1, R17 ;  /* 0x000000010e117824 */ /* 0x000fe200078e0211 */
[----:B------:R-:W-:-:S03]  /*6800*/  ISETP.NE.AND P6, PT, R11, 0x3, PT ;  /* 0x000000030b00780c */ /* 0x000fc60003fc5270 */
[----:B------:R-:W-:Y:S01]  /*6810*/  IMAD.IADD R21, R15, 0x1, R17 ;  /* 0x000000010f157824 */ /* 0x000fe200078e0211 */
[----:B------:R-:W-:Y:S02]  /*6820*/  SEL R16, R17, R16, !P6 ;  /* 0x0000001011107207 */ /* 0x000fe40007000000 */
[----:B------:R-:W-:-:S04]  /*6830*/  ISETP.NE.AND P6, PT, R11, 0x4, PT ;  /* 0x000000040b00780c */ /* 0x000fc80003fc5270 */
[----:B------:R-:W-:Y:S02]  /*6840*/  SEL R20, R21, R16, !P6 ;  /* 0x0000001015147207 */ /* 0x000fe40007000000 */
[----:B------:R-:W0:Y:S01]  /*6850*/  LDS.128 R16, [UR4+0x10] ;  /* 0x00001004ff107984 */ /* 0x000e220008000c00 */
[----:B------:R-:W-:Y:S01]  /*6860*/  ISETP.NE.AND P6, PT, R11, 0x5, PT ;  /* 0x000000050b00780c */ /* 0x000fe20003fc5270 */
[----:B0-----:R-:W-:-:S05]  /*6870*/  IMAD.IADD R21, R21, 0x1, R16 ;  /* 0x0000000115157824 */ /* 0x001fca00078e0210 */
[----:B------:R-:W-:Y:S01]  /*6880*/  SEL R20, R21, R20, !P6 ;  /* 0x0000001415147207 */ /* 0x000fe20007000000 */
[----:B------:R-:W-:Y:S01]  /*6890*/  IMAD.IADD R21, R17, 0x1, R21 ;  /* 0x0000000111157824 */ /* 0x000fe200078e0215 */
[----:B------:R-:W-:-:S04]  /*68a0*/  ISETP.NE.AND P6, PT, R11, 0x6, PT ;  /* 0x000000060b00780c */ /* 0x000fc80003fc5270 */
[----:B------:R-:W-:Y:S01]  /*68b0*/  SEL R20, R21, R20, !P6 ;  /* 0x0000001415147207 */ /* 0x000fe20007000000 */
[----:B------:R-:W-:Y:S01]  /*68c0*/  IMAD.IADD R21, R18, 0x1, R21 ;  /* 0x0000000112157824 */ /* 0x000fe200078e0215 */
[----:B------:R-:W-:-:S03]  /*68d0*/  ISETP.NE.AND P6, PT, R11, 0x7, PT ;  /* 0x000000070b00780c */ /* 0x000fc60003fc5270 */
[----:B------:R-:W-:Y:S01]  /*68e0*/  IMAD.IADD R26, R19, 0x1, R21 ;  /* 0x00000001131a7824 */ /* 0x000fe200078e0215 */
[----:B------:R-:W-:Y:S02]  /*68f0*/  SEL R20, R21, R20, !P6 ;  /* 0x0000001415147207 */ /* 0x000fe40007000000 */
[----:B------:R-:W-:-:S04]  /*6900*/  ISETP.NE.AND P6, PT, R11, 0x8, PT ;  /* 0x000000080b00780c */ /* 0x000fc80003fc5270 */
[C---:B------:R-:W-:Y:S02]  /*6910*/  SEL R28, R26.reuse, R20, !P6 ;  /* 0x000000141a1c7207 */ /* 0x040fe40007000000 */
        /* <DEDUP_REMOVED lines=8> */
[----:B------:R-:W-:-:S04]  /*69a0*/  ISETP.NE.AND P6, PT, R11, 0xb, PT ;  /* 0x0000000b0b00780c */ /* 0x000fc80003fc5270 */
[C---:B------:R-:W-:Y:S02]  /*69b0*/  SEL R28, R26.reuse, R28, !P6 ;  /* 0x0000001c1a1c7207 */ /* 0x040fe40007000000 */
[----:B------:R-:W-:Y:S02]  /*69c0*/  ISETP.GE.U32.AND P6, PT, R49, 0x20, PT ;  /* 0x000000203100780c */ /* 0x000fe40003fc6070 */
[----:B------:R-:W-:Y:S02]  /*69d0*/  IADD3 R26, PT, PT, R26, R43, R23 ;  /* 0x0000002b1a1a7210 */ /* 0x000fe40007ffe017 */
[----:B------:R-:W-:-:S05]  /*69e0*/  SEL R11, R28, RZ, P6 ;  /* 0x000000ff1c0b7207 */ /* 0x000fca0003000000 */
[----:B------:R-:W-:-:S04]  /*69f0*/  IMAD.IADD R48, R11, 0x1, R48 ;  /* 0x000000010b307824 */ /* 0x000fc800078e0230 */
[--C-:B------:R-:W-:Y:S02]  /*6a00*/  IMAD.IADD R11, R24, 0x1, R48.reuse ;  /* 0x00000001180b7824 */ /* 0x100fe400078e0230 */
[----:B------:R-:W-:Y:S02]  /*6a10*/  VIADD R24, R26, 0xffffe680 ;  /* 0xffffe6801a187836 */ /* 0x000fe40000000000 */
[--C-:B------:R-:W-:Y:S02]  /*6a20*/  IMAD.IADD R43, R25, 0x1, R48.reuse ;  /* 0x00000001192b7824 */ /* 0x100fe400078e0230 */
[----:B------:R-:W-:Y:S01]  /*6a30*/  VIADD R25, R11, 0x1 ;  /* 0x000000010b197836 */ /* 0x000fe20000000000 */
[----:B------:R-:W-:Y:S01]  /*6a40*/  ISETP.GT.AND P6, PT, R24, 0x180, PT ;  /* 0x000001801800780c */ /* 0x000fe20003fc4270 */
[----:B------:R-:W-:Y:S02]  /*6a50*/  @!P1 IMAD.MOV R25, RZ, RZ, R11 ;  /* 0x000000ffff199224 */ /* 0x000fe400078e020b */
[----:B------:R-:W-:-:S02]  /*6a60*/  IMAD.IADD R30, R31, 0x1, R48 ;  /* 0x000000011f1e7824 */ /* 0x000fc400078e0230 */
[----:B------:R-:W-:Y:S02]  /*6a70*/  VIADD R31, R25, 0x1 ;  /* 0x00000001191f7836 */ /* 0x000fe40000000000 */
[--C-:B------:R-:W-:Y:S02]  /*6a80*/  IMAD.IADD R29, R29, 0x1, R48.reuse ;  /* 0x000000011d1d7824 */ /* 0x100fe400078e0230 */
[----:B------:R-:W-:Y:S02]  /*6a90*/  @!P2 IMAD.MOV R31, RZ, RZ, R25 ;  /* 0x000000ffff1fa224 */ /* 0x000fe400078e0219 */
[----:B------:R-:W-:Y:S02]  /*6aa0*/  IMAD.IADD R32, R35, 0x1, R48 ;  /* 0x0000000123207824 */ /* 0x000fe400078e0230 */
[----:B------:R-:W-:Y:S02]  /*6ab0*/  VIADD R46, R48, 0x1 ;  /* 0x00000001302e7836 */ /* 0x000fe40000000000 */
[----:B------:R-:W-:-:S02]  /*6ac0*/  VIADD R34, R29, 0x1 ;  /* 0x000000011d227836 */ /* 0x000fc40000000000 */
[----:B------:R-:W-:Y:S02]  /*6ad0*/  VIADD R35, R30, 0x1 ;  /* 0x000000011e237836 */ /* 0x000fe40000000000 */
[----:B------:R-:W-:Y:S02]  /*6ae0*/  VIADD R36, R31, 0x1 ;  /* 0x000000011f247836 */ /* 0x000fe40000000000 */
[--C-:B------:R-:W-:Y:S02]  /*6af0*/  IMAD.IADD R39, R39, 0x1, R48.reuse ;  /* 0x0000000127277824 */ /* 0x100fe400078e0230 */
[--C-:B------:R-:W-:Y:S02]  /*6b00*/  IMAD.IADD R26, R53, 0x1, R48.reuse ;  /* 0x00000001351a7824 */ /* 0x100fe400078e0230 */
[--C-:B------:R-:W-:Y:S02]  /*6b10*/  IMAD.IADD R27, R27, 0x1, R48.reuse ;  /* 0x000000011b1b7824 */ /* 0x100fe400078e0230 */
[----:B------:R-:W-:-:S02]  /*6b20*/  IMAD.IADD R28, R51, 0x1, R48 ;  /* 0x00000001331c7824 */ /* 0x000fc400078e0230 */
[--C-:B------:R-:W-:Y:S02]  /*6b30*/  IMAD.IADD R33, R33, 0x1, R48.reuse ;  /* 0x0000000121217824 */ /* 0x100fe400078e0230 */
[----:B------:R-:W-:Y:S02]  /*6b40*/  @!P0 IMAD.MOV R46, RZ, RZ, R48 ;  /* 0x000000ffff2e8224 */ /* 0x000fe400078e0230 */
[----:B------:R-:W-:Y:S02]  /*6b50*/  @!P4 IMAD.MOV R34, RZ, RZ, R29 ;  /* 0x000000ffff22c224 */ /* 0x000fe400078e021d */
[----:B------:R-:W-:Y:S02]  /*6b60*/  @!P5 IMAD.MOV R35, RZ, RZ, R30 ;  /* 0x000000ffff23d224 */ /* 0x000fe400078e021e */
[----:B------:R-:W-:Y:S01]  /*6b70*/  @!P3 IMAD.MOV R36, RZ, RZ, R31 ;  /* 0x000000ffff24b224 */ /* 0x000fe200078e021f */
[----:B------:R-:W-:Y:S06]  /*6b80*/  @P6 BRA `(.L_x_134) ;  /* 0x0000001000246947 */ /* 0x000fec0003800000 */
[----:B------:R-:W-:Y:S01]  /*6b90*/  ISETP.LT.AND P0, PT, R48, R24, P0 ;  /* 0x000000183000720c */ /* 0x000fe20000701270 */
[----:B------:R-:W-:-:S12]  /*6ba0*/  BSSY.RECONVERGENT B2, `(.L_x_135) ;  /* 0x000000d000027945 */ /* 0x000fd80003800200 */
[----:B------:R-:W-:Y:S05]  /*6bb0*/  @!P0 BRA `(.L_x_136) ;  /* 0x00000000002c8947 */ /* 0x000fea0003800000 */
[----:B------:R-:W-:Y:S01]  /*6bc0*/  UISETP.NE.AND UP0, UPT, UR10, URZ, UPT ;  /* 0x000000ff0a00728c */ /* 0x000fe2000bf05270 */
[----:B------:R-:W-:-:S08]  /*6bd0*/  CS2R R12, SRZ ;  /* 0x00000000000c7805 */ /* 0x000fd0000001ff00 */
[----:B------:R-:W-:Y:S05]  /*6be0*/  BRA.U UP0, `(.L_x_137) ;  /* 0x0000000100087547 */ /* 0x000fea000b800000 */
[----:B------:R-:W0:Y:S02]  /*6bf0*/  LDC.64 R12, c[0x0][0x3d8] ;  /* 0x0000f600ff0c7b82 */ /* 0x000e240000000a00 */
[----:B0-----:R-:W5:Y:S02]  /*6c00*/  LDG.E.64 R12, desc[UR8][R12.64] ;  /* 0x000000080c0c7981 */ /* 0x001f64000c1e1b00 */
.L_x_137:
[----:B------:R-:W0:Y:S01]  /*6c10*/  LDCU.64 UR12, c[0x0][0x390] ;  /* 0x00007200ff0c77ac */ /* 0x000e220008000a00 */
[----:B-----5:R-:W-:-:S04]  /*6c20*/  IADD3 R14, P0, PT, R48, R12, RZ ;  /* 0x0000000c300e7210 */ /* 0x020fc80007f1e0ff */
[----:B------:R-:W-:Y:S02]  /*6c30*/  LEA.HI.X.SX32 R13, R48, R13, 0x1, P0 ;  /* 0x0000000d300d7211 */ /* 0x000fe400000f0eff */
[----:B0-----:R-:W-:-:S04]  /*6c40*/  LEA R12, P0, R14, UR12, 0x2 ;  /* 0x0000000c0e0c7c11 */ /* 0x001fc8000f8010ff */
[----:B------:R-:W-:-:S05]  /*6c50*/  LEA.HI.X R13, R14, UR13, R13, 0x2, P0 ;  /* 0x0000000d0e0d7c11 */ /* 0x000fca00080f140d */
[----:B------:R0:W-:Y:S04]  /*6c60*/  STG.E desc[UR8][R12.64], R47 ;  /* 0x0000002f0c007986 */ /* 0x0001e8000c101908 */
.L_x_136:
[----:B------:R-:W-:Y:S05]  /*6c70*/  BSYNC.RECONVERGENT B2 ;  /* 0x0000000000027941 */ /* 0x000fea0003800200 */
.L_x_135:
[----:B------:R-:W-:Y:S01]  /*6c80*/  LOP3.LUT P0, RZ, R37, 0x2, RZ, 0xc0, !PT ;  /* 0x0000000225ff7812 */ /* 0x000fe2000780c0ff */
[----:B------:R-:W-:Y:S03]  /*6c90*/  BSSY.RECONVERGENT B2, `(.L_x_138) ;  /* 0x000000e000027945 */ /* 0x000fe60003800200 */
[----:B------:R-:W-:-:S13]  /*6ca0*/  ISETP.GE.OR P0, PT, R46, R24, !P0 ;  /* 0x000000182e00720c */ /* 0x000fda0004706670 */
[----:B------:R-:W-:Y:S05]  /*6cb0*/  @P0 BRA `(.L_x_139) ;  /* 0x00000000002c0947 */ /* 0x000fea0003800000 */
[----:B------:R-:W-:Y:S01]  /*6cc0*/  UISETP.NE.AND UP0, UPT, UR10, URZ, UPT ;  /* 0x000000ff0a00728c */ /* 0x000fe2000bf05270 */
[----:B0-----:R-:W-:-:S08]  /*6cd0*/  CS2R R12, SRZ ;  /* 0x00000000000c7805 */ /* 0x001fd0000001ff00 */
[----:B------:R-:W-:Y:S05]  /*6ce0*/  BRA.U UP0, `(.L_x_140) ;  /* 0x0000000100087547 */ /* 0x000fea000b800000 */
[----:B------:R-:W0:Y:S02]  /*6cf0*/  LDC.64 R12, c[0x0][0x3d8] ;  /* 0x0000f600ff0c7b82 */ /* 0x000e240000000a00 */
[----:B0-----:R-:W5:Y:S02]  /*6d00*/  LDG.E.64 R12, desc[UR8][R12.64] ;  /* 0x000000080c0c7981 */ /* 0x001f64000c1e1b00 */
.L_x_140:
[----:B------:R-:W0:Y:S01]  /*6d10*/  LDCU.64 UR12, c[0x0][0x390] ;  /* 0x00007200ff0c77ac */ /* 0x000e220008000a00 */
[----:B-----5:R-:W-:-:S04]  /*6d20*/  IADD3 R14, P0, PT, R46, R12, RZ ;  /* 0x0000000c2e0e7210 */ /* 0x020fc80007f1e0ff */
[----:B------:R-:W-:Y:S02]  /*6d30*/  LEA.HI.X.SX32 R13, R46, R13, 0x1, P0 ;  /* 0x0000000d2e0d7211 */ /* 0x000fe400000f0eff */
[----:B0-----:R-:W-:-:S04]  /*6d40*/  LEA R12, P0, R14, UR12, 0x2 ;  /* 0x0000000c0e0c7c11 */ /* 0x001fc8000f8010ff */
[----:B------:R-:W-:-:S05]  /*6d50*/  LEA.HI.X R13, R14, UR13, R13, 0x2, P0 ;  /* 0x0000000d0e0d7c11 */ /* 0x000fca00080f140d */
[----:B------:R1:W-:Y:S04]  /*6d60*/  STG.E desc[UR8][R12.64], R45 ;  /* 0x0000002d0c007986 */ /* 0x0003e8000c101908 */
.L_x_139:
[----:B------:R-:W-:Y:S05]  /*6d70*/  BSYNC.RECONVERGENT B2 ;  /* 0x0000000000027941 */ /* 0x000fea0003800200 */
.L_x_138:
[----:B------:R-:W-:Y:S01]  /*6d80*/  LOP3.LUT P0, RZ, R37, 0x4, RZ, 0xc0, !PT ;  /* 0x0000000425ff7812 */ /* 0x000fe2000780c0ff */
[----:B------:R-:W-:Y:S03]  /*6d90*/  BSSY.RECONVERGENT B2, `(.L_x_141) ;  /* 0x000000e000027945 */ /* 0x000fe60003800200 */
[----:B------:R-:W-:-:S13]  /*6da0*/  ISETP.GE.OR P0, PT, R43, R24, !P0 ;  /* 0x000000182b00720c */ /* 0x000fda0004706670 */
[----:B------:R-:W-:Y:S05]  /*6db0*/  @P0 BRA `(.L_x_142) ;  /* 0x00000000002c0947 */ /* 0x000fea0003800000 */
[----:B------:R-:W-:Y:S01]  /*6dc0*/  UISETP.NE.AND UP0, UPT, UR10, URZ, UPT ;  /* 0x000000ff0a00728c */ /* 0x000fe2000bf05270 */
[----:B01----:R-:W-:-:S08]  /*6dd0*/  CS2R R12, SRZ ;  /* 0x00000000000c7805 */ /* 0x003fd0000001ff00 */
[----:B------:R-:W-:Y:S05]  /*6de0*/  BRA.U UP0, `(.L_x_143) ;  /* 0x0000000100087547 */ /* 0x000fea000b800000 */
[----:B------:R-:W0:Y:S02]  /*6df0*/  LDC.64 R12, c[0x0][0x3d8] ;  /* 0x0000f600ff0c7b82 */ /* 0x000e240000000a00 */
[----:B0-----:R-:W5:Y:S02]  /*6e00*/  LDG.E.64 R12, desc[UR8][R12.64] ;  /* 0x000000080c0c7981 */ /* 0x001f64000c1e1b00 */
.L_x_143:
[----:B------:R-:W0:Y:S01]  /*6e10*/  LDCU.64 UR12, c[0x0][0x390] ;  /* 0x00007200ff0c77ac */ /* 0x000e220008000a00 */
[----:B-----5:R-:W-:-:S04]  /*6e20*/  IADD3 R14, P0, PT, R43, R12, RZ ;  /* 0x0000000c2b0e7210 */ /* 0x020fc80007f1e0ff */
[----:B------:R-:W-:Y:S02]  /*6e30*/  LEA.HI.X.SX32 R13, R43, R13, 0x1, P0 ;  /* 0x0000000d2b0d7211 */ /* 0x000fe400000f0eff */
[----:B0-----:R-:W-:-:S04]  /*6e40*/  LEA R12, P0, R14, UR12, 0x2 ;  /* 0x0000000c0e0c7c11 */ /* 0x001fc8000f8010ff */
[----:B------:R-:W-:-:S05]  /*6e50*/  LEA.HI.X R13, R14, UR13, R13, 0x2, P0 ;  /* 0x0000000d0e0d7c11 */ /* 0x000fca00080f140d */
[----:B------:R2:W-:Y:S04]  /*6e60*/  STG.E desc[UR8][R12.64], R41 ;  /* 0x000000290c007986 */ /* 0x0005e8000c101908 */
.L_x_142:
[----:B------:R-:W-:Y:S05]  /*6e70*/  BSYNC.RECONVERGENT B2 ;  /* 0x0000000000027941 */ /* 0x000fea0003800200 */
.L_x_141:
[----:B------:R-:W-:Y:S01]  /*6e80*/  LOP3.LUT P0, RZ, R37, 0x8, RZ, 0xc0, !PT ;  /* 0x0000000825ff7812 */ /* 0x000fe2000780c0ff */
[----:B------:R-:W-:Y:S03]  /*6e90*/  BSSY.RECONVERGENT B2, `(.L_x_144) ;  /* 0x000000e000027945 */ /* 0x000fe60003800200 */
[----:B------:R-:W-:-:S13]  /*6ea0*/  ISETP.GE.OR P0, PT, R39, R24, !P0 ;  /* 0x000000182700720c */ /* 0x000fda0004706670 */
[----:B------:R-:W-:Y:S05]  /*6eb0*/  @P0 BRA `(.L_x_145) ;  /* 0x00000000002c0947 */ /* 0x000fea0003800000 */
[----:B------:R-:W-:Y:S01]  /*6ec0*/  UISETP.NE.AND UP0, UPT, UR10, URZ, UPT ;  /* 0x000000ff0a00728c */ /* 0x000fe2000bf05270 */
[----:B012---:R-:W-:-:S08]  /*6ed0*/  CS2R R12, SRZ ;  /* 0x00000000000c7805 */ /* 0x007fd0000001ff00 */
[----:B------:R-:W-:Y:S05]  /*6ee0*/  BRA.U UP0, `(.L_x_146) ;  /* 0x0000000100087547 */ /* 0x000fea000b800000 */
[----:B------:R-:W0:Y:S02]  /*6ef0*/  LDC.64 R12, c[0x0][0x3d8] ;  /* 0x0000f600ff0c7b82 */ /* 0x000e240000000a00 */
[----:B0-----:R-:W5:Y:S02]  /*6f00*/  LDG.E.64 R12, desc[UR8][R12.64] ;  /* 0x000000080c0c7981 */ /* 0x001f64000c1e1b00 */
.L_x_146:
[----:B------:R-:W0:Y:S01]  /*6f10*/  LDCU.64 UR12, c[0x0][0x390] ;  /* 0x00007200ff0c77ac */ /* 0x000e220008000a00 */
[----:B-----5:R-:W-:-:S04]  /*6f20*/  IADD3 R14, P0, PT, R39, R12, RZ ;  /* 0x0000000c270e7210 */ /* 0x020fc80007f1e0ff */
[----:B------:R-:W-:Y:S02]  /*6f30*/  LEA.HI.X.SX32 R13, R39, R13, 0x1, P0 ;  /* 0x0000000d270d7211 */ /* 0x000fe400000f0eff */
[----:B0-----:R-:W-:-:S04]  /*6f40*/  LEA R12, P0, R14, UR12, 0x2 ;  /* 0x0000000c0e0c7c11 */ /* 0x001fc8000f8010ff */
[----:B------:R-:W-:-:S05]  /*6f50*/  LEA.HI.X R13, R14, UR13, R13, 0x2, P0 ;  /* 0x0000000d0e0d7c11 */ /* 0x000fca00080f140d */
[----:B------:R3:W-:Y:S04]  /*6f60*/  STG.E desc[UR8][R12.64], R38 ;  /* 0x000000260c007986 */ /* 0x0007e8000c101908 */
.L_x_145:
[----:B------:R-:W-:Y:S05]  /*6f70*/  BSYNC.RECONVERGENT B2 ;  /* 0x0000000000027941 */ /* 0x000fea0003800200 */
.L_x_144:
[----:B------:R-:W-:Y:S01]  /*6f80*/  LOP3.LUT P0, RZ, R37, 0x10, RZ, 0xc0, !PT ;  /* 0x0000001025ff7812 */ /* 0x000fe2000780c0ff */
[----:B------:R-:W-:Y:S03]  /*6f90*/  BSSY.RECONVERGENT B2, `(.L_x_147) ;  /* 0x000000e000027945 */ /* 0x000fe60003800200 */
[----:B------:R-:W-:-:S13]  /*6fa0*/  ISETP.GE.OR P0, PT, R26, R24, !P0 ;  /* 0x000000181a00720c */ /* 0x000fda0004706670 */
[----:B------:R-:W-:Y:S05]  /*6fb0*/  @P0 BRA `(.L_x_148) ;  /* 0x00000000002c0947 */ /* 0x000fea0003800000 */
[----:B------:R-:W-:Y:S01]  /*6fc0*/  UISETP.NE.AND UP0, UPT, UR10, URZ, UPT ;  /* 0x000000ff0a00728c */ /* 0x000fe2000bf05270 */
[----:B0123--:R-:W-:-:S08]  /*6fd0*/  CS2R R12, SRZ ;  /* 0x00000000000c7805 */ /* 0x00ffd0000001ff00 */
[----:B------:R-:W-:Y:S05]  /*6fe0*/  BRA.U UP0, `(.L_x_149) ;  /* 0x0000000100087547 */ /* 0x000fea000b800000 */
[----:B------:R-:W0:Y:S02]  /*6ff0*/  LDC.64 R12, c[0x0][0x3d8] ;  /* 0x0000f600ff0c7b82 */ /* 0x000e240000000a00 */
[----:B0-----:R-:W5:Y:S02]  /*7000*/  LDG.E.64 R12, desc[UR8][R12.64] ;  /* 0x000000080c0c7981 */ /* 0x001f64000c1e1b00 */
.L_x_149:
[----:B------:R-:W0:Y:S01]  /*7010*/  LDCU.64 UR12, c[0x0][0x390] ;  /* 0x00007200ff0c77ac */ /* 0x000e220008000a00 */
[----:B-----5:R-:W-:-:S04]  /*7020*/  IADD3 R14, P0, PT, R26, R12, RZ ;  /* 0x0000000c1a0e7210 */ /* 0x020fc80007f1e0ff */
[----:B------:R-:W-:Y:S02]  /*7030*/  LEA.HI.X.SX32 R13, R26, R13, 0x1, P0 ;  /* 0x0000000d1a0d7211 */ /* 0x000fe400000f0eff */
[----:B0-----:R-:W-:-:S04]  /*7040*/  LEA R12, P0, R14, UR12, 0x2 ;  /* 0x0000000c0e0c7c11 */ /* 0x001fc8000f8010ff */
[----:B------:R-:W-:-:S05]  /*7050*/  LEA.HI.X R13, R14, UR13, R13, 0x2, P0 ;  /* 0x0000000d0e0d7c11 */ /* 0x000fca00080f140d */
[----:B------:R4:W-:Y:S04]  /*7060*/  STG.E desc[UR8][R12.64], R42 ;  /* 0x0000002a0c007986 */ /* 0x0009e8000c101908 */
.L_x_148:
[----:B------:R-:W-:Y:S05]  /*7070*/  BSYNC.RECONVERGENT B2 ;  /* 0x0000000000027941 */ /* 0x000fea0003800200 */
.L_x_147:
[----:B------:R-:W-:Y:S01]  /*7080*/  LOP3.LUT P0, RZ, R37, 0x40, RZ, 0xc0, !PT ;  /* 0x0000004025ff7812 */ /* 0x000fe2000780c0ff */
[----:B------:R-:W-:Y:S03]  /*7090*/  BSSY.RECONVERGENT B2, `(.L_x_150) ;  /* 0x000000e000027945 */ /* 0x000fe60003800200 */
[----:B------:R-:W-:-:S13]  /*70a0*/  ISETP.GE.OR P0, PT, R27, R24, !P0 ;  /* 0x000000181b00720c */ /* 0x000fda0004706670 */
[----:B------:R-:W-:Y:S05]  /*70b0*/  @P0 BRA `(.L_x_151) ;  /* 0x00000000002c0947 */ /* 0x000fea0003800000 */
[----:B------:R-:W-:Y:S01]  /*70c0*/  UISETP.NE.AND UP0, UPT, UR10, URZ, UPT ;  /* 0x000000ff0a00728c */ /* 0x000fe2000bf05270 */
[----:B01234-:R-:W-:-:S08]  /*70d0*/  CS2R R12, SRZ ;  /* 0x00000000000c7805 */ /* 0x01ffd0000001ff00 */
[----:B------:R-:W-:Y:S05]  /*70e0*/  BRA.U UP0, `(.L_x_152) ;  /* 0x0000000100087547 */ /* 0x000fea000b800000 */
[----:B------:R-:W0:Y:S02]  /*70f0*/  LDC.64 R12, c[0x0][0x3d8] ;  /* 0x0000f600ff0c7b82 */ /* 0x000e240000000a00 */
[----:B0-----:R-:W5:Y:S02]  /*7100*/  LDG.E.64 R12, desc[UR8][R12.64] ;  /* 0x000000080c0c7981 */ /* 0x001f64000c1e1b00 */
.L_x_152:
[----:B------:R-:W0:Y:S01]  /*7110*/  LDCU.64 UR12, c[0x0][0x390] ;  /* 0x00007200ff0c77ac */ /* 0x000e220008000a00 */
[----:B-----5:R-:W-:-:S04]  /*7120*/  IADD3 R14, P0, PT, R27, R12, RZ ;  /* 0x0000000c1b0e7210 */ /* 0x020fc80007f1e0ff */
[----:B------:R-:W-:Y:S02]  /*7130*/  LEA.HI.X.SX32 R13, R27, R13, 0x1, P0 ;  /* 0x0000000d1b0d7211 */ /* 0x000fe400000f0eff */
[----:B0-----:R-:W-:-:S04]  /*7140*/  LEA R12, P0, R14, UR12, 0x2 ;  /* 0x0000000c0e0c7c11 */ /* 0x001fc8000f8010ff */
[----:B------:R-:W-:-:S05]  /*7150*/  LEA.HI.X R13, R14, UR13, R13, 0x2, P0 ;  /* 0x0000000d0e0d7c11 */ /* 0x000fca00080f140d */
[----:B------:R0:W-:Y:S04]  /*7160*/  STG.E desc[UR8][R12.64], R40 ;  /* 0x000000280c007986 */ /* 0x0001e8000c101908 */
.L_x_151:
[----:B------:R-:W-:Y:S05]  /*7170*/  BSYNC.RECONVERGENT B2 ;  /* 0x0000000000027941 */ /* 0x000fea0003800200 */
.L_x_150:
        /* <DEDUP_REMOVED lines=9> */
.L_x_155:
[----:B------:R-:W0:Y:S01]  /*7210*/  LDCU.64 UR12, c[0x0][0x390] ;  /* 0x00007200ff0c77ac */ /* 0x000e220008000a00 */
[----:B-----5:R-:W-:-:S04]  /*7220*/  IADD3 R14, P0, PT, R28, R12, RZ ;  /* 0x0000000c1c0e7210 */ /* 0x020fc80007f1e0ff */
[----:B------:R-:W-:Y:S02]  /*7230*/  LEA.HI.X.SX32 R13, R28, R13, 0x1, P0 ;  /* 0x0000000d1c0d7211 */ /* 0x000fe400000f0eff */
[----:B0-----:R-:W-:-:S04]  /*7240*/  LEA R12, P0, R14, UR12, 0x2 ;  /* 0x0000000c0e0c7c11 */ /* 0x001fc8000f8010ff */
[----:B------:R-:W-:-:S05]  /*7250*/  LEA.HI.X R13, R14, UR13, R13, 0x2, P0 ;  /* 0x0000000d0e0d7c11 */ /* 0x000fca00080f140d */
[----:B------:R0:W-:Y:S04]  /*7260*/  STG.E desc[UR8][R12.64], R0 ;  /* 0x000000000c007986 */ /* 0x0001e8000c101908 */
.L_x_154:
[----:B------:R-:W-:Y:S05]  /*7270*/  BSYNC.RECONVERGENT B2 ;  /* 0x0000000000027941 */ /* 0x000fea0003800200 */
.L_x_153:
[----:B------:R-:W-:Y:S01]  /*7280*/  ISETP.GE.OR P1, PT, R11, R24, !P1 ;  /* 0x000000180b00720c */ /* 0x000fe20004f26670 */
[----:B------:R-:W-:-:S12]  /*7290*/  BSSY.RECONVERGENT B2, `(.L_x_156) ;  /* 0x000000d000027945 */ /* 0x000fd80003800200 */
[----:B------:R-:W-:Y:S05]  /*72a0*/  @P1 BRA `(.L_x_157) ;  /* 0x00000000002c1947 */ /* 0x000fea0003800000 */
[----:B------:R-:W-:Y:S01]  /*72b0*/  UISETP.NE.AND UP0, UPT, UR10, URZ, UPT ;  /* 0x000000ff0a00728c */ /* 0x000fe2000bf05270 */
[----:B01234-:R-:W-:-:S08]  /*72c0*/  CS2R R12, SRZ ;  /* 0x00000000000c7805 */ /* 0x01ffd0000001ff00 */
[----:B------:R-:W-:Y:S05]  /*72d0*/  BRA.U UP0, `(.L_x_158) ;  /* 0x0000000100087547 */ /* 0x000fea000b800000 */
[----:B------:R-:W0:Y:S02]  /*72e0*/  LDC.64 R12, c[0x0][0x3d8] ;  /* 0x0000f600ff0c7b82 */ /* 0x000e240000000a00 */
[----:B0-----:R-:W5:Y:S02]  /*72f0*/  LDG.E.64 R12, desc[UR8][R12.64] ;  /* 0x000000080c0c7981 */ /* 0x001f64000c1e1b00 */
.L_x_158:
[----:B------:R-:W0:Y:S01]  /*7300*/  LDCU.64 UR12, c[0x0][0x390] ;  /* 0x00007200ff0c77ac */ /* 0x000e220008000a00 */
[----:B-----5:R-:W-:-:S04]  /*7310*/  IADD3 R0, P0, PT, R11, R12, RZ ;  /* 0x0000000c0b007210 */ /* 0x020fc80007f1e0ff */
[----:B------:R-:W-:Y:S02]  /*7320*/  LEA.HI.X.SX32 R11, R11, R13, 0x1, P0 ;  /* 0x0000000d0b0b7211 */ /* 0x000fe400000f0eff */
[----:B0-----:R-:W-:-:S04]  /*7330*/  LEA R12, P0, R0, UR12, 0x2 ;  /* 0x0000000c000c7c11 */ /* 0x001fc8000f8010ff */
[----:B------:R-:W-:-:S05]  /*7340*/  LEA.HI.X R13, R0, UR13, R11, 0x2, P0 ;  /* 0x0000000d000d7c11 */ /* 0x000fca00080f140b */
[----:B------:R0:W-:Y:S04]  /*7350*/  STG.E desc[UR8][R12.64], R2 ;  /* 0x000000020c007986 */ /* 0x0001e8000c101908 */
.L_x_157:
[----:B------:R-:W-:Y:S05]  /*7360*/  BSYNC.RECONVERGENT B2 ;  /* 0x0000000000027941 */ /* 0x000fea0003800200 */
.L_x_156:
        /* <DEDUP_REMOVED lines=8> */
.L_x_161:
[----:B------:R-:W0:Y:S01]  /*73f0*/  LDCU.64 UR12, c[0x0][0x390] ;  /* 0x00007200ff0c77ac */ /* 0x000e220008000a00 */
[----:B-----5:R-:W-:-:S04]  /*7400*/  IADD3 R0, P0, PT, R25, R12, RZ ;  /* 0x0000000c19007210 */ /* 0x020fc80007f1e0ff */
[----:B------:R-:W-:Y:S02]  /*7410*/  LEA.HI.X.SX32 R13, R25, R13, 0x1, P0 ;  /* 0x0000000d190d7211 */ /* 0x000fe400000f0eff */
[----:B0-----:R-:W-:-:S04]  /*7420*/  LEA R12, P0, R0, UR12, 0x2 ;  /* 0x0000000c000c7c11 */ /* 0x001fc8000f8010ff */
[----:B------:R-:W-:-:S05]  /*7430*/  LEA.HI.X R13, R0, UR13, R13, 0x2, P0 ;  /* 0x0000000d000d7c11 */ /* 0x000fca00080f140d */
[----:B------:R0:W-:Y:S04]  /*7440*/  STG.E desc[UR8][R12.64], R3 ;  /* 0x000000030c007986 */ /* 0x0001e8000c101908 */
.L_x_160:
[----:B------:R-:W-:Y:S05]  /*7450*/  BSYNC.RECONVERGENT B2 ;  /* 0x0000000000027941 */ /* 0x000fea0003800200 */
.L_x_159:
[----:B------:R-:W-:Y:S01]  /*7460*/  ISETP.GE.OR P3, PT, R31, R24, !P3 ;  /* 0x000000181f00720c */ /* 0x000fe20005f66670 */
[----:B------:R-:W-:-:S12]  /*7470*/  BSSY.RECONVERGENT B2, `(.L_x_162) ;  /* 0x000000d000027945 */ /* 0x000fd80003800200 */
[----:B------:R-:W-:Y:S05]  /*7480*/  @P3 BRA `(.L_x_163) ;  /* 0x00000000002c3947 */ /* 0x000fea0003800000 */
[----:B------:R-:W-:Y:S01]  /*7490*/  UISETP.NE.AND UP0, UPT, UR10, URZ, UPT ;  /* 0x000000ff0a00728c */ /* 0x000fe2000bf05270 */
[----:B0-----:R-:W-:-:S08]  /*74a0*/  CS2R R2, SRZ ;  /* 0x0000000000027805 */ /* 0x001fd0000001ff00 */
[----:B------:R-:W-:Y:S05]  /*74b0*/  BRA.U UP0, `(.L_x_164) ;  /* 0x0000000100087547 */ /* 0x000fea000b800000 */
[----:B------:R-:W0:Y:S02]  /*74c0*/  LDC.64 R2, c[0x0][0x3d8] ;  /* 0x0000f600ff027b82 */ /* 0x000e240000000a00 */
[----:B0-----:R-:W5:Y:S02]  /*74d0*/  LDG.E.64 R2, desc[UR8][R2.64] ;  /* 0x0000000802027981 */ /* 0x001f64000c1e1b00 */
.L_x_164:
[----:B------:R-:W0:Y:S01]  /*74e0*/  LDCU.64 UR12, c[0x0][0x390] ;  /* 0x00007200ff0c77ac */ /* 0x000e220008000a00 */
[----:B-----5:R-:W-:-:S04]  /*74f0*/  IADD3 R0, P0, PT, R31, R2, RZ ;  /* 0x000000021f007210 */ /* 0x020fc80007f1e0ff */
[----:B------:R-:W-:Y:S02]  /*7500*/  LEA.HI.X.SX32 R3, R31, R3, 0x1, P0 ;  /* 0x000000031f037211 */ /* 0x000fe400000f0eff */
[----:B0-----:R-:W-:-:S04]  /*7510*/  LEA R2, P0, R0, UR12, 0x2 ;  /* 0x0000000c00027c11 */ /* 0x001fc8000f8010ff */
[----:B------:R-:W-:-:S05]  /*7520*/  LEA.HI.X R3, R0, UR13, R3, 0x2, P0 ;  /* 0x0000000d00037c11 */ /* 0x000fca00080f1403 */
[----:B------:R0:W-:Y:S04]  /*7530*/  STG.E desc[UR8][R2.64], R4 ;  /* 0x0000000402007986 */ /* 0x0001e8000c101908 */
.L_x_163:
[----:B------:R-:W-:Y:S05]  /*7540*/  BSYNC.RECONVERGENT B2 ;  /* 0x0000000000027941 */ /* 0x000fea0003800200 */
.L_x_162:
[----:B------:R-:W-:Y:S01]  /*7550*/  LOP3.LUT P0, RZ, R37, 0x400, RZ, 0xc0, !PT ;  /* 0x0000040025ff7812 */ /* 0x000fe2000780c0ff */
[----:B------:R-:W-:Y:S03]  /*7560*/  BSSY.RECONVERGENT B2, `(.L_x_165) ;  /* 0x000000e000027945 */ /* 0x000fe60003800200 */
[----:B------:R-:W-:-:S13]  /*7570*/  ISETP.GE.OR P0, PT, R36, R24, !P0 ;  /* 0x000000182400720c */ /* 0x000fda0004706670 */
[----:B------:R-:W-:Y:S05]  /*7580*/  @P0 BRA `(.L_x_166) ;  /* 0x00000000002c0947 */ /* 0x000fea0003800000 */
[----:B------:R-:W-:Y:S01]  /*7590*/  UISETP.NE.AND UP0, UPT, UR10, URZ, UPT ;  /* 0x000000ff0a00728c */ /* 0x000fe2000bf05270 */
[----:B0-----:R-:W-:Y:S01]  /*75a0*/  CS2R R2, SRZ ;  /* 0x0000000000027805 */ /* 0x001fe2000001ff00 */
[----:B------:R-:W0:Y:S07]  /*75b0*/  LDCU.64 UR12, c[0x0][0x390] ;  /* 0x00007200ff0c77ac */ /* 0x000e2e0008000a00 */
[----:B------:R-:W-:Y:S05]  /*75c0*/  BRA.U UP0, `(.L_x_167) ;  /* 0x0000000100087547 */ /* 0x000fea000b800000 */
[----:B------:R-:W1:Y:S02]  /*75d0*/  LDC.64 R2, c[0x0][0x3d8] ;  /* 0x0000f600ff027b82 */ /* 0x000e640000000a00 */
[----:B-1----:R-:W5:Y:S02]  /*75e0*/  LDG.E.64 R2, desc[UR8][R2.64] ;  /* 0x0000000802027981 */ /* 0x002f64000c1e1b00 */
.L_x_167:
[----:B-----5:R-:W-:-:S04]  /*75f0*/  IADD3 R0, P0, PT, R36, R2, RZ ;  /* 0x0000000224007210 */ /* 0x020fc80007f1e0ff */
[----:B------:R-:W-:Y:S02]  /*7600*/  LEA.HI.X.SX32 R3, R36, R3, 0x1, P0 ;  /* 0x0000000324037211 */ /* 0x000fe400000f0eff */
[----:B0-----:R-:W-:-:S04]  /*7610*/  LEA R2, P0, R0, UR12, 0x2 ;  /* 0x0000000c00027c11 */ /* 0x001fc8000f8010ff */
[----:B------:R-:W-:-:S05]  /*7620*/  LEA.HI.X R3, R0, UR13, R3, 0x2, P0 ;  /* 0x0000000d00037c11 */ /* 0x000fca00080f1403 */
[----:B------:R0:W-:Y:S04]  /*7630*/  STG.E desc[UR8][R2.64], R5 ;  /* 0x0000000502007986 */ /* 0x0001e8000c101908 */
.L_x_166:
[----:B------:R-:W-:Y:S05]  /*7640*/  BSYNC.RECONVERGENT B2 ;  /* 0x0000000000027941 */ /* 0x000fea0003800200 */
.L_x_165:
[----:B------:R-:W-:Y:S01]  /*7650*/  ISETP.GE.OR P4, PT, R29, R24, !P4 ;  /* 0x000000181d00720c */ /* 0x000fe20006786670 */
[----:B------:R-:W-:-:S12]  /*7660*/  BSSY.RECONVERGENT B2, `(.L_x_168) ;  /* 0x000000d000027945 */ /* 0x000fd80003800200 */
[----:B------:R-:W-:Y:S05]  /*7670*/  @P4 BRA `(.L_x_169) ;  /* 0x00000000002c4947 */ /* 0x000fea0003800000 */
[----:B------:R-:W-:Y:S01]  /*7680*/  UISETP.NE.AND UP0, UPT, UR10, URZ, UPT ;  /* 0x000000ff0a00728c */ /* 0x000fe2000bf05270 */
[----:B0-----:R-:W-:Y:S01]  /*7690*/  CS2R R2, SRZ ;  /* 0x0000000000027805 */ /* 0x001fe2000001ff00 */
[----:B------:R-:W0:Y:S07]  /*76a0*/  LDCU.64 UR12, c[0x0][0x390] ;  /* 0x00007200ff0c77ac */ /* 0x000e2e0008000a00 */
[----:B------:R-:W-:Y:S05]  /*76b0*/  BRA.U UP0, `(.L_x_170) ;  /* 0x0000000100087547 */ /* 0x000fea000b800000 */
[----:B------:R-:W1:Y:S02]  /*76c0*/  LDC.64 R2, c[0x0][0x3d8] ;  /* 0x0000f600ff027b82 */ /* 0x000e640000000a00 */
[----:B-1----:R-:W5:Y:S02]  /*76d0*/  LDG.E.64 R2, desc[UR8][R2.64] ;  /* 0x0000000802027981 */ /* 0x002f64000c1e1b00 */
.L_x_170:
[----:B-----5:R-:W-:-:S04]  /*76e0*/  IADD3 R0, P0, PT, R29, R2, RZ ;  /* 0x000000021d007210 */ /* 0x020fc80007f1e0ff */
[----:B------:R-:W-:Y:S02]  /*76f0*/  LEA.HI.X.SX32 R3, R29, R3, 0x1, P0 ;  /* 0x000000031d037211 */ /* 0x000fe400000f0eff */
[----:B0-----:R-:W-:-:S04]  /*7700*/  LEA R2, P0, R0, UR12, 0x2 ;  /* 0x0000000c00027c11 */ /* 0x001fc8000f8010ff */
[----:B------:R-:W-:-:S05]  /*7710*/  LEA.HI.X R3, R0, UR13, R3, 0x2, P0 ;  /* 0x0000000d00037c11 */ /* 0x000fca00080f1403 */
[----:B------:R0:W-:Y:S04]  /*7720*/  STG.E desc[UR8][R2.64], R6 ;  /* 0x0000000602007986 */ /* 0x0001e8000c101908 */
.L_x_169:
[----:B------:R-:W-:Y:S05]  /*7730*/  BSYNC.RECONVERGENT B2 ;  /* 0x0000000000027941 */ /* 0x000fea0003800200 */
.L_x_168:
        /* <DEDUP_REMOVED lines=10> */
.L_x_173:
[----:B-----5:R-:W-:-:S04]  /*77e0*/  IADD3 R0, P0, PT, R34, R2, RZ ;  /* 0x0000000222007210 */ /* 0x020fc80007f1e0ff */
[----:B------:R-:W-:Y:S02]  /*77f0*/  LEA.HI.X.SX32 R3, R34, R3, 0x1, P0 ;  /* 0x0000000322037211 */ /* 0x000fe400000f0eff */
[----:B0-----:R-:W-:-:S04]  /*7800*/  LEA R2, P0, R0, UR12, 0x2 ;  /* 0x0000000c00027c11 */ /* 0x001fc8000f8010ff */
[----:B------:R-:W-:-:S05]  /*7810*/  LEA.HI.X R3, R0, UR13, R3, 0x2, P0 ;  /* 0x0000000d00037c11 */ /* 0x000fca00080f1403 */
[----:B------:R0:W-:Y:S04]  /*7820*/  STG.E desc[UR8][R2.64], R7 ;  /* 0x0000000702007986 */ /* 0x0001e8000c101908 */
.L_x_172:
[----:B------:R-:W-:Y:S05]  /*7830*/  BSYNC.RECONVERGENT B2 ;  /* 0x0000000000027941 */ /* 0x000fea0003800200 */
.L_x_171:
        /* <DEDUP_REMOVED lines=9> */
.L_x_176:
[----:B-----5:R-:W-:-:S04]  /*78d0*/  IADD3 R0, P0, PT, R30, R2, RZ ;  /* 0x000000021e007210 */ /* 0x020fc80007f1e0ff */
[----:B------:R-:W-:Y:S02]  /*78e0*/  LEA.HI.X.SX32 R3, R30, R3, 0x1, P0 ;  /* 0x000000031e037211 */ /* 0x000fe400000f0eff */
[----:B0-----:R-:W-:-:S04]  /*78f0*/  LEA R2, P0, R0, UR12, 0x2 ;  /* 0x0000000c00027c11 */ /* 0x001fc8000f8010ff */
[----:B------:R-:W-:-:S05]  /*7900*/  LEA.HI.X R3, R0, UR13, R3, 0x2, P0 ;  /* 0x0000000d00037c11 */ /* 0x000fca00080f1403 */
[----:B------:R0:W-:Y:S04]  /*7910*/  STG.E desc[UR8][R2.64], R8 ;  /* 0x0000000802007986 */ /* 0x0001e8000c101908 */
.L_x_175:
[----:B------:R-:W-:Y:S05]  /*7920*/  BSYNC.RECONVERGENT B2 ;  /* 0x0000000000027941 */ /* 0x000fea0003800200 */
.L_x_174:
        /* <DEDUP_REMOVED lines=10> */
.L_x_179:
[----:B-----5:R-:W-:-:S04]  /*79d0*/  IADD3 R0, P0, PT, R35, R2, RZ ;  /* 0x0000000223007210 */ /* 0x020fc80007f1e0ff */
[----:B------:R-:W-:Y:S02]  /*79e0*/  LEA.HI.X.SX32 R3, R35, R3, 0x1, P0 ;  /* 0x0000000323037211 */ /* 0x000fe400000f0eff */
[----:B0-----:R-:W-:-:S04]  /*79f0*/  LEA R2, P0, R0, UR12, 0x2 ;  /* 0x0000000c00027c11 */ /* 0x001fc8000f8010ff */
[----:B------:R-:W-:-:S05]  /*7a00*/  LEA.HI.X R3, R0, UR13, R3, 0x2, P0 ;  /* 0x0000000d00037c11 */ /* 0x000fca00080f1403 */
[----:B------:R0:W-:Y:S04]  /*7a10*/  STG.E desc[UR8][R2.64], R9 ;  /* 0x0000000902007986 */ /* 0x0001e8000c101908 */
.L_x_178:
[----:B------:R-:W-:Y:S05]  /*7a20*/  BSYNC.RECONVERGENT B2 ;  /* 0x0000000000027941 */ /* 0x000fea0003800200 */
.L_x_177:
        /* <DEDUP_REMOVED lines=10> */
.L_x_182:
[----:B-----5:R-:W-:-:S04]  /*7ad0*/  IADD3 R0, P0, PT, R32, R2, RZ ;  /* 0x0000000220007210 */ /* 0x020fc80007f1e0ff */
[----:B------:R-:W-:Y:S02]  /*7ae0*/  LEA.HI.X.SX32 R3, R32, R3, 0x1, P0 ;  /* 0x0000000320037211 */ /* 0x000fe400000f0eff */
[----:B0-----:R-:W-:-:S04]  /*7af0*/  LEA R2, P0, R0, UR12, 0x2 ;  /* 0x0000000c00027c11 */ /* 0x001fc8000f8010ff */
[----:B------:R-:W-:-:S05]  /*7b00*/  LEA.HI.X R3, R0, UR13, R3, 0x2, P0 ;  /* 0x0000000d00037c11 */ /* 0x000fca00080f1403 */
[----:B------:R0:W-:Y:S04]  /*7b10*/  STG.E desc[UR8][R2.64], R10 ;  /* 0x0000000a02007986 */ /* 0x0001e8000c101908 */
.L_x_181:
[----:B------:R-:W-:Y:S05]  /*7b20*/  BSYNC.RECONVERGENT B2 ;  /* 0x0000000000027941 */ /* 0x000fea0003800200 */
.L_x_180:
[----:B------:R-:W-:-:S04]  /*7b30*/  LOP3.LUT P0, RZ, R37, 0x1, RZ, 0xc0, !PT ;  /* 0x0000000125ff7812 */ /* 0x000fc8000780c0ff */
        /* <DEDUP_REMOVED lines=8> */
.L_x_184:
[----:B-----5:R-:W-:-:S04]  /*7bc0*/  IADD3 R0, P0, PT, R33, R2, RZ ;  /* 0x0000000221007210 */ /* 0x020fc80007f1e0ff */
[----:B------:R-:W-:Y:S02]  /*7bd0*/  LEA.HI.X.SX32 R3, R33, R3, 0x1, P0 ;  /* 0x0000000321037211 */ /* 0x000fe400000f0eff */
[----:B0-----:R-:W-:-:S04]  /*7be0*/  LEA R2, P0, R0, UR12, 0x2 ;  /* 0x0000000c00027c11 */ /* 0x001fc8000f8010ff */
[----:B------:R-:W-:-:S05]  /*7bf0*/  LEA.HI.X R3, R0, UR13, R3, 0x2, P0 ;  /* 0x0000000d00037c11 */ /* 0x000fca00080f1403 */
[----:B------:R0:W-:Y:S01]  /*7c00*/  STG.E desc[UR8][R2.64], R44 ;  /* 0x0000002c02007986 */ /* 0x0001e2000c101908 */
[----:B------:R-:W-:Y:S05]  /*7c10*/  BRA `(.L_x_183) ;  /* 0x0000000800807947 */ /* 0x000fea0003800000 */
.L_x_134:
[----:B------:R-:W-:Y:S01]  /*7c20*/  BAR.SYNC.DEFER_BLOCKING 0x0 ;  /* 0x0000000000007b1d */ /* 0x000fe20000010000 */
[----:B------:R-:W-:Y:S02]  /*7c30*/  P2R R50, PR, RZ, 0x2 ;  /* 0x00000002ff327803 */ /* 0x000fe40000000000 */
[----:B------:R-:W-:Y:S02]  /*7c40*/  @P0 LEA R48, R48, UR4, 0x2 ;  /* 0x0000000430300c11 */ /* 0x000fe4000f8e10ff */
[C---:B------:R-:W-:Y:S01]  /*7c50*/  LOP3.LUT P1, RZ, R37.reuse, 0x4, RZ, 0xc0, !PT ;  /* 0x0000000425ff7812 */ /* 0x040fe2000782c0ff */
[----:B------:R-:W0:Y:S01]  /*7c60*/  LDCU.64 UR12, c[0x0][0x390] ;  /* 0x00007200ff0c77ac */ /* 0x000e220008000a00 */
[----:B------:R-:W-:Y:S01]  /*7c70*/  P2R R53, PR, RZ, 0x4 ;  /* 0x00000004ff357803 */ /* 0x000fe20000000000 */
[----:B------:R1:W-:Y:S01]  /*7c80*/  STL [R1+0x4], R12 ;  /* 0x0000040c01007387 */ /* 0x0003e20000100800 */
[C---:B------:R-:W-:Y:S02]  /*7c90*/  LOP3.LUT P2, RZ, R37.reuse, 0x8, RZ, 0xc0, !PT ;  /* 0x0000000825ff7812 */ /* 0x040fe4000784c0ff */
[----:B------:R-:W-:Y:S01]  /*7ca0*/  P2R R52, PR, RZ, 0x8 ;  /* 0x00000008ff347803 */ /* 0x000fe20000000000 */
[----:B------:R2:W-:Y:S01]  /*7cb0*/  STL [R1], R50 ;  /* 0x0000003201007387 */ /* 0x0005e20000100800 */
[----:B------:R-:W-:-:S02]  /*7cc0*/  LOP3.LUT P3, RZ, R37, 0x10, RZ, 0xc0, !PT ;  /* 0x0000001025ff7812 */ /* 0x000fc4000786c0ff */
[----:B------:R-:W-:Y:S02]  /*7cd0*/  P2R R51, PR, RZ, 0x10 ;  /* 0x00000010ff337803 */ /* 0x000fe40000000000 */
[C---:B------:R-:W-:Y:S02]  /*7ce0*/  LOP3.LUT P4, RZ, R37.reuse, 0x40, RZ, 0xc0, !PT ;  /* 0x0000004025ff7812 */ /* 0x040fe4000788c0ff */
[----:B-1----:R-:W-:Y:S02]  /*7cf0*/  P2R R12, PR, RZ, 0x2 ;  /* 0x00000002ff0c7803 */ /* 0x002fe40000000000 */
[C---:B------:R-:W-:Y:S02]  /*7d00*/  LOP3.LUT P1, RZ, R37.reuse, 0x2, RZ, 0xc0, !PT ;  /* 0x0000000225ff7812 */ /* 0x040fe4000782c0ff */
[----:B------:R-:W-:Y:S01]  /*7d10*/  LOP3.LUT P6, RZ, R37, 0x1, RZ, 0xc0, !PT ;  /* 0x0000000125ff7812 */ /* 0x000fe200078cc0ff */
[----:B------:R1:W-:Y:S01]  /*7d20*/  @P0 STS [R48], R47 ;  /* 0x0000002f30000388 */ /* 0x0003e20000000800 */
[----:B------:R-:W-:-:S02]  /*7d30*/  @P2 LEA R39, R39, UR4, 0x2 ;  /* 0x0000000427272c11 */ /* 0x000fc4000f8e10ff */
[----:B--2---:R-:W-:Y:S02]  /*7d40*/  P2R R50, PR, RZ, 0x20 ;  /* 0x00000020ff327803 */ /* 0x004fe40000000000 */
[----:B------:R-:W-:Y:S01]  /*7d50*/  LOP3.LUT P5, RZ, R37, 0x100, RZ, 0xc0, !PT ;  /* 0x0000010025ff7812 */ /* 0x000fe200078ac0ff */
[----:B-1----:R-:W2:Y:S04]  /*7d60*/  LDL.LU R48, [R1] ;  /* 0x0000000001307983 */ /* 0x002ea80000300800 */
[----:B------:R-:W-:Y:S02]  /*7d70*/  @P1 LEA R46, R46, UR4, 0x2 ;  /* 0x000000042e2e1c11 */ /* 0x000fe4000f8e10ff */
[----:B------:R-:W-:Y:S02]  /*7d80*/  @P4 LEA R27, R27, UR4, 0x2 ;  /* 0x000000041b1b4c11 */ /* 0x000fe4000f8e10ff */
[----:B------:R-:W-:Y:S01]  /*7d90*/  LOP3.LUT P0, RZ, R37, 0x20, RZ, 0xc0, !PT ;  /* 0x0000002025ff7812 */ /* 0x000fe2000780c0ff */
[----:B------:R-:W-:Y:S01]  /*7da0*/  @P1 STS [R46], R45 ;  /* 0x0000002d2e001388 */ /* 0x000fe20000000800 */
[----:B------:R-:W-:-:S03]  /*7db0*/  ISETP.NE.AND P1, PT, R12, RZ, PT ;  /* 0x000000ff0c00720c */ /* 0x000fc60003f25270 */
[----:B------:R1:W5:Y:S01]  /*7dc0*/  LDL.LU R12, [R1+0x4] ;  /* 0x00000400010c7983 */ /* 0x0003620000300800 */
[----:B------:R-:W-:Y:S02]  /*7dd0*/  @P5 LEA R47, R28, UR4, 0x2 ;  /* 0x000000041c2f5c11 */ /* 0x000fe4000f8e10ff */
[----:B------:R-:W-:-:S07]  /*7de0*/  @P6 LEA R33, R33, UR4, 0x2 ;  /* 0x0000000421216c11 */ /* 0x000fce000f8e10ff */
[----:B------:R-:W-:-:S05]  /*7df0*/  @P1 LEA R43, R43, UR4, 0x2 ;  /* 0x000000042b2b1c11 */ /* 0x000fca000f8e10ff */
[----:B------:R-:W-:Y:S04]  /*7e00*/  @P1 STS [R43], R41 ;  /* 0x000000292b001388 */ /* 0x000fe80000000800 */
[----:B------:R-:W-:Y:S01]  /*7e10*/  @P2 STS [R39], R38 ;  /* 0x0000002627002388 */ /* 0x000fe20000000800 */
[----:B------:R-:W-:Y:S02]  /*7e20*/  ISETP.NE.AND P2, PT, R53, RZ, PT ;  /* 0x000000ff3500720c */ /* 0x000fe40003f45270 */
[----:B------:R-:W-:-:S05]  /*7e30*/  @P3 LEA R53, R26, UR4, 0x2 ;  /* 0x000000041a353c11 */ /* 0x000fca000f8e10ff */
[----:B------:R-:W-:Y:S01]  /*7e40*/  @P3 STS [R53], R42 ;  /* 0x0000002a35003388 */ /* 0x000fe20000000800 */
[----:B------:R-:W-:-:S03]  /*7e50*/  ISETP.NE.AND P3, PT, R52, RZ, PT ;  /* 0x000000ff3400720c */ /* 0x000fc60003f65270 */
[----:B------:R-:W-:Y:S01]  /*7e60*/  @P4 STS [R27], R40 ;  /* 0x000000281b004388 */ /* 0x000fe20000000800 */
[----:B------:R-:W-:Y:S02]  /*7e70*/  ISETP.NE.AND P4, PT, R51, RZ, PT ;  /* 0x000000ff3300720c */ /* 0x000fe40003f85270 */
[----:B------:R-:W-:Y:S01]  /*7e80*/  @P2 LEA R26, R25, UR4, 0x2 ;  /* 0x00000004191a2c11 */ /* 0x000fe2000f8e10ff */
[----:B------:R-:W-:Y:S01]  /*7e90*/  @P5 STS [R47], R0 ;  /* 0x000000002f005388 */ /* 0x000fe20000000800 */
[----:B------:R-:W-:-:S05]  /*7ea0*/  ISETP.NE.AND P5, PT, R50, RZ, PT ;  /* 0x000000ff3200720c */ /* 0x000fca0003fa5270 */
[----:B------:R-:W-:-:S04]  /*7eb0*/  @P3 LEA R31, R31, UR4, 0x2 ;  /* 0x000000041f1f3c11 */ /* 0x000fc8000f8e10ff */
[----:B------:R-:W-:-:S04]  /*7ec0*/  @P4 LEA R29, R29, UR4, 0x2 ;  /* 0x000000041d1d4c11 */ /* 0x000fc8000f8e10ff */
[----:B------:R-:W-:Y:S02]  /*7ed0*/  @P5 LEA R25, R30, UR4, 0x2 ;  /* 0x000000041e195c11 */ /* 0x000fe4000f8e10ff */
[----:B--2---:R-:W-:-:S13]  /*7ee0*/  ISETP.NE.AND P1, PT, R48, RZ, PT ;  /* 0x000000ff3000720c */ /* 0x004fda0003f25270 */
[----:B------:R-:W-:-:S05]  /*7ef0*/  @P1 LEA R11, R11, UR4, 0x2 ;  /* 0x000000040b0b1c11 */ /* 0x000fca000f8e10ff */
[----:B------:R2:W-:Y:S01]  /*7f00*/  @P1 STS [R11], R2 ;  /* 0x000000020b001388 */ /* 0x0005e20000000800 */
[----:B------:R-:W-:-:S03]  /*7f10*/  LOP3.LUT P1, RZ, R37, 0x80, RZ, 0xc0, !PT ;  /* 0x0000008025ff7812 */ /* 0x000fc6000782c0ff */
[----:B------:R1:W-:Y:S01]  /*7f20*/  @P2 STS [R26], R3 ;  /* 0x000000031a002388 */ /* 0x0003e20000000800 */
[----:B------:R-:W-:-:S03]  /*7f30*/  LOP3.LUT P2, RZ, R37, 0x200, RZ, 0xc0, !PT ;  /* 0x0000020025ff7812 */ /* 0x000fc6000784c0ff */
[----:B------:R1:W-:Y:S01]  /*7f40*/  @P3 STS [R31], R4 ;  /* 0x000000041f003388 */ /* 0x0003e20000000800 */
[----:B------:R-:W-:Y:S02]  /*7f50*/  LOP3.LUT P3, RZ, R37, 0x400, RZ, 0xc0, !PT ;  /* 0x0000040025ff7812 */ /* 0x000fe4000786c0ff */
[----:B--2---:R-:W-:-:S03]  /*7f60*/  @P0 LEA R11, R32, UR4, 0x2 ;  /* 0x00000004200b0c11 */ /* 0x004fc6000f8e10ff */
[----:B------:R-:W-:-:S04]  /*7f70*/  @P1 LEA R0, R35, UR4, 0x2 ;  /* 0x0000000423001c11 */ /* 0x000fc8000f8e10ff */
[----:B------:R-:W-:-:S04]  /*7f80*/  @P2 LEA R34, R34, UR4, 0x2 ;  /* 0x0000000422222c11 */ /* 0x000fc8000f8e10ff */
[----:B------:R-:W-:-:S05]  /*7f90*/  @P3 LEA R36, R36, UR4, 0x2 ;  /* 0x0000000424243c11 */ /* 0x000fca000f8e10ff */
[----:B------:R1:W-:Y:S04]  /*7fa0*/  @P3 STS [R36], R5 ;  /* 0x0000000524003388 */ /* 0x0003e80000000800 */
[----:B------:R1:W-:Y:S04]  /*7fb0*/  @P4 STS [R29], R6 ;  /* 0x000000061d004388 */ /* 0x0003e80000000800 */
[----:B------:R1:W-:Y:S04]  /*7fc0*/  @P2 STS [R34], R7 ;  /* 0x0000000722002388 */ /* 0x0003e80000000800 */
[----:B------:R1:W-:Y:S04]  /*7fd0*/  @P5 STS [R25], R8 ;  /* 0x0000000819005388 */ /* 0x0003e80000000800 */
[----:B------:R1:W-:Y:S04]  /*7fe0*/  @P1 STS [R0], R9 ;  /* 0x0000000900001388 */ /* 0x0003e80000000800 */
[----:B------:R1:W-:Y:S01]  /*7ff0*/  @P0 STS [R11], R10 ;  /* 0x0000000a0b000388 */ /* 0x0003e20000000800 */
[----:B------:R-:W-:-:S03]  /*8000*/  ISETP.GE.U32.AND P0, PT, R49, R24, PT ;  /* 0x000000183100720c */ /* 0x000fc60003f06070 */
[----:B------:R1:W-:Y:S01]  /*8010*/  @P6 STS [R33], R44 ;  /* 0x0000002c21006388 */ /* 0x0003e20000000800 */
[----:B------:R-:W-:Y:S09]  /*8020*/  BAR.SYNC.DEFER_BLOCKING 0x0 ;  /* 0x0000000000007b1d */ /* 0x000ff20000010000 */
[----:B01----:R-:W-:Y:S05]  /*8030*/  @P0 BRA `(.L_x_183) ;  /* 0x0000000400780947 */ /* 0x003fea0003800000 */
[----:B------:R-:W-:Y:S01]  /*8040*/  IADD3 R13, PT, PT, R15, R13, R14 ;  /* 0x0000000d0f0d7210 */ /* 0x000fe20007ffe00e */
[----:B------:R-:W-:Y:S03]  /*8050*/  BSSY.RECONVERGENT B2, `(.L_x_185) ;  /* 0x0000023000027945 */ /* 0x000fe60003800200 */
[----:B------:R-:W-:-:S04]  /*8060*/  IADD3 R13, PT, PT, R17, R13, R16 ;  /* 0x0000000d110d7210 */ /* 0x000fc80007ffe010 */
[----:B------:R-:W-:-:S04]  /*8070*/  IADD3 R13, PT, PT, R19, R13, R18 ;  /* 0x0000000d130d7210 */ /* 0x000fc80007ffe012 */
[----:B------:R-:W-:-:S04]  /*8080*/  IADD3 R13, PT, PT, R21, R13, R20 ;  /* 0x0000000d150d7210 */ /* 0x000fc80007ffe014 */
[----:B------:R-:W-:-:S04]  /*8090*/  IADD3 R13, PT, PT, R23, R13, R22 ;  /* 0x0000000d170d7210 */ /* 0x000fc80007ffe016 */
[----:B-----5:R-:W-:-:S04]  /*80a0*/  IADD3 R12, PT, PT, R13, UR7, R12 ;  /* 0x000000070d0c7c10 */ /* 0x020fc8000fffe00c */
[----:B------:R-:W-:-:S05]  /*80b0*/  IADD3 R12, PT, PT, R12, -0x1981, -R49 ;  /* 0xffffe67f0c0c7810 */ /* 0x000fca0007ffe831 */
[----:B------:R-:W-:-:S05]  /*80c0*/  IMAD.HI.U32 R0, R12, -0x55555555, RZ ;  /* 0xaaaaaaab0c007827 */ /* 0x000fca00078e00ff */
[----:B------:R-:W-:-:S04]  /*80d0*/  SHF.R.U32.HI R0, RZ, 0x8, R0 ;  /* 0x00000008ff007819 */ /* 0x000fc80000011600 */
[----:B------:R-:W-:-:S04]  /*80e0*/  LOP3.LUT R2, R0, 0x3, RZ, 0xc0, !PT ;  /* 0x0000000300027812 */ /* 0x000fc800078ec0ff */
[----:B------:R-:W-:-:S13]  /*80f0*/  ISETP.NE.AND P0, PT, R2, 0x3, PT ;  /* 0x000000030200780c */ /* 0x000fda0003f05270 */
[----:B------:R-:W-:Y:S05]  /*8100*/  @!P0 BRA `(.L_x_186) ;  /* 0x00000000005c8947 */ /* 0x000fea0003800000 */
[----:B------:R-:W-:Y:S01]  /*8110*/  VIADD R0, R0, 0x1 ;  /* 0x0000000100007836 */ /* 0x000fe20000000000 */
[----:B------:R-:W-:Y:S01]  /*8120*/  BSSY.RECONVERGENT B3, `(.L_x_186) ;  /* 0x0000015000037945 */ /* 0x000fe20003800200 */
[----:B------:R-:W-:Y:S01]  /*8130*/  ISETP.NE.AND P2, PT, RZ, UR10, PT ;  /* 0x0000000aff007c0c */ /* 0x000fe2000bf45270 */
[----:B------:R-:W-:Y:S01]  /*8140*/  IMAD.MOV.U32 R9, RZ, RZ, RZ ;  /* 0x000000ffff097224 */ /* 0x000fe200078e00ff */
[----:B------:R-:W-:Y:S02]  /*8150*/  LEA R6, R49, UR4, 0x2 ;  /* 0x0000000431067c11 */ /* 0x000fe4000f8e10ff */
[----:B------:R-:W-:-:S05]  /*8160*/  LOP3.LUT R0, R0, 0x3, RZ, 0xc0, !PT ;  /* 0x0000000300007812 */ /* 0x000fca00078ec0ff */
[----:B------:R-:W-:-:S07]  /*8170*/  IMAD.MOV R0, RZ, RZ, -R0 ;  /* 0x000000ffff007224 */ /* 0x000fce00078e0a00 */
.L_x_187:
        /* <DEDUP_REMOVED lines=16> */
.L_x_186:
[----:B------:R-:W-:Y:S05]  /*8280*/  BSYNC.RECONVERGENT B2 ;  /* 0x0000000000027941 */ /* 0x000fea0003800200 */
.L_x_185:
[----:B------:R-:W-:-:S13]  /*8290*/  ISETP.GE.U32.AND P0, PT, R12, 0x480, PT ;  /* 0x000004800c00780c */ /* 0x000fda0003f06070 */
[----:B------:R-:W-:Y:S05]  /*82a0*/  @!P0 BRA `(.L_x_183) ;  /* 0x0000000000dc8947 */ /* 0x000fea0003800000 */
[----:B------:R-:W1:Y:S01]  /*82b0*/  S2UR UR6, SR_CgaCtaId ;  /* 0x00000000000679c3 */ /* 0x000e620000008800 */
[----:B------:R-:W-:Y:S01]  /*82c0*/  UMOV UR5, 0x400 ;  /* 0x0000040000057882 */ /* 0x000fe20000000000 */
[----:B------:R-:W-:Y:S02]  /*82d0*/  UISETP.NE.AND UP0, UPT, UR10, URZ, UPT ;  /* 0x000000ff0a00728c */ /* 0x000fe4000bf05270 */
[----:B------:R-:W-:Y:S01]  /*82e0*/  ISETP.NE.AND P0, PT, RZ, UR10, PT ;  /* 0x0000000aff007c0c */ /* 0x000fe2000bf05270 */
[----:B------:R-:W-:Y:S02]  /*82f0*/  IMAD.MOV.U32 R19, RZ, RZ, RZ ;  /* 0x000000ffff137224 */ /* 0x000fe400078e00ff */
[----:B------:R-:W-:Y:S01]  /*8300*/  IMAD.MOV.U32 R21, RZ, RZ, RZ ;  /* 0x000000ffff157224 */ /* 0x000fe200078e00ff */
[----:B0-----:R-:W0:Y:S01]  /*8310*/  LDC.64 R2, c[0x0][0x390] ;  /* 0x0000e400ff027b82 */ /* 0x001e220000000a00 */
[----:B------:R-:W-:Y:S01]  /*8320*/  PLOP3.LUT P1, PT, PT, PT, UP0, 0x80, 0x8 ;  /* 0x000000000008781c */ /* 0x000fe20003f2f008 */
[----:B-1----:R-:W-:-:S06]  /*8330*/  ULEA UR5, UR6, UR5, 0x18 ;  /* 0x0000000506057291 */ /* 0x002fcc000f8ec0ff */
[C---:B------:R-:W-:Y:S01]  /*8340*/  LEA R0, R49.reuse, UR5, 0x2 ;  /* 0x0000000531007c11 */ /* 0x040fe2000f8e10ff */
[----:B0-----:R-:W-:-:S04]  /*8350*/  IMAD.WIDE.U32 R2, R49, 0x4, R2 ;  /* 0x0000000431027825 */ /* 0x001fc800078e0002 */
[----:B------:R-:W-:-:S07]  /*8360*/  VIADD R0, R0, 0xc00 ;  /* 0x00000c0000007836 */ /* 0x000fce0000000000 */
.L_x_188:
[----:B-1----:R-:W0:Y:S01]  /*8370*/  @!P1 LDC.64 R8, c[0x0][0x3d8] ;  /* 0x0000f600ff089b82 */ /* 0x002e220000000a00 */
[----:B------:R-:W-:Y:S01]  /*8380*/  CS2R R4, SRZ ;  /* 0x0000000000047805 */ /* 0x000fe2000001ff00 */
[----:B------:R-:W1:Y:S04]  /*8390*/  LDS R15, [R0+-0xc00] ;  /* 0xfff40000000f7984 */ /* 0x000e680000000800 */
[----:B------:R-:W2:Y:S04]  /*83a0*/  LDS R17, [R0+-0x600] ;  /* 0xfffa000000117984 */ /* 0x000ea80000000800 */
[----:B0-----:R-:W3:Y:S01]  /*83b0*/  @!P1 LDG.E.64 R4, desc[UR8][R8.64] ;  /* 0x0000000808049981 */ /* 0x001ee2000c1e1b00 */
[----:B------:R-:W-:-:S13]  /*83c0*/  PLOP3.LUT P1, PT, P0, PT, PT, 0x80, 0x8 ;  /* 0x000000000008781c */ /* 0x000fda000072f070 */
        /* <DEDUP_REMOVED lines=37> */
.L_x_183:
[----:B------:R-:W-:Y:S05]  /*8620*/  BSYNC.RECONVERGENT B0 ;  /* 0x0000000000007941 */ /* 0x000fea0003800200 */
.L_x_133:
[----:B------:R-:W-:Y:S05]  /*8630*/  BRA `(.L_x_189) ;  /* 0x0000003800347947 */ /* 0x000fea0003800000 */
.L_x_132:
        /* <DEDUP_REMOVED lines=11> */
[C-C-:B------:R-:W-:Y:S01]  /*86f0*/  IADD3 R5, P4, P5, R19.reuse, UR4, R2.reuse ;  /* 0x0000000413057c10 */ /* 0x140fe2000fd9e002 */
[C---:B------:R-:W-:Y:S01]  /*8700*/  VIADD R4, R19.reuse, 0x20 ;  /* 0x0000002013047836 */ /* 0x040fe20000000000 */
[CC--:B------:R-:W-:Y:S01]  /*8710*/  ISETP.GE.AND P3, PT, R19.reuse, R43.reuse, PT ;  /* 0x0000002b1300720c */ /* 0x0c0fe20003f66270 */
[C---:B------:R-:W-:Y:S01]  /*8720*/  VIADD R24, R19.reuse, 0x80 ;  /* 0x0000008013187836 */ /* 0x040fe20000000000 */
[-C--:B------:R-:W-:Y:S01]  /*8730*/  ISETP.GE.AND P1, PT, R22, R43.reuse, PT ;  /* 0x0000002b1600720c */ /* 0x080fe20003f26270 */
[C---:B------:R-:W-:Y:S01]  /*8740*/  VIADD R22, R19.reuse, 0x60 ;  /* 0x0000006013167836 */ /* 0x040fe20000000000 */
[-C--:B------:R-:W-:Y:S01]  /*8750*/  ISETP.GE.AND P2, PT, R4, R43.reuse, PT ;  /* 0x0000002b0400720c */ /* 0x080fe20003f46270 */
[C---:B------:R-:W-:Y:S01]  /*8760*/  VIADD R26, R19.reuse, 0xa0 ;  /* 0x000000a0131a7836 */ /* 0x040fe20000000000 */
[----:B------:R-:W-:Y:S01]  /*8770*/  SHF.R.S32.HI R4, RZ, 0x1f, R2 ;  /* 0x0000001fff047819 */ /* 0x000fe20000011402 */
[----:B------:R-:W-:Y:S01]  /*8780*/  VIADD R30, R19, 0xc0 ;  /* 0x000000c0131e7836 */ /* 0x000fe20000000000 */
[----:B------:R-:W-:-:S02]  /*8790*/  ISETP.GE.AND P0, PT, R22, R43, PT ;  /* 0x0000002b1600720c */ /* 0x000fc40003f06270 */
[----:B------:R-:W-:Y:S02]  /*87a0*/  IADD3.X R22, PT, PT, RZ, UR5, R4, P4, P5 ;  /* 0x00000005ff167c10 */ /* 0x000fe4000a7ea404 */
[----:B---3--:R-:W-:Y:S02]  /*87b0*/  LEA R4, P4, R5, UR10, 0x2 ;  /* 0x0000000a05047c11 */ /* 0x008fe4000f8810ff */
[-C--:B------:R-:W-:Y:S01]  /*87c0*/  ISETP.GE.AND P6, PT, R24, R43.reuse, PT ;  /* 0x0000002b1800720c */ /* 0x080fe20003fc6270 */
[----:B------:R-:W-:Y:S01]  /*87d0*/  VIADD R24, R19, 0x100 ;  /* 0x0000010013187836 */ /* 0x000fe20000000000 */
[----:B------:R-:W-:Y:S01]  /*87e0*/  LEA.HI.X R5, R5, UR11, R22, 0x2, P4 ;  /* 0x0000000b05057c11 */ /* 0x000fe2000a0f1416 */
[C---:B------:R-:W-:Y:S01]  /*87f0*/  VIADD R22, R19.reuse, 0xe0 ;  /* 0x000000e013167836 */ /* 0x040fe20000000000 */
[-C--:B------:R-:W-:Y:S02]  /*8800*/  ISETP.GE.AND P5, PT, R26, R43.reuse, PT ;  /* 0x0000002b1a00720c */ /* 0x080fe40003fa6270 */
[-C--:B------:R-:W-:Y:S01]  /*8810*/  ISETP.GE.AND P4, PT, R30, R43.reuse, PT ;  /* 0x0000002b1e00720c */ /* 0x080fe20003f86270 */
[----:B------:R-:W2:Y:S01]  /*8820*/  @!P3 LDG.E R0, desc[UR8][R4.64] ;  /* 0x000000080400b981 */ /* 0x000ea2000c1e1900 */
[----:B------:R-:W-:Y:S01]  /*8830*/  ISETP.GE.AND P3, PT, R22, R43, PT ;  /* 0x0000002b1600720c */ /* 0x000fe20003f66270 */
[----:B------:R-:W-:-:S02]  /*8840*/  VIADD R22, R19, 0x120 ;  /* 0x0000012013167836 */ /* 0x000fc40000000000 */
[----:B------:R-:W3:Y:S01]  /*8850*/  @!P2 LDG.E R3, desc[UR8][R4.64+0x80] ;  /* 0x000080080403a981 */ /* 0x000ee2000c1e1900 */
[-C--:B------:R-:W-:Y:S01]  /*8860*/  ISETP.GE.AND P2, PT, R24, R43.reuse, PT ;  /* 0x0000002b1800720c */ /* 0x080fe20003f46270 */
[C---:B------:R-:W-:Y:S02]  /*8870*/  VIADD R24, R19.reuse, 0x140 ;  /* 0x0000014013187836 */ /* 0x040fe40000000000 */
[----:B------:R-:W4:Y:S01]  /*8880*/  @!P1 LDG.E R6, desc[UR8][R4.64+0x100] ;  /* 0x0001000804069981 */ /* 0x000f22000c1e1900 */
        /* <DEDUP_REMOVED lines=16> */
[----:B------:R-:W-:Y:S02]  /*8990*/  VIADD R24, R19, 0x200 ;  /* 0x0000020013187836 */ /* 0x000fe40000000000 */
        /* <DEDUP_REMOVED lines=16> */
[----:B-1----:R-:W-:Y:S01]  /*8aa0*/  ULEA UR4, UR5, UR4, 0x18 ;  /* 0x0000000405047291 */ /* 0x002fe2000f8ec0ff */
[----:B------:R-:W1:Y:S01]  /*8ab0*/  LDCU UR5, c[0x0][0x3ac] ;  /* 0x00007580ff0577ac */ /* 0x000e620008000800 */
[----:B0-----:R-:W-:-:S05]  /*8ac0*/  IMAD R22, R19, 0x220, R46 ;  /* 0x0000022013167824 */ /* 0x001fca00078e022e */
        /* <DEDUP_REMOVED lines=10> */
[----:B------:R0:W-:Y:S04]  /*8b70*/  STS [R25+0x400], R12 ;  /* 0x0004000c19007388 */ /* 0x0001e80000000800 */
[----:B------:R-:W-:Y:S04]  /*8b80*/  STS [R25+0x480], R13 ;  /* 0x0004800d19007388 */ /* 0x000fe80000000800 */
[----:B------:R-:W-:Y:S01]  /*8b90*/  STS [R25+0x500], R14 ;  /* 0x0005000e19007388 */ /* 0x000fe20000000800 */
[----:B0-----:R-:W-:-:S03]  /*8ba0*/  IMAD R12, R28, 0x11, RZ ;  /* 0x000000111c0c7824 */ /* 0x001fc600078e02ff */
[----:B------:R-:W-:Y:S01]  /*8bb0*/  STS [R25+0x580], R15 ;  /* 0x0005800f19007388 */ /* 0x000fe20000000800 */
[----:B------:R-:W-:-:S03]  /*8bc0*/  VIADD R0, R12, 0x1 ;  /* 0x000000010c007836 */ /* 0x000fc60000000000 */
[----:B------:R-:W-:Y:S01]  /*8bd0*/  STS [R25+0x600], R16 ;  /* 0x0006001019007388 */ /* 0x000fe20000000800 */
[----:B------:R-:W-:-:S03]  /*8be0*/  VIADD R4, R12, 0x3 ;  /* 0x000000030c047836 */ /* 0x000fc60000000000 */
[----:B------:R-:W-:Y:S04]  /*8bf0*/  STS [R25+0x680], R17 ;  /* 0x0006801119007388 */ /* 0x000fe80000000800 */
[----:B------:R-:W-:Y:S04]  /*8c00*/  STS [R25+0x700], R18 ;  /* 0x0007001219007388 */ /* 0x000fe80000000800 */
[----:B------:R0:W-:Y:S04]  /*8c10*/  STS [R25+0x780], R20 ;  /* 0x0007801419007388 */ /* 0x0001e80000000800 */
[----:B------:R-:W-:Y:S01]  /*8c20*/  STS [R25+0x800], R21 ;  /* 0x0008001519007388 */ /* 0x000fe20000000800 */
[----:B------:R-:W-:-:S03]  /*8c30*/  NOP ;  /* 0x0000000000007918 */ /* 0x000fc60000000000 */
[----:B------:R-:W1:Y:S01]  /*8c40*/  LDS R27, [R24+0x4] ;  /* 0x00000400181b7984 */ /* 0x000e620000000800 */
[----:B0-----:R-:W-:-:S03]  /*8c50*/  IMAD.MOV.U32 R20, RZ, RZ, 0x2 ;  /* 0x00000002ff147424 */ /* 0x001fc600078e00ff */
[----:B------:R-:W0:Y:S04]  /*8c60*/  LDS R30, [R24] ;  /* 0x00000000181e7984 */ /* 0x000e280000000800 */
[----:B------:R-:W2:Y:S04]  /*8c70*/  LDS R26, [R24+0x8] ;  /* 0x00000800181a7984 */ /* 0x000ea80000000800 */
[----:B------:R-:W3:Y:S04]  /*8c80*/  LDS R23, [R24+0xc] ;  /* 0x00000c0018177984 */ /* 0x000ee80000000800 */
[----:B------:R-:W4:Y:S04]  /*8c90*/  LDS R36, [R24+0x10] ;  /* 0x0000100018247984 */ /* 0x000f280000000800 */
[----:B------:R-:W5:Y:S04]  /*8ca0*/  LDS R22, [R24+0x14] ;  /* 0x0000140018167984 */ /* 0x000f680000000800 */
[----:B------:R-:W5:Y:S04]  /*8cb0*/  LDS R21, [R24+0x18] ;  /* 0x0000180018157984 */ /* 0x000f680000000800 */
[----:B------:R-:W5:Y:S04]  /*8cc0*/  LDS R17, [R24+0x1c] ;  /* 0x00001c0018117984 */ /* 0x000f680000000800 */
[----:B------:R-:W5:Y:S04]  /*8cd0*/  LDS R16, [R24+0x20] ;  /* 0x0000200018107984 */ /* 0x000f680000000800 */
[----:B------:R-:W5:Y:S01]  /*8ce0*/  LDS R10, [R24+0x24] ;  /* 0x00002400180a7984 */ /* 0x000f620000000800 */
[----:B-1----:R-:W-:-:S03]  /*8cf0*/  ISETP.NE.AND P1, PT, R27, UR5, PT ;  /* 0x000000051b007c0c */ /* 0x002fc6000bf25270 */
[----:B------:R-:W1:Y:S01]  /*8d00*/  LDS R7, [R24+0x28] ;  /* 0x0000280018077984 */ /* 0x000e620000000800 */
[----:B0-----:R-:W-:-:S03]  /*8d10*/  ISETP.NE.AND P0, PT, R30, UR5, PT ;  /* 0x000000051e007c0c */ /* 0x001fc6000bf05270 */
[----:B------:R-:W0:Y:S01]  /*8d20*/  LDS R6, [R24+0x2c] ;  /* 0x00002c0018067984 */ /* 0x000e220000000800 */
[-C--:B------:R-:W-:Y:S01]  /*8d30*/  ISETP.GE.OR P5, PT, R0, R43.reuse, P1 ;  /* 0x0000002b0000720c */ /* 0x080fe20000fa6670 */
[C---:B------:R-:W-:Y:S01]  /*8d40*/  VIADD R0, R12.reuse, 0x2 ;  /* 0x000000020c007836 */ /* 0x040fe20000000000 */
[----:B------:R-:W-:Y:S01]  /*8d50*/  ISETP.GE.OR P0, PT, R12, R43, P0 ;  /* 0x0000002b0c00720c */ /* 0x000fe20000706670 */
[----:B------:R-:W0:Y:S01]  /*8d60*/  LDS R5, [R24+0x30] ;  /* 0x0000300018057984 */ /* 0x000e220000000800 */
[----:B--2---:R-:W-:-:S03]  /*8d70*/  ISETP.NE.AND P1, PT, R26, UR5, PT ;  /* 0x000000051a007c0c */ /* 0x004fc6000bf25270 */
[----:B------:R-:W-:Y:S01]  /*8d80*/  LDS R38, [R24+0x40] ;  /* 0x0000400018267984 */ /* 0x000fe20000000800 */
[-C--:B------:R-:W-:Y:S02]  /*8d90*/  ISETP.GE.OR P6, PT, R0, R43.reuse, P1 ;  /* 0x0000002b0000720c */ /* 0x080fe40000fc6670 */
[----:B---3--:R-:W-:Y:S02]  /*8da0*/  ISETP.NE.AND P1, PT, R23, UR5, PT ;  /* 0x0000000517007c0c */ /* 0x008fe4000bf25270 */
[----:B------:R-:W-:Y:S02]  /*8db0*/  SEL R0, RZ, 0x1, !P0 ;  /* 0x00000001ff007807 */ /* 0x000fe40004000000 */
[----:B------:R-:W-:Y:S01]  /*8dc0*/  @P5 LOP3.LUT R37, R37, 0x10, RZ, 0xfc, !PT ;  /* 0x0000001025255812 */ /* 0x000fe200078efcff */
[----:B------:R-:W-:Y:S01]  /*8dd0*/  @!P0 IMAD.MOV R20, RZ, RZ, 0x1 ;  /* 0x00000001ff148424 */ /* 0x000fe200078e02ff */
[-C--:B------:R-:W-:Y:S01]  /*8de0*/  ISETP.GE.OR P2, PT, R4, R43.reuse, P1 ;  /* 0x0000002b0400720c */ /* 0x080fe20000f46670 */
[----:B------:R-:W-:Y:S01]  /*8df0*/  @!P5 IMAD.MOV R20, RZ, RZ, R0 ;  /* 0x000000ffff14d224 */ /* 0x000fe200078e0200 */
[----:B------:R-:W-:Y:S01]  /*8e00*/  LOP3.LUT R37, R37, 0xfffffff7, RZ, 0xc0, !PT ;  /* 0xfffffff725257812 */ /* 0x000fe200078ec0ff */
[----:B------:R-:W-:Y:S01]  /*8e10*/  VIADD R0, R12, 0x4 ;  /* 0x000000040c007836 */ /* 0x000fe20000000000 */
[----:B----4-:R-:W-:Y:S01]  /*8e20*/  ISETP.NE.AND P1, PT, R36, UR5, PT ;  /* 0x0000000524007c0c */ /* 0x010fe2000bf25270 */
[----:B------:R-:W-:Y:S01]  /*8e30*/  VIADD R3, R20, 0x1 ;  /* 0x0000000114037836 */ /* 0x000fe20000000000 */
[----:B------:R-:W-:Y:S01]  /*8e40*/  @P6 LOP3.LUT R37, R37, 0x8, RZ, 0xfc, !PT ;  /* 0x0000000825256812 */ /* 0x000fe200078efcff */
[----:B------:R-:W-:Y:S01]  /*8e50*/  @!P6 IMAD.MOV R3, RZ, RZ, R20 ;  /* 0x000000ffff03e224 */ /* 0x000fe200078e0214 */
[-C--:B------:R-:W-:Y:S01]  /*8e60*/  ISETP.GE.OR P3, PT, R0, R43.reuse, P1 ;  /* 0x0000002b0000720c */ /* 0x080fe20000f66670 */
[----:B------:R-:W-:Y:S01]  /*8e70*/  VIADD R0, R12, 0x5 ;  /* 0x000000050c007836 */ /* 0x000fe20000000000 */
[----:B------:R-:W-:Y:S01]  /*8e80*/  LOP3.LUT R37, R37, 0xffffffbf, RZ, 0xc0, !PT ;  /* 0xffffffbf25257812 */ /* 0x000fe200078ec0ff */
[----:B------:R-:W-:Y:S01]  /*8e90*/  VIADD R11, R3, 0x1 ;  /* 0x00000001030b7836 */ /* 0x000fe20000000000 */
[----:B-----5:R-:W-:Y:S01]  /*8ea0*/  ISETP.NE.AND P1, PT, R22, UR5, PT ;  /* 0x0000000516007c0c */ /* 0x020fe2000bf25270 */
[----:B------:R-:W-:Y:S01]  /*8eb0*/  @!P2 IMAD.MOV R11, RZ, RZ, R3 ;  /* 0x000000ffff0ba224 */ /* 0x000fe200078e0203 */
[----:B------:R-:W-:Y:S01]  /*8ec0*/  @P2 LOP3.LUT R37, R37, 0x40, RZ, 0xfc, !PT ;  /* 0x0000004025252812 */ /* 0x000fe200078efcff */
[----:B------:R-:W2:Y:S01]  /*8ed0*/  LDS R4, [R24+0x34] ;  /* 0x0000340018047984 */ /* 0x000ea20000000800 */
[----:B------:R-:W-:Y:S01]  /*8ee0*/  ISETP.GE.OR P2, PT, R0, R43, P1 ;  /* 0x0000002b0000720c */ /* 0x000fe20000f46670 */
[----:B------:R-:W-:Y:S01]  /*8ef0*/  VIADD R0, R12, 0x6 ;  /* 0x000000060c007836 */ /* 0x000fe20000000000 */
[----:B------:R-:W-:Y:S01]  /*8f00*/  LOP3.LUT R37, R37, 0xfffffdff, RZ, 0xc0, !PT ;  /* 0xfffffdff25257812 */ /* 0x000fe200078ec0ff */
[----:B------:R-:W-:Y:S01]  /*8f10*/  VIADD R9, R11, 0x1 ;  /* 0x000000010b097836 */ /* 0x000fe20000000000 */
[----:B------:R-:W-:Y:S01]  /*8f20*/  ISETP.NE.AND P1, PT, R21, UR5, PT ;  /* 0x0000000515007c0c */ /* 0x000fe2000bf25270 */
[----:B------:R-:W-:Y:S01]  /*8f30*/  @!P3 IMAD.MOV R9, RZ, RZ, R11 ;  /* 0x000000ffff09b224 */ /* 0x000fe200078e020b */
[----:B------:R-:W-:-:S02]  /*8f40*/  @P3 LOP3.LUT R37, R37, 0x200, RZ, 0xfc, !PT ;  /* 0x0000020025253812 */ /* 0x000fc400078efcff */
[-C--:B------:R-:W-:Y:S01]  /*8f50*/  ISETP.GE.OR P3, PT, R0, R43.reuse, P1 ;  /* 0x0000002b0000720c */ /* 0x080fe20000f66670 */
[----:B------:R-:W-:Y:S01]  /*8f60*/  VIADD R0, R12, 0x7 ;  /* 0x000000070c007836 */ /* 0x000fe20000000000 */
[----:B------:R-:W-:Y:S01]  /*8f70*/  LOP3.LUT R37, R37, 0xfffffbff, RZ, 0xc0, !PT ;  /* 0xfffffbff25257812 */ /* 0x000fe200078ec0ff */
[----:B------:R-:W-:Y:S01]  /*8f80*/  VIADD R8, R9, 0x1 ;  /* 0x0000000109087836 */ /* 0x000fe20000000000 */
[----:B------:R-:W-:Y:S01]  /*8f90*/  ISETP.NE.AND P1, PT, R17, UR5, PT ;  /* 0x0000000511007c0c */ /* 0x000fe2000bf25270 */
[----:B------:R-:W-:Y:S01]  /*8fa0*/  @!P2 IMAD.MOV R8, RZ, RZ, R9 ;  /* 0x000000ffff08a224 */ /* 0x000fe200078e0209 */
[----:B------:R-:W-:Y:S02]  /*8fb0*/  @P2 LOP3.LUT R37, R37, 0x400, RZ, 0xfc, !PT ;  /* 0x0000040025252812 */ /* 0x000fe400078efcff */
        /* <DEDUP_REMOVED lines=13> */
[----:B------:R-:W-:Y:S01]  /*9090*/  @P2 LOP3.LUT R37, R37, 0x800, RZ, 0xfc, !PT ;  /* 0x0000080025252812 */ /* 0x000fe200078efcff */
[----:B------:R-:W3:Y:S01]  /*90a0*/  LDS R3, [R24+0x38] ;  /* 0x0000380018037984 */ /* 0x000ee20000000800 */
[----:B------:R-:W-:Y:S01]  /*90b0*/  ISETP.GE.OR P2, PT, R0, R43, P1 ;  /* 0x0000002b0000720c */ /* 0x000fe20000f46670 */
[----:B------:R-:W-:Y:S01]  /*90c0*/  VIADD R0, R12, 0xa ;  /* 0x0000000a0c007836 */ /* 0x000fe20000000000 */
[----:B------:R-:W-:Y:S01]  /*90d0*/  LOP3.LUT R37, R37, 0xffffff7f, RZ, 0xc0, !PT ;  /* 0xffffff7f25257812 */ /* 0x000fe200078ec0ff */
[----:B------:R-:W-:Y:S01]  /*90e0*/  VIADD R13, R29, 0x1 ;  /* 0x000000011d0d7836 */ /* 0x000fe20000000000 */
[----:B-1----:R-:W-:Y:S01]  /*90f0*/  ISETP.NE.AND P1, PT, R7, UR5, PT ;  /* 0x0000000507007c0c */ /* 0x002fe2000bf25270 */
[----:B------:R-:W-:Y:S01]  /*9100*/  @!P3 IMAD.MOV R13, RZ, RZ, R29 ;  /* 0x000000ffff0db224 */ /* 0x000fe200078e021d */
[----:B------:R-:W-:-:S02]  /*9110*/  @P3 LOP3.LUT R37, R37, 0x80, RZ, 0xfc, !PT ;  /* 0x0000008025253812 */ /* 0x000fc400078efcff */
[-C--:B------:R-:W-:Y:S01]  /*9120*/  ISETP.GE.OR P3, PT, R0, R43.reuse, P1 ;  /* 0x0000002b0000720c */ /* 0x080fe20000f66670 */
[----:B------:R-:W-:Y:S01]  /*9130*/  VIADD R0, R12, 0xb ;  /* 0x0000000b0c007836 */ /* 0x000fe20000000000 */
[----:B------:R-:W-:Y:S01]  /*9140*/  LOP3.LUT R37, R37, 0xfffffeff, RZ, 0xc0, !PT ;  /* 0xfffffeff25257812 */ /* 0x000fe200078ec0ff */
[----:B------:R-:W-:Y:S01]  /*9150*/  VIADD R14, R13, 0x1 ;  /* 0x000000010d0e7836 */ /* 0x000fe20000000000 */
[----:B0-----:R-:W-:Y:S01]  /*9160*/  ISETP.NE.AND P1, PT, R6, UR5, PT ;  /* 0x0000000506007c0c */ /* 0x001fe2000bf25270 */
[----:B------:R-:W-:Y:S01]  /*9170*/  @!P2 IMAD.MOV R14, RZ, RZ, R13 ;  /* 0x000000ffff0ea224 */ /* 0x000fe200078e020d */
[----:B------:R-:W-:Y:S02]  /*9180*/  @P2 LOP3.LUT R37, R37, 0x100, RZ, 0xfc, !PT ;  /* 0x0000010025252812 */ /* 0x000fe400078efcff */
[----:B------:R-:W-:Y:S01]  /*9190*/  ISETP.GE.OR P2, PT, R0, R43, P1 ;  /* 0x0000002b0000720c */ /* 0x000fe20000f46670 */
[----:B------:R-:W-:Y:S01]  /*91a0*/  VIADD R13, R14, 0x1 ;  /* 0x000000010e0d7836 */ /* 0x000fe20000000000 */
[----:B------:R-:W0:Y:S01]  /*91b0*/  LDS R0, [R24+0x3c] ;  /* 0x00003c0018007984 */ /* 0x000e220000000800 */
[----:B------:R-:W-:-:S02]  /*91c0*/  LOP3.LUT R37, R37, 0xfffffffb, RZ, 0xc0, !PT ;  /* 0xfffffffb25257812 */ /* 0x000fc400078ec0ff */
[----:B------:R-:W-:Y:S01]  /*91d0*/  @!P3 IMAD.MOV R13, RZ, RZ, R14 ;  /* 0x000000ffff0db224 */ /* 0x000fe200078e020e */
[----:B------:R-:W-:Y:S01]  /*91e0*/  BAR.SYNC.DEFER_BLOCKING 0x0 ;  /* 0x0000000000007b1d */ /* 0x000fe20000010000 */
[----:B------:R-:W-:Y:S01]  /*91f0*/  @P3 LOP3.LUT R37, R37, 0x4, RZ, 0xfc, !PT ;  /* 0x0000000425253812 */ /* 0x000fe200078efcff */
[----:B------:R-:W-:Y:S01]  /*9200*/  VIADD R14, R12, 0xc ;  /* 0x0000000c0c0e7836 */ /* 0x000fe20000000000 */
[----:B------:R-:W-:Y:S01]  /*9210*/  ISETP.NE.AND P1, PT, R5, UR5, PT ;  /* 0x0000000505007c0c */ /* 0x000fe2000bf25270 */
[----:B------:R-:W-:Y:S01]  /*9220*/  VIADD R15, R13, 0x1 ;  /* 0x000000010d0f7836 */ /* 0x000fe20000000000 */
[----:B------:R-:W-:Y:S02]  /*9230*/  LOP3.LUT R37, R37, 0xfffffffe, RZ, 0xc0, !PT ;  /* 0xfffffffe25257812 */ /* 0x000fe400078ec0ff */
[----:B------:R-:W-:Y:S01]  /*9240*/  ISETP.GE.OR P1, PT, R14, R43, P1 ;  /* 0x0000002b0e00720c */ /* 0x000fe20000f26670 */
[----:B------:R-:W-:Y:S01]  /*9250*/  @!P2 IMAD.MOV R15, RZ, RZ, R13 ;  /* 0x000000ffff0fa224 */ /* 0x000fe200078e020d */
[----:B------:R-:W-:Y:S01]  /*9260*/  @P2 LOP3.LUT R37, R37, 0x1, RZ, 0xfc, !PT ;  /* 0x0000000125252812 */ /* 0x000fe200078efcff */
[----:B------:R-:W-:Y:S01]  /*9270*/  VIADD R14, R12, 0xd ;  /* 0x0000000d0c0e7836 */ /* 0x000fe20000000000 */
[----:B--2---:R-:W-:Y:S01]  /*9280*/  ISETP.NE.AND P2, PT, R4, UR5, PT ;  /* 0x0000000504007c0c */ /* 0x004fe2000bf45270 */
[----:B------:R-:W-:Y:S01]  /*9290*/  VIADD R13, R15, 0x1 ;  /* 0x000000010f0d7836 */ /* 0x000fe20000000000 */
[----:B------:R-:W-:-:S02]  /*92a0*/  ISETP.NE.AND P5, PT, R38, UR5, PT ;  /* 0x0000000526007c0c */ /* 0x000fc4000bfa5270 */
[-C--:B------:R-:W-:Y:S01]  /*92b0*/  ISETP.GE.OR P2, PT, R14, R43.reuse, P2 ;  /* 0x0000002b0e00720c */ /* 0x080fe20001746670 */
[----:B------:R-:W-:Y:S01]  /*92c0*/  VIADD R14, R12, 0xe ;  /* 0x0000000e0c0e7836 */ /* 0x000fe20000000000 */
[----:B---3--:R-:W-:Y:S02]  /*92d0*/  ISETP.NE.AND P3, PT, R3, UR5, PT ;  /* 0x0000000503007c0c */ /* 0x008fe4000bf65270 */
[----:B------:R-:W-:Y:S01]  /*92e0*/  LOP3.LUT R37, R37, 0xffffefff, RZ, 0xc0, !PT ;  /* 0xffffefff25257812 */ /* 0x000fe200078ec0ff */
[----:B------:R-:W-:Y:S01]  /*92f0*/  @!P1 IMAD.MOV R13, RZ, RZ, R15 ;  /* 0x000000ffff0d9224 */ /* 0x000fe200078e020f */
[----:B------:R-:W-:Y:S01]  /*9300*/  ISETP.GE.OR P3, PT, R14, R43, P3 ;  /* 0x0000002b0e00720c */ /* 0x000fe20001f66670 */
[C---:B------:R-:W-:Y:S02]  /*9310*/  VIADD R14, R12.reuse, 0xf ;  /* 0x0000000f0c0e7836 */ /* 0x040fe40000000000 */
[----:B------:R-:W-:Y:S02]  /*9320*/  VIADD R12, R12, 0x10 ;  /* 0x000000100c0c7836 */ /* 0x000fe40000000000 */
[----:B------:R-:W-:-:S02]  /*9330*/  VIADD R15, R13, 0x1 ;  /* 0x000000010d0f7836 */ /* 0x000fc40000000000 */
[----:B------:R-:W-:Y:S01]  /*9340*/  @!P2 IMAD.MOV R15, RZ, RZ, R13 ;  /* 0x000000ffff0fa224 */ /* 0x000fe200078e020d */
[----:B------:R-:W-:-:S03]  /*9350*/  ISETP.GE.OR P6, PT, R12, R43, P5 ;  /* 0x0000002b0c00720c */ /* 0x000fc60002fc6670 */
[----:B------:R-:W-:Y:S02]  /*9360*/  VIADD R13, R15, 0x1 ;  /* 0x000000010f0d7836 */ /* 0x000fe40000000000 */
[----:B------:R-:W-:Y:S01]  /*9370*/  @!P3 IMAD.MOV R13, RZ, RZ, R15 ;  /* 0x000000ffff0db224 */ /* 0x000fe200078e020f */
[----:B0-----:R-:W-:-:S03]  /*9380*/  ISETP.NE.AND P4, PT, R0, UR5, PT ;  /* 0x0000000500007c0c */ /* 0x001fc6000bf85270 */
[----:B------:R-:W-:Y:S01]  /*9390*/  VIADD R12, R13, 0x1 ;  /* 0x000000010d0c7836 */ /* 0x000fe20000000000 */
[----:B------:R-:W-:-:S03]  /*93a0*/  ISETP.GE.OR P4, PT, R14, R43, P4 ;  /* 0x0000002b0e00720c */ /* 0x000fc60002786670 */
[----:B------:R-:W-:-:S10]  /*93b0*/  @P6 LOP3.LUT R37, R37, 0x1000, RZ, 0xfc, !PT ;  /* 0x0000100025256812 */ /* 0x000fd400078efcff */
[----:B------:R-:W-:-:S04]  /*93c0*/  @!P4 IMAD.MOV R12, RZ, RZ, R13 ;  /* 0x000000ffff0cc224 */ /* 0x000fc800078e020d */
[----:B------:R-:W-:Y:S02]  /*93d0*/  VIADD R45, R12, 0x1 ;  /* 0x000000010c2d7836 */ /* 0x000fe40000000000 */
[----:B------:R-:W-:-:S05]  /*93e0*/  @!P6 IMAD.MOV R45, RZ, RZ, R12 ;  /* 0x000000ffff2de224 */ /* 0x000fca00078e020c */
        /* <DEDUP_REMOVED lines=19> */
[----:B0-----:R-:W-:-:S04]  /*9520*/  IMAD.IADD R13, R12, 0x1, R13 ;  /* 0x000000010c0d7824 */ /* 0x001fc800078e020d */
[----:B------:R-:W-:Y:S01]  /*9530*/  IMAD.IADD R14, R14, 0x1, R13 ;  /* 0x000000010e0e7824 */ /* 0x000fe200078e020d */
[----:B------:R-:W-:Y:S02]  /*9540*/  SEL R12, R13, R12, !P5 ;  /* 0x0000000c0d0c7207 */ /* 0x000fe40006800000 */
[----:B------:R-:W-:Y:S01]  /*9550*/  ISETP.NE.AND P5, PT, R19, 0x3, PT ;  /* 0x000000031300780c */ /* 0x000fe20003fa5270 */
[----:B------:R-:W-:-:S03]  /*9560*/  IMAD.IADD R25, R15, 0x1, R14 ;  /* 0x000000010f197824 */ /* 0x000fc600078e020e */
[----:B------:R-:W-:Y:S02]  /*9570*/  SEL R12, R14, R12, !P5 ;  /* 0x0000000c0e0c7207 */ /* 0x000fe40006800000 */
[----:B------:R-:W-:-:S04]  /*9580*/  ISETP.NE.AND P5, PT, R19, 0x4, PT ;  /* 0x000000041300780c */ /* 0x000fc80003fa5270 */
[----:B------:R-:W-:Y:S02]  /*9590*/  SEL R24, R25, R12, !P5 ;  /* 0x0000000c19187207 */ /* 0x000fe40006800000 */
[----:B------:R-:W0:Y:S01]  /*95a0*/  LDS.128 R12, [UR4+0x10] ;  /* 0x00001004ff0c7984 */ /* 0x000e220008000c00 */
[----:B------:R-:W-:Y:S01]  /*95b0*/  ISETP.NE.AND P5, PT, R19, 0x5, PT ;  /* 0x000000051300780c */ /* 0x000fe20003fa5270 */
[----:B0-----:R-:W-:-:S04]  /*95c0*/  IMAD.IADD R12, R25, 0x1, R12 ;  /* 0x00000001190c7824 */ /* 0x001fc800078e020c */
[----:B------:R-:W-:Y:S01]  /*95d0*/  IMAD.IADD R13, R13, 0x1, R12 ;  /* 0x000000010d0d7824 */ /* 0x000fe200078e020c */
[----:B------:R-:W-:Y:S02]  /*95e0*/  SEL R24, R12, R24, !P5 ;  /* 0x000000180c187207 */ /* 0x000fe40006800000 */
[----:B------:R-:W-:Y:S01]  /*95f0*/  ISETP.NE.AND P5, PT, R19, 0x6, PT ;  /* 0x000000061300780c */ /* 0x000fe20003fa5270 */
[----:B------:R-:W-:-:S03]  /*9600*/  IMAD.IADD R14, R14, 0x1, R13 ;  /* 0x000000010e0e7824 */ /* 0x000fc600078e020d */
[----:B------:R-:W-:Y:S01]  /*9610*/  SEL R24, R13, R24, !P5 ;  /* 0x000000180d187207 */ /* 0x000fe20006800000 */
[----:B------:R-:W-:Y:S01]  /*9620*/  IMAD.IADD R25, R15, 0x1, R14 ;  /* 0x000000010f197824 */ /* 0x000fe200078e020e */
[----:B------:R-:W-:-:S04]  /*9630*/  ISETP.NE.AND P5, PT, R19, 0x7, PT ;  /* 0x000000071300780c */ /* 0x000fc80003fa5270 */
[----:B------:R-:W-:Y:S02]  /*9640*/  SEL R24, R14, R24, !P5 ;  /* 0x000000180e187207 */ /* 0x000fe40006800000 */
[----:B------:R-:W0:Y:S01]  /*9650*/  LDS.128 R12, [UR4+0x20] ;  /* 0x00002004ff0c7984 */ /* 0x000e220008000c00 */
[----:B------:R-:W-:-:S04]  /*9660*/  ISETP.NE.AND P5, PT, R19, 0x8, PT ;  /* 0x000000081300780c */ /* 0x000fc80003fa5270 */
[----:B------:R-:W-:Y:S02]  /*9670*/  SEL R24, R25, R24, !P5 ;  /* 0x0000001819187207 */ /* 0x000fe40006800000 */
        /* <DEDUP_REMOVED lines=10> */
[----:B------:R-:W-:-:S03]  /*9720*/  ISETP.GE.U32.AND P5, PT, R28, 0x20, PT ;  /* 0x000000201c00780c */ /* 0x000fc60003fa6070 */
[----:B------:R-:W-:-:S05]  /*9730*/  IMAD.IADD R18, R13, 0x1, R18 ;  /* 0x000000010d127824 */ /* 0x000fca00078e0212 */
[----:B------:R-:W-:Y:S02]  /*9740*/  SEL R45, R45, R18, !P5 ;  /* 0x000000122d2d7207 */ /* 0x000fe40006800000 */
[----:B------:R-:W-:-:S13]  /*9750*/  ISETP.GT.U32.AND P5, PT, R28, 0x1f, PT ;  /* 0x0000001f1c00780c */ /* 0x000fda0003fa4070 */
[----:B------:R-:W-:Y:S05]  /*9760*/  @P5 BRA `(.L_x_190) ;  /* 0x00000008004c5947 */ /* 0x000fea0003800000 */
[----:B------:R-:W0:Y:S01]  /*9770*/  LDC.64 R12, c[0x0][0x3a0] ;  /* 0x0000e800ff0c7b82 */ /* 0x000e220000000a00 */
[----:B------:R-:W-:Y:S02]  /*9780*/  ISETP.NE.AND P5, PT, R28, RZ, PT ;  /* 0x000000ff1c00720c */ /* 0x000fe40003fa5270 */
[----:B------:R-:W-:Y:S02]  /*9790*/  LOP3.LUT R15, RZ, R28, RZ, 0x33, !PT ;  /* 0x0000001cff0f7212 */ /* 0x000fe400078e33ff */
[----:B------:R-:W-:-:S09]  /*97a0*/  LOP3.LUT R37, R37, 0xfffffffd, RZ, 0xc0, !PT ;  /* 0xfffffffd25257812 */ /* 0x000fd200078ec0ff */
[----:B------:R-:W-:Y:S01]  /*97b0*/  @!P5 IMAD.MOV.U32 R24, RZ, RZ, 0x64 ;  /* 0x00000064ff18d424 */ /* 0x000fe200078e00ff */
[----:B------:R-:W-:Y:S01]  /*97c0*/  @!P5 STS [UR4+0x4c], R25 ;  /* 0x00004c19ff00d988 */ /* 0x000fe20008000804 */
[----:B0-----:R-:W-:-:S04]  /*97d0*/  IMAD.WIDE R32, R40, 0x8, R12 ;  /* 0x0000000828207825 */ /* 0x001fc800078e020c */
[----:B------:R-:W-:Y:S01]  /*97e0*/  IMAD.IADD R40, R40, 0x1, R15 ;  /* 0x0000000128287824 */ /* 0x000fe200078e020f */
[----:B------:R0:W-:Y:S02]  /*97f0*/  @!P5 ST.E.64.STRONG.GPU desc[UR8][R32.64+0x100], R24 ;  /* 0x000100182000d985 */ /* 0x0001e4000c10fb08 */
[----:B0-----:R-:W0:Y:S02]  /*9800*/  LDC R24, c[0x0][0x370] ;  /* 0x0000dc00ff187b82 */ /* 0x001e240000000800 */
[----:B0-----:R-:W-:-:S13]  /*9810*/  ISETP.GT.U32.AND P6, PT, R24, 0x1f3, PT ;  /* 0x000001f31800780c */ /* 0x001fda0003fc4070 */
[----:B------:R-:W-:Y:S01]  /*9820*/  @P6 LOP3.LUT R37, R37, 0x2, RZ, 0xfc, !PT ;  /* 0x0000000225256812 */ /* 0x000fe200078efcff */
[----:B------:R-:W-:Y:S06]  /*9830*/  @P6 BRA `(.L_x_191) ;  /* 0x0000000000086947 */ /* 0x000fec0003800000 */
[----:B------:R0:W-:Y:S06]  /*9840*/  MEMBAR.SC.CTA ;  /* 0x0000000000007992 */ /* 0x0001ec0000000000 */
[----:B0-----:R-:W-:Y:S05]  /*9850*/  BRA `(.L_x_192) ;  /* 0x0000000000087947 */ /* 0x001fea0003800000 */
.L_x_191:
[----:B------:R-:W-:Y:S05]  /*9860*/  NANOSLEEP 0x47e ;  /* 0x0000047e0000795d */ /* 0x000fea0003800000 */
[----:B------:R-:W-:Y:S01]  /*9870*/  NOP ;  /* 0x0000000000007918 */ /* 0x000fe20000000000 */
.L_x_192:
[----:B------:R-:W-:-:S05]  /*9880*/  IMAD.WIDE R12, R40, 0x8, R12 ;  /* 0x00000008280c7825 */ /* 0x000fca00078e020c */
[----:B------:R-:W2:Y:S01]  /*9890*/  LD.E.64.STRONG.GPU R14, desc[UR8][R12.64+0x100] ;  /* 0x000100080c0e7980 */ /* 0x000ea2000c10fb00 */
[----:B------:R-:W-:Y:S01]  /*98a0*/  UMOV UR5, 0xffffffff ;  /* 0xffffffff00057882 */ /* 0x000fe20000000000 */
[----:B--2---:R-:W-:Y:S02]  /*98b0*/  ISETP.NE.AND P6, PT, R14, 0x63, PT ;  /* 0x000000630e00780c */ /* 0x004fe40003fc5270 */
[----:B------:R-:W-:Y:S11]  /*98c0*/  BRA.DIV UR5, `(.L_x_193) ;  /* 0x0000003205707947 */ /* 0x000ff6000b800000 */
[----:B------:R-:W-:-:S13]  /*98d0*/  VOTE.ANY P6, !P6 ;  /* 0x0000000000ff7806 */ /* 0x000fda00070c0100 */
.L_x_298:
[----:B------:R-:W-:Y:S05]  /*98e0*/  @!P6 BRA `(.L_x_194) ;  /* 0x000000000034e947 */ /* 0x000fea0003800000 */
.L_x_198:
[----:B------:R-:W-:Y:S01]  /*98f0*/  ISETP.GT.U32.AND P5, PT, R24, 0x1f3, PT ;  /* 0x000001f31800780c */ /* 0x000fe20003fa4070 */
[----:B------:R-:W-:-:S12]  /*9900*/  YIELD ;  /* 0x0000000000007946 */ /* 0x000fd80003800000 */
[----:B------:R-:W-:Y:S05]  /*9910*/  @P5 BRA `(.L_x_195) ;  /* 0x0000000000085947 */ /* 0x000fea0003800000 */
[----:B------:R0:W-:Y:S06]  /*9920*/  MEMBAR.SC.CTA ;  /* 0x0000000000007992 */ /* 0x0001ec0000000000 */
[----:B0-----:R-:W-:Y:S05]  /*9930*/  BRA `(.L_x_196) ;  /* 0x0000000000087947 */ /* 0x001fea0003800000 */
.L_x_195:
[----:B------:R-:W-:Y:S05]  /*9940*/  NANOSLEEP 0x4c ;  /* 0x0000004c0000795d */ /* 0x000fea0003800000 */
[----:B------:R-:W-:Y:S01]  /*9950*/  NOP ;  /* 0x0000000000007918 */ /* 0x000fe20000000000 */
.L_x_196:
[----:B------:R-:W2:Y:S01]  /*9960*/  LD.E.64.STRONG.GPU R14, desc[UR8][R12.64+0x100] ;  /* 0x000100080c0e7980 */ /* 0x000ea2000c10fb00 */
[----:B------:R-:W-:Y:S01]  /*9970*/  UMOV UR5, 0xffffffff ;  /* 0xffffffff00057882 */ /* 0x000fe20000000000 */
[----:B--2---:R-:W-:Y:S02]  /*9980*/  ISETP.NE.AND P6, PT, R14, 0x63, PT ;  /* 0x000000630e00780c */ /* 0x004fe40003fc5270 */
[----:B------:R-:W-:Y:S11]  /*9990*/  BRA.DIV UR5, `(.L_x_197) ;  /* 0x00000032055c7947 */ /* 0x000ff6000b800000 */
[----:B------:R-:W-:-:S13]  /*99a0*/  VOTE.ANY P6, !P6 ;  /* 0x0000000000ff7806 */ /* 0x000fda00070c0100 */
.L_x_301:
[----:B------:R-:W-:Y:S05]  /*99b0*/  @P6 BRA `(.L_x_198) ;  /* 0xfffffffc00cc6947 */ /* 0x000fea000383ffff */
.L_x_194:
[----:B------:R-:W-:Y:S01]  /*99c0*/  UMOV UR5, 0xffffffff ;  /* 0xffffffff00057882 */ /* 0x000fe20000000000 */
[----:B------:R-:W-:Y:S02]  /*99d0*/  ISETP.NE.AND P5, PT, R14, 0x65, PT ;  /* 0x000000650e00780c */ /* 0x000fe40003fa5270 */
[----:B------:R-:W-:Y:S11]  /*99e0*/  BRA.DIV UR5, `(.L_x_199) ;  /* 0x0000003205687947 */ /* 0x000ff6000b800000 */
[----:B------:R-:W0:Y:S01]  /*99f0*/  S2R R47, SR_GEMASK ;  /* 0x00000000002f7919 */ /* 0x000e220000003c00 */
[----:B------:R-:W-:Y:S01]  /*9a00*/  VOTE.ANY R18, PT, !P5 ;  /* 0x0000000000127806 */ /* 0x000fe200068e0100 */
[C---:B------:R-:W-:Y:S02]  /*9a10*/  VIADD R35, R46.reuse, 0x2 ;  /* 0x000000022e237836 */ /* 0x040fe40000000000 */
        /* <DEDUP_REMOVED lines=14> */
[----:B------:R-:W-:Y:S02]  /*9b00*/  IMAD.IADD R39, R31, 0x1, R12 ;  /* 0x000000011f277824 */ /* 0x000fe400078e020c */
[----:B------:R-:W-:-:S03]  /*9b10*/  VIADD R31, R46, 0x8 ;  /* 0x000000082e1f7836 */ /* 0x000fc60000000000 */
[----:B------:R-:W0:Y:S02]  /*9b20*/  SHFL.DOWN PT, R19, R39, 0x4, R48 ;  /* 0x0880000027137989 */ /* 0x000e2400000e0030 */
[----:B0-----:R-:W-:Y:S02]  /*9b30*/  SEL R12, R19, RZ, !P5 ;  /* 0x000000ff130c7207 */ /* 0x001fe40006800000 */
[----:B------:R-:W-:-:S03]  /*9b40*/  ISETP.GT.AND P5, PT, R31, R48, PT ;  /* 0x000000301f00720c */ /* 0x000fc60003fa4270 */
[----:B------:R-:W-:Y:S02]  /*9b50*/  IMAD.IADD R49, R39, 0x1, R12 ;  /* 0x0000000127317824 */ /* 0x000fe400078e020c */
[----:B------:R-:W0:Y:S03]  /*9b60*/  LDC.64 R12, c[0x0][0x3a0] ;  /* 0x0000e800ff0c7b82 */ /* 0x000e260000000a00 */
[----:B------:R-:W1:Y:S02]  /*9b70*/  SHFL.DOWN PT, R19, R49, 0x8, R48 ;  /* 0x0900000031137989 */ /* 0x000e6400000e0030 */
[----:B-1----:R-:W-:Y:S02]  /*9b80*/  SEL R18, R19, RZ, !P5 ;  /* 0x000000ff13127207 */ /* 0x002fe40006800000 */
[----:B0-----:R-:W-:-:S03]  /*9b90*/  IADD3 R42, P5, PT, R12, 0x100, RZ ;  /* 0x000001000c2a7810 */ /* 0x001fc60007fbe0ff */
[----:B------:R-:W-:Y:S02]  /*9ba0*/  IMAD.IADD R51, R49, 0x1, R18 ;  /* 0x0000000131337824 */ /* 0x000fe400078e0212 */
[----:B------:R-:W-:Y:S01]  /*9bb0*/  IMAD.X R44, RZ, RZ, R13, P5 ;  /* 0x000000ffff2c7224 */ /* 0x000fe200028e060d */
[----:B------:R-:W-:Y:S02]  /*9bc0*/  ISETP.GT.AND P5, PT, R41, R48, PT ;  /* 0x000000302900720c */ /* 0x000fe40003fa4270 */
[----:B------:R-:W0:Y:S02]  /*9bd0*/  SHFL.DOWN PT, R19, R51, 0x10, R48 ;  /* 0x0a00000033137989 */ /* 0x000e2400000e0030 */
[----:B0-----:R-:W-:Y:S02]  /*9be0*/  SEL R12, R19, RZ, !P5 ;  /* 0x000000ff130c7207 */ /* 0x001fe40006800000 */
[----:B------:R-:W-:-:S03]  /*9bf0*/  ISETP.NE.AND P5, PT, R14, 0x65, PT ;  /* 0x000000650e00780c */ /* 0x000fc60003fa5270 */
[----:B------:R-:W-:-:S10]  /*9c00*/  IMAD.IADD R39, R51, 0x1, R12 ;  /* 0x0000000133277824 */ /* 0x000fd400078e020c */
[----:B------:R-:W-:-:S13]  /*9c10*/  VOTE.ALL P5, P5 ;  /* 0x0000000000ff7806 */ /* 0x000fda00028a0000 */
.L_x_310:
[----:B------:R-:W-:Y:S05]  /*9c20*/  @!P5 BRA `(.L_x_200) ;  /* 0x0000000000dcd947 */ /* 0x000fea0003800000 */
.L_x_208:
        /* <DEDUP_REMOVED lines=9> */
.L_x_313:
[----:B------:R-:W-:Y:S05]  /*9cc0*/  @!P6 BRA `(.L_x_202) ;  /* 0x000000000034e947 */ /* 0x000fea0003800000 */
[----:B------:R-:W-:-:S13]  /*9cd0*/  ISETP.GT.U32.AND P5, PT, R24, 0x1f3, PT ;  /* 0x000001f31800780c */ /* 0x000fda0003fa4070 */
.L_x_206:
[----:B------:R-:W-:Y:S05]  /*9ce0*/  YIELD ;  /* 0x0000000000007946 */ /* 0x000fea0003800000 */
[----:B------:R-:W-:Y:S05]  /*9cf0*/  @P5 BRA `(.L_x_203) ;  /* 0x0000000000085947 */ /* 0x000fea0003800000 */
[----:B------:R0:W-:Y:S06]  /*9d00*/  MEMBAR.SC.CTA ;  /* 0x0000000000007992 */ /* 0x0001ec0000000000 */
[----:B0-----:R-:W-:Y:S05]  /*9d10*/  BRA `(.L_x_204) ;  /* 0x0000000000087947 */ /* 0x001fea0003800000 */
.L_x_203:
[----:B------:R-:W-:Y:S05]  /*9d20*/  NANOSLEEP 0x4c ;  /* 0x0000004c0000795d */ /* 0x000fea0003800000 */
[----:B------:R-:W-:Y:S01]  /*9d30*/  NOP ;  /* 0x0000000000007918 */ /* 0x000fe20000000000 */
.L_x_204:
[----:B------:R-:W2:Y:S01]  /*9d40*/  LD.E.64.STRONG.GPU R14, desc[UR8][R12.64+-0x100] ;  /* 0xffff00080c0e7980 */ /* 0x000ea2000c10fb00 */
[----:B------:R-:W-:Y:S01]  /*9d50*/  UMOV UR5, 0xffffffff ;  /* 0xffffffff00057882 */ /* 0x000fe20000000000 */
[----:B--2---:R-:W-:Y:S02]  /*9d60*/  ISETP.NE.AND P6, PT, R14, 0x63, PT ;  /* 0x000000630e00780c */ /* 0x004fe40003fc5270 */
[----:B------:R-:W-:Y:S11]  /*9d70*/  BRA.DIV UR5, `(.L_x_205) ;  /* 0x0000003205a87947 */ /* 0x000ff6000b800000 */
[----:B------:R-:W-:-:S13]  /*9d80*/  VOTE.ANY P6, !P6 ;  /* 0x0000000000ff7806 */ /* 0x000fda00070c0100 */
.L_x_316:
[----:B------:R-:W-:Y:S05]  /*9d90*/  @P6 BRA `(.L_x_206) ;  /* 0xfffffffc00d06947 */ /* 0x000fea000383ffff */
.L_x_202:
[----:B------:R-:W-:Y:S01]  /*9da0*/  UMOV UR5, 0xffffffff ;  /* 0xffffffff00057882 */ /* 0x000fe20000000000 */
[----:B------:R-:W-:Y:S02]  /*9db0*/  ISETP.NE.AND P5, PT, R14, 0x65, PT ;  /* 0x000000650e00780c */ /* 0x000fe40003fa5270 */
[----:B------:R-:W-:Y:S11]  /*9dc0*/  BRA.DIV UR5, `(.L_x_207) ;  /* 0x0000003205b47947 */ /* 0x000ff6000b800000 */
[----:B------:R-:W-:Y:S01]  /*9dd0*/  VOTE.ANY R18, PT, !P5 ;  /* 0x0000000000127806 */ /* 0x000fe200068e0100 */
[----:B------:R-:W-:-:S03]  /*9de0*/  VIADD R40, R40, 0xffffffe0 ;  /* 0xffffffe028287836 */ /* 0x000fc60000000000 */
[----:B------:R-:W-:-:S05]  /*9df0*/  LOP3.LUT R18, R18, 0x80000000, R47, 0xec, !PT ;  /* 0x8000000012127812 */ /* 0x000fca00078eec2f */
        /* <DEDUP_REMOVED lines=22> */
[----:B------:R-:W-:Y:S02]  /*9f60*/  ISETP.NE.AND P5, PT, R14, 0x65, PT ;  /* 0x000000650e00780c */ /* 0x000fe40003fa5270 */
[----:B------:R-:W-:-:S11]  /*9f70*/  IADD3 R39, PT, PT, R48, R19, R39 ;  /* 0x0000001330277210 */ /* 0x000fd60007ffe027 */
[----:B------:R-:W-:-:S13]  /*9f80*/  VOTE.ALL P5, P5 ;  /* 0x0000000000ff7806 */ /* 0x000fda00028a0000 */
.L_x_325:
[----:B------:R-:W-:Y:S05]  /*9f90*/  @P5 BRA `(.L_x_208) ;  /* 0xfffffffc00245947 */ /* 0x000fea000383ffff */
.L_x_200:
[----:B------:R-:W-:Y:S01]  /*9fa0*/  ISETP.NE.AND P5, PT, R28, RZ, PT ;  /* 0x000000ff1c00720c */ /* 0x000fe20003fa5270 */
[----:B------:R-:W-:-:S12]  /*9fb0*/  IMAD.MOV.U32 R18, RZ, RZ, R45 ;  /* 0x000000ffff127224 */ /* 0x000fd800078e002d */
[----:B------:R-:W0:Y:S01]  /*9fc0*/  @!P5 S2R R13, SR_CgaCtaId ;  /* 0x00000000000dd919 */ /* 0x000e220000008800 */
[----:B------:R-:W-:Y:S01]  /*9fd0*/  @!P5 MOV R12, 0x400 ;  /* 0x00000400000cd802 */ /* 0x000fe20000000f00 */
[----:B------:R-:W-:Y:S02]  /*9fe0*/  @!P5 IMAD.IADD R25, R25, 0x1, R39 ;  /* 0x000000011919d824 */ /* 0x000fe400078e0227 */
[----:B------:R-:W-:-:S05]  /*9ff0*/  @!P5 IMAD.MOV.U32 R24, RZ, RZ, 0x65 ;  /* 0x00000065ff18d424 */ /* 0x000fca00078e00ff */
[----:B------:R1:W-:Y:S01]  /*a000*/  @!P5 ST.E.64.STRONG.GPU desc[UR8][R32.64+0x100], R24 ;  /* 0x000100182000d985 */ /* 0x0003e2000c10fb08 */
[----:B0-----:R-:W-:-:S05]  /*a010*/  @!P5 LEA R12, R13, R12, 0x18 ;  /* 0x0000000c0d0cd211 */ /* 0x001fca00078ec0ff */
[----:B------:R1:W-:Y:S04]  /*a020*/  @!P5 STS [R12+0x48], R25 ;  /* 0x000048190c00d388 */ /* 0x0003e80000000800 */
[----:B------:R1:W-:Y:S01]  /*a030*/  @!P5 STS [R12+0x44], R39 ;  /* 0x000044270c00d388 */ /* 0x0003e20000000800 */
[----:B------:R-:W-:-:S13]  /*a040*/  ISETP.NE.AND P5, PT, R46, RZ, PT ;  /* 0x000000ff2e00720c */ /* 0x000fda0003fa5270 */
[----:B------:R-:W0:Y:S01]  /*a050*/  @!P5 S2R R14, SR_CgaCtaId ;  /* 0x00000000000ed919 */ /* 0x000e220000008800 */
[----:B------:R-:W-:Y:S01]  /*a060*/  @!P5 MOV R13, 0x400 ;  /* 0x00000400000dd802 */ /* 0x000fe20000000f00 */
[----:B------:R-:W-:-:S03]  /*a070*/  @!P5 IMAD.MOV.U32 R18, RZ, RZ, R39 ;  /* 0x000000ffff12d224 */ /* 0x000fc600078e0027 */
[----:B0-----:R-:W-:-:S05]  /*a080*/  @!P5 LEA R14, R14, R13, 0x18 ;  /* 0x0000000d0e0ed211 */ /* 0x001fca00078ec0ff */
[----:B------:R1:W-:Y:S02]  /*a090*/  @!P5 STS [R14+0x3c], R39 ;  /* 0x00003c270e00d388 */ /* 0x0003e40000000800 */
.L_x_190:
[----:B------:R-:W-:Y:S05]  /*a0a0*/  WARPSYNC.ALL ;  /* 0x0000000000007948 */ /* 0x000fea0003800000 */
[----:B------:R-:W0:Y:S08]  /*a0b0*/  S2UR UR5, SR_CgaCtaId ;  /* 0x00000000000579c3 */ /* 0x000e300000008800 */
[----:B------:R-:W-:Y:S01]  /*a0c0*/  BAR.SYNC.DEFER_BLOCKING 0x0 ;  /* 0x0000000000007b1d */ /* 0x000fe20000010000 */
[----:B------:R-:W-:-:S02]  /*a0d0*/  ISETP.NE.AND P5, PT, R28, RZ, PT ;  /* 0x000000ff1c00720c */ /* 0x000fc40003fa5270 */
[----:B------:R-:W-:Y:S02]  /*a0e0*/  P2R R13, PR, RZ, 0x1 ;  /* 0x00000001ff0d7803 */ /* 0x000fe40000000000 */
[C---:B------:R-:W-:Y:S01]  /*a0f0*/  LOP3.LUT P0, RZ, R37.reuse, 0x80, RZ, 0xc0, !PT ;  /* 0x0000008025ff7812 */ /* 0x040fe2000780c0ff */
[----:B------:R-:W-:Y:S01]  /*a100*/  UMOV UR4, 0x400 ;  /* 0x0000040000047882 */ /* 0x000fe20000000000 */
[----:B------:R-:W-:Y:S02]  /*a110*/  P2R R42, PR, RZ, 0x10 ;  /* 0x00000010ff2a7803 */ /* 0x000fe40000000000 */
[C---:B------:R-:W-:Y:S02]  /*a120*/  LOP3.LUT P4, RZ, R37.reuse, 0x4, RZ, 0xc0, !PT ;  /* 0x0000000425ff7812 */ /* 0x040fe4000788c0ff */
[----:B------:R-:W-:Y:S02]  /*a130*/  LOP3.LUT P6, RZ, R37, 0x1, RZ, 0xc0, !PT ;  /* 0x0000000125ff7812 */ /* 0x000fe400078cc0ff */
[----:B------:R-:W-:Y:S01]  /*a140*/  IADD3 R41, PT, PT, -R43, 0x1980, RZ ;  /* 0x000019802b297810 */ /* 0x000fe20007ffe1ff */
[----:B0-----:R-:W-:-:S09]  /*a150*/  ULEA UR4, UR5, UR4, 0x18 ;  /* 0x0000000405047291 */ /* 0x001fd2000f8ec0ff */
[----:B-1----:R-:W0:Y:S02]  /*a160*/  LDS R12, [UR4+0x3c] ;  /* 0x00003c04ff0c7984 */ /* 0x002e240008000800 */
[----:B0-----:R-:W-:Y:S02]  /*a170*/  SEL R45, R12, RZ, P5 ;  /* 0x000000ff0c2d7207 */ /* 0x001fe40002800000 */
[----:B------:R-:W-:-:S03]  /*a180*/  LOP3.LUT P5, RZ, R37, 0x100, RZ, 0xc0, !PT ;  /* 0x0000010025ff7812 */ /* 0x000fc600078ac0ff */
[----:B------:R-:W-:-:S04]  /*a190*/  IMAD.IADD R45, R45, 0x1, R18 ;  /* 0x000000012d2d7824 */ /* 0x000fc800078e0212 */
[--C-:B------:R-:W-:Y:S02]  /*a1a0*/  IMAD.IADD R29, R29, 0x1, R45.reuse ;  /* 0x000000011d1d7824 */ /* 0x100fe400078e022d */
[----:B------:R-:W-:Y:S02]  /*a1b0*/  IMAD.IADD R33, R8, 0x1, R45 ;  /* 0x0000000108217824 */ /* 0x000fe400078e022d */
[----:B------:R-:W-:Y:S02]  /*a1c0*/  VIADD R18, R29, 0x1 ;  /* 0x000000011d127836 */ /* 0x000fe40000000000 */
[----:B------:R-:W-:Y:S01]  /*a1d0*/  @!P0 IMAD.MOV R18, RZ, RZ, R29 ;  /* 0x000000ffff128224 */ /* 0x000fe200078e021d */
[----:B------:R-:W-:Y:S01]  /*a1e0*/  ISETP.NE.AND P0, PT, R13, RZ, PT ;  /* 0x000000ff0d00720c */ /* 0x000fe20003f05270 */
[----:B------:R-:W-:Y:S01]  /*a1f0*/  IMAD.IADD R40, R20, 0x1, R45 ;  /* 0x0000000114287824 */ /* 0x000fe200078e022d */
[----:B------:R-:W0:Y:S01]  /*a200*/  LDS.128 R12, [UR4+0x40] ;  /* 0x00004004ff0c7984 */ /* 0x000e220008000c00 */
[----:B------:R-:W-:-:S02]  /*a210*/  VIADD R32, R18, 0x1 ;  /* 0x0000000112207836 */ /* 0x000fc40000000000 */
[----:B------:R-:W-:Y:S01]  /*a220*/  @!P5 IMAD.MOV R32, RZ, RZ, R18 ;  /* 0x000000ffff20d224 */ /* 0x000fe200078e0212 */
[----:B------:R-:W-:Y:S01]  /*a230*/  LOP3.LUT P5, RZ, R37, 0x20, RZ, 0xc0, !PT ;  /* 0x0000002025ff7812 */ /* 0x000fe200078ac0ff */
[----:B------:R-:W-:Y:S02]  /*a240*/  VIADD R34, R33, 0x1 ;  /* 0x0000000121227836 */ /* 0x000fe40000000000 */
[----:B------:R-:W-:Y:S02]  /*a250*/  VIADD R31, R32, 0x1 ;  /* 0x00000001201f7836 */ /* 0x000fe40000000000 */
[----:B------:R-:W-:Y:S01]  /*a260*/  @!P4 IMAD.MOV R31, RZ, RZ, R32 ;  /* 0x000000ffff1fc224 */ /* 0x000fe200078e0220 */
[----:B------:R-:W-:Y:S01]  /*a270*/  LOP3.LUT P4, RZ, R37, 0x8, RZ, 0xc0, !PT ;  /* 0x0000000825ff7812 */ /* 0x000fe2000788c0ff */
[----:B------:R-:W-:Y:S02]  /*a280*/  VIADD R39, R40, 0x1 ;  /* 0x0000000128277836 */ /* 0x000fe40000000000 */
[----:B------:R-:W-:-:S02]  /*a290*/  VIADD R25, R31, 0x1 ;  /* 0x000000011f197836 */ /* 0x000fc40000000000 */
[----:B------:R-:W-:Y:S02]  /*a2a0*/  @!P6 IMAD.MOV R25, RZ, RZ, R31 ;  /* 0x000000ffff19e224 */ /* 0x000fe400078e021f */
[----:B------:R-:W-:Y:S02]  /*a2b0*/  @!P5 IMAD.MOV R34, RZ, RZ, R33 ;  /* 0x000000ffff22d224 */ /* 0x000fe400078e0221 */
[----:B------:R-:W-:Y:S02]  /*a2c0*/  VIADD R19, R25, 0x1 ;  /* 0x0000000119137836 */ /* 0x000fe40000000000 */
[----:B------:R-:W-:Y:S02]  /*a2d0*/  @!P1 IMAD.MOV R19, RZ, RZ, R25 ;  /* 0x000000ffff139224 */ /* 0x000fe400078e0219 */
[----:B------:R-:W-:Y:S01]  /*a2e0*/  @!P4 IMAD.MOV R39, RZ, RZ, R40 ;  /* 0x000000ffff27c224 */ /* 0x000fe200078e0228 */
[----:B------:R-:W-:Y:S01]  /*a2f0*/  ISETP.NE.AND P4, PT, R42, RZ, PT ;  /* 0x000000ff2a00720c */ /* 0x000fe20003f85270 */
[----:B------:R-:W-:-:S02]  /*a300*/  VIADD R43, R45, 0x1 ;  /* 0x000000012d2b7836 */ /* 0x000fc40000000000 */
[--C-:B------:R-:W-:Y:S02]  /*a310*/  IMAD.IADD R11, R11, 0x1, R45.reuse ;  /* 0x000000010b0b7824 */ /* 0x100fe400078e022d */
[--C-:B------:R-:W-:Y:S02]  /*a320*/  IMAD.IADD R20, R9, 0x1, R45.reuse ;  /* 0x0000000109147824 */ /* 0x100fe400078e022d */
[----:B------:R-:W-:Y:S02]  /*a330*/  @!P0 IMAD.MOV R43, RZ, RZ, R45 ;  /* 0x000000ffff2b8224 */ /* 0x000fe400078e022d */
[--C-:B0-----:R-:W-:Y:S02]  /*a340*/  IMAD.IADD R24, R14, 0x1, -R41.reuse ;  /* 0x000000010e187824 */ /* 0x101fe400078e0a29 */
[----:B------:R-:W-:Y:S02]  /*a350*/  IMAD.IADD R41, R15, 0x1, -R41 ;  /* 0x000000010f297824 */ /* 0x000fe400078e0a29 */
[----:B------:R-:W-:-:S02]  /*a360*/  VIADD R12, R19, 0x1 ;  /* 0x00000001130c7836 */ /* 0x000fc40000000000 */
[----:B------:R-:W-:Y:S01]  /*a370*/  @!P2 IMAD.MOV R12, RZ, RZ, R19 ;  /* 0x000000ffff0ca224 */ /* 0x000fe200078e0213 */
[----:B------:R-:W-:-:S03]  /*a380*/  ISETP.GT.AND P5, PT, R41, 0x180, PT ;  /* 0x000001802900780c */ /* 0x000fc60003fa4270 */
[----:B------:R-:W-:Y:S02]  /*a390*/  VIADD R14, R12, 0x1 ;  /* 0x000000010c0e7836 */ /* 0x000fe40000000000 */
[----:B------:R-:W-:-:S04]  /*a3a0*/  @!P3 IMAD.MOV R14, RZ, RZ, R12 ;  /* 0x000000ffff0eb224 */ /* 0x000fc800078e020c */
[----:B------:R-:W-:Y:S02]  /*a3b0*/  VIADD R35, R14, 0x1 ;  /* 0x000000010e237836 */ /* 0x000fe40000000000 */
[----:B------:R-:W-:Y:S02]  /*a3c0*/  @!P4 IMAD.MOV R35, RZ, RZ, R14 ;  /* 0x000000ffff23c224 */ /* 0x000fe400078e020e */
[----:B------:R-:W-:Y:S05]  /*a3d0*/  @P5 BRA `(.L_x_209) ;  /* 0x0000001000285947 */ /* 0x000fea0003800000 */
[----:B------:R-:W-:Y:S01]  /*a3e0*/  ISETP.LT.AND P0, PT, R45, R24, P0 ;  /* 0x000000182d00720c */ /* 0x000fe20000701270 */
[----:B------:R-:W0:Y:S01]  /*a3f0*/  LDCU.U8 UR5, c[0x0][0x3c0] ;  /* 0x00007800ff0577ac */ /* 0x000e220008000000 */
[----:B------:R-:W-:Y:S11]  /*a400*/  BSSY.RECONVERGENT B0, `(.L_x_210) ;  /* 0x000000d000007945 */ /* 0x000ff60003800200 */
[----:B------:R-:W-:Y:S05]  /*a410*/  @!P0 BRA `(.L_x_211) ;  /* 0x00000000002c8947 */ /* 0x000fea0003800000 */
[----:B0-----:R-:W-:Y:S01]  /*a420*/  UISETP.NE.AND UP0, UPT, UR5, URZ, UPT ;  /* 0x000000ff0500728c */ /* 0x001fe2000bf05270 */
[----:B------:R-:W-:-:S08]  /*a430*/  CS2R R8, SRZ ;  /* 0x0000000000087805 */ /* 0x000fd0000001ff00 */
[----:B------:R-:W-:Y:S05]  /*a440*/  BRA.U UP0, `(.L_x_212) ;  /* 0x0000000100087547 */ /* 0x000fea000b800000 */
[----:B------:R-:W0:Y:S02]  /*a450*/  LDC.64 R8, c[0x0][0x3d8] ;  /* 0x0000f600ff087b82 */ /* 0x000e240000000a00 */
[----:B0-----:R-:W5:Y:S02]  /*a460*/  LDG.E.64 R8, desc[UR8][R8.64] ;  /* 0x0000000808087981 */ /* 0x001f64000c1e1b00 */
.L_x_212:
[----:B------:R-:W0:Y:S01]  /*a470*/  LDCU.64 UR10, c[0x0][0x390] ;  /* 0x00007200ff0a77ac */ /* 0x000e220008000a00 */
[----:B-----5:R-:W-:-:S04]  /*a480*/  IADD3 R2, P0, PT, R45, R8, RZ ;  /* 0x000000082d027210 */ /* 0x020fc80007f1e0ff */
[----:B------:R-:W-:Y:S02]  /*a490*/  LEA.HI.X.SX32 R9, R45, R9, 0x1, P0 ;  /* 0x000000092d097211 */ /* 0x000fe400000f0eff */
[----:B0-----:R-:W-:-:S04]  /*a4a0*/  LEA R8, P0, R2, UR10, 0x2 ;  /* 0x0000000a02087c11 */ /* 0x001fc8000f8010ff */
[----:B------:R-:W-:-:S05]  /*a4b0*/  LEA.HI.X R9, R2, UR11, R9, 0x2, P0 ;  /* 0x0000000b02097c11 */ /* 0x000fca00080f1409 */
[----:B------:R1:W-:Y:S04]  /*a4c0*/  STG.E desc[UR8][R8.64], R30 ;  /* 0x0000001e08007986 */ /* 0x0003e8000c101908 */
.L_x_211:
[----:B0-----:R-:W-:Y:S05]  /*a4d0*/  BSYNC.RECONVERGENT B0 ;  /* 0x0000000000007941 */ /* 0x001fea0003800200 */
.L_x_210:
[----:B------:R-:W-:Y:S01]  /*a4e0*/  LOP3.LUT P0, RZ, R37, 0x10, RZ, 0xc0, !PT ;  /* 0x0000001025ff7812 */ /* 0x000fe2000780c0ff */
[----:B------:R-:W-:Y:S03]  /*a4f0*/  BSSY.RECONVERGENT B0, `(.L_x_213) ;  /* 0x000000e000007945 */ /* 0x000fe60003800200 */
[----:B------:R-:W-:-:S13]  /*a500*/  ISETP.GE.OR P0, PT, R43, R24, !P0 ;  /* 0x000000182b00720c */ /* 0x000fda0004706670 */
[----:B------:R-:W-:Y:S05]  /*a510*/  @P0 BRA `(.L_x_214) ;  /* 0x00000000002c0947 */ /* 0x000fea0003800000 */
[----:B------:R-:W-:Y:S01]  /*a520*/  UISETP.NE.AND UP0, UPT, UR5, URZ, UPT ;  /* 0x000000ff0500728c */ /* 0x000fe2000bf05270 */
[----:B-1----:R-:W-:-:S08]  /*a530*/  CS2R R8, SRZ ;  /* 0x0000000000087805 */ /* 0x002fd0000001ff00 */
[----:B------:R-:W-:Y:S05]  /*a540*/  BRA.U UP0, `(.L_x_215) ;  /* 0x0000000100087547 */ /* 0x000fea000b800000 */
[----:B------:R-:W0:Y:S02]  /*a550*/  LDC.64 R8, c[0x0][0x3d8] ;  /* 0x0000f600ff087b82 */ /* 0x000e240000000a00 */
[----:B0-----:R-:W5:Y:S02]  /*a560*/  LDG.E.64 R8, desc[UR8][R8.64] ;  /* 0x0000000808087981 */ /* 0x001f64000c1e1b00 */
.L_x_215:
[----:B------:R-:W0:Y:S01]  /*a570*/  LDCU.64 UR10, c[0x0][0x390] ;  /* 0x00007200ff0a77ac */ /* 0x000e220008000a00 */
[----:B-----5:R-:W-:-:S04]  /*a580*/  IADD3 R2, P0, PT, R43, R8, RZ ;  /* 0x000000082b027210 */ /* 0x020fc80007f1e0ff */
[----:B------:R-:W-:Y:S02]  /*a590*/  LEA.HI.X.SX32 R9, R43, R9, 0x1, P0 ;  /* 0x000000092b097211 */ /* 0x000fe400000f0eff */
[----:B0-----:R-:W-:-:S04]  /*a5a0*/  LEA R8, P0, R2, UR10, 0x2 ;  /* 0x0000000a02087c11 */ /* 0x001fc8000f8010ff */
[----:B------:R-:W-:-:S05]  /*a5b0*/  LEA.HI.X R9, R2, UR11, R9, 0x2, P0 ;  /* 0x0000000b02097c11 */ /* 0x000fca00080f1409 */
[----:B------:R0:W-:Y:S04]  /*a5c0*/  STG.E desc[UR8][R8.64], R27 ;  /* 0x0000001b08007986 */ /* 0x0001e8000c101908 */
.L_x_214:
[----:B------:R-:W-:Y:S05]  /*a5d0*/  BSYNC.RECONVERGENT B0 ;  /* 0x0000000000007941 */ /* 0x000fea0003800200 */
.L_x_213:
        /* <DEDUP_REMOVED lines=9> */
.L_x_218:
[----:B------:R-:W0:Y:S01]  /*a670*/  LDCU.64 UR10, c[0x0][0x390] ;  /* 0x00007200ff0a77ac */ /* 0x000e220008000a00 */
[----:B-----5:R-:W-:-:S04]  /*a680*/  IADD3 R2, P0, PT, R40, R8, RZ ;  /* 0x0000000828027210 */ /* 0x020fc80007f1e0ff */
[----:B------:R-:W-:Y:S02]  /*a690*/  LEA.HI.X.SX32 R9, R40, R9, 0x1, P0 ;  /* 0x0000000928097211 */ /* 0x000fe400000f0eff */
[----:B0-----:R-:W-:-:S04]  /*a6a0*/  LEA R8, P0, R2, UR10, 0x2 ;  /* 0x0000000a02087c11 */ /* 0x001fc8000f8010ff */
[----:B------:R-:W-:-:S05]  /*a6b0*/  LEA.HI.X R9, R2, UR11, R9, 0x2, P0 ;  /* 0x0000000b02097c11 */ /* 0x000fca00080f1409 */
[----:B------:R2:W-:Y:S04]  /*a6c0*/  STG.E desc[UR8][R8.64], R26 ;  /* 0x0000001a08007986 */ /* 0x0005e8000c101908 */
.L_x_217:
[----:B------:R-:W-:Y:S05]  /*a6d0*/  BSYNC.RECONVERGENT B0 ;  /* 0x0000000000007941 */ /* 0x000fea0003800200 */
.L_x_216:
        /* <DEDUP_REMOVED lines=9> */
.L_x_221:
[----:B------:R-:W0:Y:S01]  /*a770*/  LDCU.64 UR10, c[0x0][0x390] ;  /* 0x00007200ff0a77ac */ /* 0x000e220008000a00 */
[----:B-----5:R-:W-:-:S04]  /*a780*/  IADD3 R2, P0, PT, R39, R8, RZ ;  /* 0x0000000827027210 */ /* 0x020fc80007f1e0ff */
[----:B------:R-:W-:Y:S02]  /*a790*/  LEA.HI.X.SX32 R9, R39, R9, 0x1, P0 ;  /* 0x0000000927097211 */ /* 0x000fe400000f0eff */
[----:B0-----:R-:W-:-:S04]  /*a7a0*/  LEA R8, P0, R2, UR10, 0x2 ;  /* 0x0000000a02087c11 */ /* 0x001fc8000f8010ff */
[----:B------:R-:W-:-:S05]  /*a7b0*/  LEA.HI.X R9, R2, UR11, R9, 0x2, P0 ;  /* 0x0000000b02097c11 */ /* 0x000fca00080f1409 */
[----:B------:R3:W-:Y:S04]  /*a7c0*/  STG.E desc[UR8][R8.64], R23 ;  /* 0x0000001708007986 */ /* 0x0007e8000c101908 */
.L_x_220:
[----:B------:R-:W-:Y:S05]  /*a7d0*/  BSYNC.RECONVERGENT B0 ;  /* 0x0000000000007941 */ /* 0x000fea0003800200 */
.L_x_219:
        /* <DEDUP_REMOVED lines=9> */
.L_x_224:
[----:B------:R-:W0:Y:S01]  /*a870*/  LDCU.64 UR10, c[0x0][0x390] ;  /* 0x00007200ff0a77ac */ /* 0x000e220008000a00 */
[----:B-----5:R-:W-:-:S04]  /*a880*/  IADD3 R2, P0, PT, R11, R8, RZ ;  /* 0x000000080b027210 */ /* 0x020fc80007f1e0ff */
[----:B------:R-:W-:Y:S02]  /*a890*/  LEA.HI.X.SX32 R9, R11, R9, 0x1, P0 ;  /* 0x000000090b097211 */ /* 0x000fe400000f0eff */
[----:B0-----:R-:W-:-:S04]  /*a8a0*/  LEA R8, P0, R2, UR10, 0x2 ;  /* 0x0000000a02087c11 */ /* 0x001fc8000f8010ff */
[----:B------:R-:W-:-:S05]  /*a8b0*/  LEA.HI.X R9, R2, UR11, R9, 0x2, P0 ;  /* 0x0000000b02097c11 */ /* 0x000fca00080f1409 */
[----:B------:R4:W-:Y:S04]  /*a8c0*/  STG.E desc[UR8][R8.64], R36 ;  /* 0x0000002408007986 */ /* 0x0009e8000c101908 */
.L_x_223:
[----:B------:R-:W-:Y:S05]  /*a8d0*/  BSYNC.RECONVERGENT B0 ;  /* 0x0000000000007941 */ /* 0x000fea0003800200 */
.L_x_222:
        /* <DEDUP_REMOVED lines=9> */
.L_x_227:
[----:B------:R-:W0:Y:S01]  /*a970*/  LDCU.64 UR10, c[0x0][0x390] ;  /* 0x00007200ff0a77ac */ /* 0x000e220008000a00 */
[----:B-----5:R-:W-:-:S04]  /*a980*/  IADD3 R2, P0, PT, R20, R8, RZ ;  /* 0x0000000814027210 */ /* 0x020fc80007f1e0ff */
[----:B------:R-:W-:Y:S02]  /*a990*/  LEA.HI.X.SX32 R9, R20, R9, 0x1, P0 ;  /* 0x0000000914097211 */ /* 0x000fe400000f0eff */
[----:B0-----:R-:W-:-:S04]  /*a9a0*/  LEA R8, P0, R2, UR10, 0x2 ;  /* 0x0000000a02087c11 */ /* 0x001fc8000f8010ff */
[----:B------:R-:W-:-:S05]  /*a9b0*/  LEA.HI.X R9, R2, UR11, R9, 0x2, P0 ;  /* 0x0000000b02097c11 */ /* 0x000fca00080f1409 */
[----:B------:R0:W-:Y:S04]  /*a9c0*/  STG.E desc[UR8][R8.64], R22 ;  /* 0x0000001608007986 */ /* 0x0001e8000c101908 */
.L_x_226:
[----:B------:R-:W-:Y:S05]  /*a9d0*/  BSYNC.RECONVERGENT B0 ;  /* 0x0000000000007941 */ /* 0x000fea0003800200 */
.L_x_225:
        /* <DEDUP_REMOVED lines=9> */
.L_x_230:
[----:B------:R-:W0:Y:S01]  /*aa70*/  LDCU.64 UR10, c[0x0][0x390] ;  /* 0x00007200ff0a77ac */ /* 0x000e220008000a00 */
[----:B-----5:R-:W-:-:S04]  /*aa80*/  IADD3 R2, P0, PT, R33, R8, RZ ;  /* 0x0000000821027210 */ /* 0x020fc80007f1e0ff */
[----:B------:R-:W-:Y:S02]  /*aa90*/  LEA.HI.X.SX32 R9, R33, R9, 0x1, P0 ;  /* 0x0000000921097211 */ /* 0x000fe400000f0eff */
[----:B0-----:R-:W-:-:S04]  /*aaa0*/  LEA R8, P0, R2, UR10, 0x2 ;  /* 0x0000000a02087c11 */ /* 0x001fc8000f8010ff */
[----:B------:R-:W-:-:S05]  /*aab0*/  LEA.HI.X R9, R2, UR11, R9, 0x2, P0 ;  /* 0x0000000b02097c11 */ /* 0x000fca00080f1409 */
[----:B------:R0:W-:Y:S04]  /*aac0*/  STG.E desc[UR8][R8.64], R21 ;  /* 0x0000001508007986 */ /* 0x0001e8000c101908 */
.L_x_229:
[----:B------:R-:W-:Y:S05]  /*aad0*/  BSYNC.RECONVERGENT B0 ;  /* 0x0000000000007941 */ /* 0x000fea0003800200 */
.L_x_228:
        /* <DEDUP_REMOVED lines=9> */
.L_x_233:
[----:B------:R-:W0:Y:S01]  /*ab70*/  LDCU.64 UR10, c[0x0][0x390] ;  /* 0x00007200ff0a77ac */ /* 0x000e220008000a00 */
[----:B-----5:R-:W-:-:S04]  /*ab80*/  IADD3 R2, P0, PT, R34, R8, RZ ;  /* 0x0000000822027210 */ /* 0x020fc80007f1e0ff */
[----:B------:R-:W-:Y:S02]  /*ab90*/  LEA.HI.X.SX32 R9, R34, R9, 0x1, P0 ;  /* 0x0000000922097211 */ /* 0x000fe400000f0eff */
[----:B0-----:R-:W-:-:S04]  /*aba0*/  LEA R8, P0, R2, UR10, 0x2 ;  /* 0x0000000a02087c11 */ /* 0x001fc8000f8010ff */
[----:B------:R-:W-:-:S05]  /*abb0*/  LEA.HI.X R9, R2, UR11, R9, 0x2, P0 ;  /* 0x0000000b02097c11 */ /* 0x000fca00080f1409 */
[----:B------:R0:W-:Y:S04]  /*abc0*/  STG.E desc[UR8][R8.64], R17 ;  /* 0x0000001108007986 */ /* 0x0001e8000c101908 */
.L_x_232:
[----:B------:R-:W-:Y:S05]  /*abd0*/  BSYNC.RECONVERGENT B0 ;  /* 0x0000000000007941 */ /* 0x000fea0003800200 */
.L_x_231:
        /* <DEDUP_REMOVED lines=9> */
.L_x_236:
[----:B------:R-:W0:Y:S01]  /*ac70*/  LDCU.64 UR10, c[0x0][0x390] ;  /* 0x00007200ff0a77ac */ /* 0x000e220008000a00 */
[----:B-----5:R-:W-:-:S04]  /*ac80*/  IADD3 R2, P0, PT, R29, R8, RZ ;  /* 0x000000081d027210 */ /* 0x020fc80007f1e0ff */
[----:B------:R-:W-:Y:S02]  /*ac90*/  LEA.HI.X.SX32 R9, R29, R9, 0x1, P0 ;  /* 0x000000091d097211 */ /* 0x000fe400000f0eff */
[----:B0-----:R-:W-:-:S04]  /*aca0*/  LEA R8, P0, R2, UR10, 0x2 ;  /* 0x0000000a02087c11 */ /* 0x001fc8000f8010ff */
[----:B------:R-:W-:-:S05]  /*acb0*/  LEA.HI.X R9, R2, UR11, R9, 0x2, P0 ;  /* 0x0000000b02097c11 */ /* 0x000fca00080f1409 */
[----:B------:R0:W-:Y:S04]  /*acc0*/  STG.E desc[UR8][R8.64], R16 ;  /* 0x0000001008007986 */ /* 0x0001e8000c101908 */
.L_x_235:
[----:B------:R-:W-:Y:S05]  /*acd0*/  BSYNC.RECONVERGENT B0 ;  /* 0x0000000000007941 */ /* 0x000fea0003800200 */
.L_x_234:
        /* <DEDUP_REMOVED lines=9> */
.L_x_239:
[----:B------:R-:W0:Y:S01]  /*ad70*/  LDCU.64 UR10, c[0x0][0x390] ;  /* 0x00007200ff0a77ac */ /* 0x000e220008000a00 */
[----:B-----5:R-:W-:-:S04]  /*ad80*/  IADD3 R2, P0, PT, R18, R8, RZ ;  /* 0x0000000812027210 */ /* 0x020fc80007f1e0ff */
[----:B------:R-:W-:Y:S02]  /*ad90*/  LEA.HI.X.SX32 R9, R18, R9, 0x1, P0 ;  /* 0x0000000912097211 */ /* 0x000fe400000f0eff */
[----:B0-----:R-:W-:-:S04]  /*ada0*/  LEA R8, P0, R2, UR10, 0x2 ;  /* 0x0000000a02087c11 */ /* 0x001fc8000f8010ff */
[----:B------:R-:W-:-:S05]  /*adb0*/  LEA.HI.X R9, R2, UR11, R9, 0x2, P0 ;  /* 0x0000000b02097c11 */ /* 0x000fca00080f1409 */
[----:B------:R0:W-:Y:S04]  /*adc0*/  STG.E desc[UR8][R8.64], R10 ;  /* 0x0000000a08007986 */ /* 0x0001e8000c101908 */
.L_x_238:
[----:B------:R-:W-:Y:S05]  /*add0*/  BSYNC.RECONVERGENT B0 ;  /* 0x0000000000007941 */ /* 0x000fea0003800200 */
.L_x_237:
[----:B------:R-:W-:Y:S01]  /*ade0*/  LOP3.LUT P0, RZ, R37, 0x4, RZ, 0xc0, !PT ;  /* 0x0000000425ff7812 */ /* 0x000fe2000780c0ff */
[----:B------:R-:W-:Y:S03]  /*adf0*/  BSSY.RECONVERGENT B0, `(.L_x_240) ;  /* 0x000000e000007945 */ /* 0x000fe60003800200 */
[----:B------:R-:W-:-:S13]  /*ae00*/  ISETP.GE.OR P0, PT, R32, R24, !P0 ;  /* 0x000000182000720c */ /* 0x000fda0004706670 */
[----:B------:R-:W-:Y:S05]  /*ae10*/  @P0 BRA `(.L_x_241) ;  /* 0x00000000002c0947 */ /* 0x000fea0003800000 */
[----:B------:R-:W-:Y:S01]  /*ae20*/  UISETP.NE.AND UP0, UPT, UR5, URZ, UPT ;  /* 0x000000ff0500728c */ /* 0x000fe2000bf05270 */
[----:B01234-:R-:W-:Y:S01]  /*ae30*/  CS2R R8, SRZ ;  /* 0x0000000000087805 */ /* 0x01ffe2000001ff00 */
[----:B------:R-:W0:Y:S07]  /*ae40*/  LDCU.64 UR10, c[0x0][0x390] ;  /* 0x00007200ff0a77ac */ /* 0x000e2e0008000a00 */
[----:B------:R-:W-:Y:S05]  /*ae50*/  BRA.U UP0, `(.L_x_242) ;  /* 0x0000000100087547 */ /* 0x000fea000b800000 */
[----:B------:R-:W1:Y:S02]  /*ae60*/  LDC.64 R8, c[0x0][0x3d8] ;  /* 0x0000f600ff087b82 */ /* 0x000e640000000a00 */
[----:B-1----:R-:W5:Y:S02]  /*ae70*/  LDG.E.64 R8, desc[UR8][R8.64] ;  /* 0x0000000808087981 */ /* 0x002f64000c1e1b00 */
.L_x_242:
[----:B-----5:R-:W-:-:S04]  /*ae80*/  IADD3 R2, P0, PT, R32, R8, RZ ;  /* 0x0000000820027210 */ /* 0x020fc80007f1e0ff */
[----:B------:R-:W-:Y:S02]  /*ae90*/  LEA.HI.X.SX32 R9, R32, R9, 0x1, P0 ;  /* 0x0000000920097211 */ /* 0x000fe400000f0eff */
[----:B0-----:R-:W-:-:S04]  /*aea0*/  LEA R8, P0, R2, UR10, 0x2 ;  /* 0x0000000a02087c11 */ /* 0x001fc8000f8010ff */
[----:B------:R-:W-:-:S05]  /*aeb0*/  LEA.HI.X R9, R2, UR11, R9, 0x2, P0 ;  /* 0x0000000b02097c11 */ /* 0x000fca00080f1409 */
[----:B------:R0:W-:Y:S04]  /*aec0*/  STG.E desc[UR8][R8.64], R7 ;  /* 0x0000000708007986 */ /* 0x0001e8000c101908 */
.L_x_241:
[----:B------:R-:W-:Y:S05]  /*aed0*/  BSYNC.RECONVERGENT B0 ;  /* 0x0000000000007941 */ /* 0x000fea0003800200 */
.L_x_240:
[----:B------:R-:W-:Y:S01]  /*aee0*/  ISETP.GE.OR P0, PT, R31, R24, !P6 ;  /* 0x000000181f00720c */ /* 0x000fe20007706670 */
[----:B------:R-:W-:-:S12]  /*aef0*/  BSSY.RECONVERGENT B0, `(.L_x_243) ;  /* 0x000000d000007945 */ /* 0x000fd80003800200 */
[----:B------:R-:W-:Y:S05]  /*af00*/  @P0 BRA `(.L_x_244) ;  /* 0x00000000002c0947 */ /* 0x000fea0003800000 */
[----:B------:R-:W-:Y:S01]  /*af10*/  UISETP.NE.AND UP0, UPT, UR5, URZ, UPT ;  /* 0x000000ff0500728c */ /* 0x000fe2000bf05270 */
[----:B01234-:R-:W-:Y:S01]  /*af20*/  CS2R R8, SRZ ;  /* 0x0000000000087805 */ /* 0x01ffe2000001ff00 */
[----:B------:R-:W0:Y:S07]  /*af30*/  LDCU.64 UR10, c[0x0][0x390] ;  /* 0x00007200ff0a77ac */ /* 0x000e2e0008000a00 */
[----:B------:R-:W-:Y:S05]  /*af40*/  BRA.U UP0, `(.L_x_245) ;  /* 0x0000000100087547 */ /* 0x000fea000b800000 */
[----:B------:R-:W1:Y:S02]  /*af50*/  LDC.64 R8, c[0x0][0x3d8] ;  /* 0x0000f600ff087b82 */ /* 0x000e640000000a00 */
[----:B-1----:R-:W5:Y:S02]  /*af60*/  LDG.E.64 R8, desc[UR8][R8.64] ;  /* 0x0000000808087981 */ /* 0x002f64000c1e1b00 */
.L_x_245:
[----:B-----5:R-:W-:-:S04]  /*af70*/  IADD3 R2, P0, PT, R31, R8, RZ ;  /* 0x000000081f027210 */ /* 0x020fc80007f1e0ff */
[----:B------:R-:W-:Y:S02]  /*af80*/  LEA.HI.X.SX32 R9, R31, R9, 0x1, P0 ;  /* 0x000000091f097211 */ /* 0x000fe400000f0eff */
[----:B0-----:R-:W-:-:S04]  /*af90*/  LEA R8, P0, R2, UR10, 0x2 ;  /* 0x0000000a02087c11 */ /* 0x001fc8000f8010ff */
[----:B------:R-:W-:-:S05]  /*afa0*/  LEA.HI.X R9, R2, UR11, R9, 0x2, P0 ;  /* 0x0000000b02097c11 */ /* 0x000fca00080f1409 */
[----:B------:R0:W-:Y:S04]  /*afb0*/  STG.E desc[UR8][R8.64], R6 ;  /* 0x0000000608007986 */ /* 0x0001e8000c101908 */
.L_x_244:
[----:B------:R-:W-:Y:S05]  /*afc0*/  BSYNC.RECONVERGENT B0 ;  /* 0x0000000000007941 */ /* 0x000fea0003800200 */
.L_x_243:
        /* <DEDUP_REMOVED lines=9> */
.L_x_248:
[----:B-----5:R-:W-:-:S04]  /*b060*/  IADD3 R2, P0, PT, R25, R6, RZ ;  /* 0x0000000619027210 */ /* 0x020fc80007f1e0ff */
[----:B------:R-:W-:Y:S02]  /*b070*/  LEA.HI.X.SX32 R7, R25, R7, 0x1, P0 ;  /* 0x0000000719077211 */ /* 0x000fe400000f0eff */
[----:B0-----:R-:W-:-:S04]  /*b080*/  LEA R6, P0, R2, UR10, 0x2 ;  /* 0x0000000a02067c11 */ /* 0x001fc8000f8010ff */
[----:B------:R-:W-:-:S05]  /*b090*/  LEA.HI.X R7, R2, UR11, R7, 0x2, P0 ;  /* 0x0000000b02077c11 */ /* 0x000fca00080f1407 */
[----:B------:R0:W-:Y:S04]  /*b0a0*/  STG.E desc[UR8][R6.64], R5 ;  /* 0x0000000506007986 */ /* 0x0001e8000c101908 */
.L_x_247:
[----:B------:R-:W-:Y:S05]  /*b0b0*/  BSYNC.RECONVERGENT B0 ;  /* 0x0000000000007941 */ /* 0x000fea0003800200 */
.L_x_246:
        /* <DEDUP_REMOVED lines=9> */
.L_x_251:
[----:B-----5:R-:W-:-:S04]  /*b150*/  IADD3 R2, P0, PT, R19, R6, RZ ;  /* 0x0000000613027210 */ /* 0x020fc80007f1e0ff */
[----:B------:R-:W-:Y:S02]  /*b160*/  LEA.HI.X.SX32 R7, R19, R7, 0x1, P0 ;  /* 0x0000000713077211 */ /* 0x000fe400000f0eff */
[----:B0-----:R-:W-:-:S04]  /*b170*/  LEA R6, P0, R2, UR10, 0x2 ;  /* 0x0000000a02067c11 */ /* 0x001fc8000f8010ff */
[----:B------:R-:W-:-:S05]  /*b180*/  LEA.HI.X R7, R2, UR11, R7, 0x2, P0 ;  /* 0x0000000b02077c11 */ /* 0x000fca00080f1407 */
[----:B------:R0:W-:Y:S04]  /*b190*/  STG.E desc[UR8][R6.64], R4 ;  /* 0x0000000406007986 */ /* 0x0001e8000c101908 */
.L_x_250:
[----:B------:R-:W-:Y:S05]  /*b1a0*/  BSYNC.RECONVERGENT B0 ;  /* 0x0000000000007941 */ /* 0x000fea0003800200 */
.L_x_249:
        /* <DEDUP_REMOVED lines=9> */
.L_x_254:
[----:B-----5:R-:W-:-:S04]  /*b240*/  IADD3 R2, P0, PT, R12, R4, RZ ;  /* 0x000000040c027210 */ /* 0x020fc80007f1e0ff */
[----:B------:R-:W-:Y:S02]  /*b250*/  LEA.HI.X.SX32 R5, R12, R5, 0x1, P0 ;  /* 0x000000050c057211 */ /* 0x000fe400000f0eff */
[----:B0-----:R-:W-:-:S04]  /*b260*/  LEA R4, P0, R2, UR10, 0x2 ;  /* 0x0000000a02047c11 */ /* 0x001fc8000f8010ff */
[----:B------:R-:W-:-:S05]  /*b270*/  LEA.HI.X R5, R2, UR11, R5, 0x2, P0 ;  /* 0x0000000b02057c11 */ /* 0x000fca00080f1405 */
[----:B------:R0:W-:Y:S04]  /*b280*/  STG.E desc[UR8][R4.64], R3 ;  /* 0x0000000304007986 */ /* 0x0001e8000c101908 */
.L_x_253:
[----:B------:R-:W-:Y:S05]  /*b290*/  BSYNC.RECONVERGENT B0 ;  /* 0x0000000000007941 */ /* 0x000fea0003800200 */
.L_x_252:
        /* <DEDUP_REMOVED lines=9> */
.L_x_257:
[----:B-----5:R-:W-:-:S04]  /*b330*/  IADD3 R4, P0, PT, R14, R2, RZ ;  /* 0x000000020e047210 */ /* 0x020fc80007f1e0ff */
[----:B------:R-:W-:Y:S02]  /*b340*/  LEA.HI.X.SX32 R3, R14, R3, 0x1, P0 ;  /* 0x000000030e037211 */ /* 0x000fe400000f0eff */
[----:B0-----:R-:W-:-:S04]  /*b350*/  LEA R2, P0, R4, UR10, 0x2 ;  /* 0x0000000a04027c11 */ /* 0x001fc8000f8010ff */
[----:B------:R-:W-:-:S05]  /*b360*/  LEA.HI.X R3, R4, UR11, R3, 0x2, P0 ;  /* 0x0000000b04037c11 */ /* 0x000fca00080f1403 */
[----:B------:R0:W-:Y:S04]  /*b370*/  STG.E desc[UR8][R2.64], R0 ;  /* 0x0000000002007986 */ /* 0x0001e8000c101908 */
.L_x_256:
[----:B------:R-:W-:Y:S05]  /*b380*/  BSYNC.RECONVERGENT B0 ;  /* 0x0000000000007941 */ /* 0x000fea0003800200 */
.L_x_255:
        /* <DEDUP_REMOVED lines=9> */
.L_x_258:
[----:B-----5:R-:W-:-:S04]  /*b420*/  IADD3 R0, P0, PT, R35, R2, RZ ;  /* 0x0000000223007210 */ /* 0x020fc80007f1e0ff */
[----:B------:R-:W-:Y:S02]  /*b430*/  LEA.HI.X.SX32 R3, R35, R3, 0x1, P0 ;  /* 0x0000000323037211 */ /* 0x000fe400000f0eff */
[----:B0-----:R-:W-:-:S04]  /*b440*/  LEA R2, P0, R0, UR10, 0x2 ;  /* 0x0000000a00027c11 */ /* 0x001fc8000f8010ff */
[----:B------:R-:W-:-:S05]  /*b450*/  LEA.HI.X R3, R0, UR11, R3, 0x2, P0 ;  /* 0x0000000b00037c11 */ /* 0x000fca00080f1403 */
[----:B------:R0:W-:Y:S01]  /*b460*/  STG.E desc[UR8][R2.64], R38 ;  /* 0x0000002602007986 */ /* 0x0001e2000c101908 */
[----:B------:R-:W-:Y:S05]  /*b470*/  BRA `(.L_x_189) ;  /* 0x0000000800a47947 */ /* 0x000fea0003800000 */
.L_x_209:
[----:B------:R-:W-:Y:S01]  /*b480*/  LOP3.LUT P5, RZ, R37, 0x8, RZ, 0xc0, !PT ;  /* 0x0000000825ff7812 */ /* 0x000fe200078ac0ff */
[----:B------:R-:W-:Y:S01]  /*b490*/  BAR.SYNC.DEFER_BLOCKING 0x0 ;  /* 0x0000000000007b1d */ /* 0x000fe20000010000 */
[----:B------:R-:W-:Y:S01]  /*b4a0*/  @P0 IMAD.IADD R45, R45, 0x1, -R13 ;  /* 0x000000012d2d0824 */ /* 0x000fe200078e0a0d */
[----:B------:R-:W-:Y:S02]  /*b4b0*/  P2R R47, PR, RZ, 0x40 ;  /* 0x00000040ff2f7803 */ /* 0x000fe40000000000 */
[----:B------:R-:W-:Y:S02]  /*b4c0*/  P2R R50, PR, RZ, 0x20 ;  /* 0x00000020ff327803 */ /* 0x000fe40000000000 */
[C---:B------:R-:W-:Y:S01]  /*b4d0*/  LOP3.LUT P5, RZ, R37.reuse, 0x10, RZ, 0xc0, !PT ;  /* 0x0000001025ff7812 */ /* 0x040fe200078ac0ff */
[----:B------:R-:W0:Y:S01]  /*b4e0*/  LDCU.64 UR12, c[0x0][0x390] ;  /* 0x00007200ff0c77ac */ /* 0x000e220008000a00 */
[----:B------:R-:W-:Y:S02]  /*b4f0*/  LOP3.LUT P6, RZ, R37, 0x400, RZ, 0xc0, !PT ;  /* 0x0000040025ff7812 */ /* 0x000fe400078cc0ff */
[----:B------:R-:W-:Y:S01]  /*b500*/  @P0 LEA R45, R45, UR4, 0x2 ;  /* 0x000000042d2d0c11 */ /* 0x000fe2000f8e10ff */
[----:B------:R-:W1:Y:S01]  /*b510*/  LDCU.64 UR10, c[0x0][0x390] ;  /* 0x00007200ff0a77ac */ /* 0x000e620008000a00 */
[----:B------:R-:W-:-:S02]  /*b520*/  P2R R48, PR, RZ, 0x40 ;  /* 0x00000040ff307803 */ /* 0x000fc40000000000 */
[----:B------:R-:W-:Y:S02]  /*b530*/  LOP3.LUT P6, RZ, R37, 0x200, RZ, 0xc0, !PT ;  /* 0x0000020025ff7812 */ /* 0x000fe400078cc0ff */
[----:B------:R-:W-:Y:S02]  /*b540*/  P2R R46, PR, RZ, 0x2 ;  /* 0x00000002ff2e7803 */ /* 0x000fe40000000000 */
[----:B------:R-:W-:Y:S01]  /*b550*/  P2R R49, PR, RZ, 0x40 ;  /* 0x00000040ff317803 */ /* 0x000fe20000000000 */
[----:B------:R-:W-:Y:S01]  /*b560*/  @P5 IMAD.IADD R43, R43, 0x1, -R13 ;  /* 0x000000012b2b5824 */ /* 0x000fe200078e0a0d */
[C---:B------:R-:W-:Y:S02]  /*b570*/  LOP3.LUT P6, RZ, R37.reuse, 0x40, RZ, 0xc0, !PT ;  /* 0x0000004025ff7812 */ /* 0x040fe400078cc0ff */
[----:B------:R-:W-:Y:S02]  /*b580*/  LOP3.LUT P1, RZ, R37, 0x20, RZ, 0xc0, !PT ;  /* 0x0000002025ff7812 */ /* 0x000fe4000782c0ff */
[----:B------:R-:W-:Y:S01]  /*b590*/  @P5 LEA R8, R43, UR4, 0x2 ;  /* 0x000000042b085c11 */ /* 0x000fe2000f8e10ff */
[----:B------:R-:W-:Y:S01]  /*b5a0*/  @P0 STS [R45], R30 ;  /* 0x0000001e2d000388 */ /* 0x000fe20000000800 */
[----:B------:R-:W-:-:S02]  /*b5b0*/  P2R R44, PR, RZ, 0x4 ;  /* 0x00000004ff2c7803 */ /* 0x000fc40000000000 */
[----:B------:R-:W-:Y:S01]  /*b5c0*/  LOP3.LUT P2, RZ, R37, 0x800, RZ, 0xc0, !PT ;  /* 0x0000080025ff7812 */ /* 0x000fe2000784c0ff */
[----:B------:R2:W-:Y:S01]  /*b5d0*/  @P5 STS [R8], R27 ;  /* 0x0000001b08005388 */ /* 0x0005e20000000800 */
[----:B------:R-:W-:Y:S02]  /*b5e0*/  ISETP.NE.AND P5, PT, R50, RZ, PT ;  /* 0x000000ff3200720c */ /* 0x000fe40003fa5270 */
[----:B------:R-:W-:Y:S01]  /*b5f0*/  P2R R42, PR, RZ, 0x8 ;  /* 0x00000008ff2a7803 */ /* 0x000fe20000000000 */
[--C-:B------:R-:W-:Y:S01]  /*b600*/  @P6 IMAD.IADD R39, R39, 0x1, -R13.reuse ;  /* 0x0000000127276824 */ /* 0x100fe200078e0a0d */
[----:B------:R-:W-:Y:S01]  /*b610*/  LOP3.LUT P3, RZ, R37, 0x80, RZ, 0xc0, !PT ;  /* 0x0000008025ff7812 */ /* 0x000fe2000786c0ff */
[----:B------:R-:W-:Y:S01]  /*b620*/  @P1 IMAD.IADD R33, R33, 0x1, -R13 ;  /* 0x0000000121211824 */ /* 0x000fe200078e0a0d */
[----:B------:R-:W-:Y:S02]  /*b630*/  P2R R9, PR, RZ, 0x10 ;  /* 0x00000010ff097803 */ /* 0x000fe40000000000 */
[----:B------:R-:W-:-:S02]  /*b640*/  LOP3.LUT P4, RZ, R37, 0x100, RZ, 0xc0, !PT ;  /* 0x0000010025ff7812 */ /* 0x000fc4000788c0ff */
[----:B------:R-:W-:Y:S01]  /*b650*/  LOP3.LUT P0, RZ, R37, 0x4, RZ, 0xc0, !PT ;  /* 0x0000000425ff7812 */ /* 0x000fe2000780c0ff */
[--C-:B------:R-:W-:Y:S01]  /*b660*/  @P2 IMAD.IADD R34, R34, 0x1, -R13.reuse ;  /* 0x0000000122222824 */ /* 0x100fe200078e0a0d */
[----:B--2---:R-:W-:Y:S01]  /*b670*/  @P1 LEA R8, R33, UR4, 0x2 ;  /* 0x0000000421081c11 */ /* 0x004fe2000f8e10ff */
[----:B------:R-:W-:-:S03]  /*b680*/  @P5 IMAD.IADD R40, R40, 0x1, -R13 ;  /* 0x0000000128285824 */ /* 0x000fc600078e0a0d */
[----:B------:R-:W-:Y:S01]  /*b690*/  @P2 LEA R34, R34, UR4, 0x2 ;  /* 0x0000000422222c11 */ /* 0x000fe2000f8e10ff */
[--C-:B------:R-:W-:Y:S01]  /*b6a0*/  @P3 IMAD.IADD R29, R29, 0x1, -R13.reuse ;  /* 0x000000011d1d3824 */ /* 0x100fe200078e0a0d */
[----:B------:R-:W-:Y:S02]  /*b6b0*/  @P5 LEA R43, R40, UR4, 0x2 ;  /* 0x00000004282b5c11 */ /* 0x000fe4000f8e10ff */
[----:B------:R-:W-:Y:S01]  /*b6c0*/  @P6 LEA R40, R39, UR4, 0x2 ;  /* 0x0000000427286c11 */ /* 0x000fe2000f8e10ff */
[--C-:B------:R-:W-:Y:S01]  /*b6d0*/  @P4 IMAD.IADD R18, R18, 0x1, -R13.reuse ;  /* 0x0000000112124824 */ /* 0x100fe200078e0a0d */
[----:B------:R-:W-:Y:S01]  /*b6e0*/  @P3 LEA R29, R29, UR4, 0x2 ;  /* 0x000000041d1d3c11 */ /* 0x000fe2000f8e10ff */
[----:B------:R-:W-:Y:S01]  /*b6f0*/  @P5 STS [R43], R26 ;  /* 0x0000001a2b005388 */ /* 0x000fe20000000800 */
[----:B------:R-:W-:Y:S01]  /*b700*/  LOP3.LUT P5, RZ, R37, 0x1000, RZ, 0xc0, !PT ;  /* 0x0000100025ff7812 */ /* 0x000fe200078ac0ff */
[----:B------:R-:W-:Y:S02]  /*b710*/  @P0 IMAD.IADD R32, R32, 0x1, -R13 ;  /* 0x0000000120200824 */ /* 0x000fe400078e0a0d */
[----:B------:R-:W-:Y:S01]  /*b720*/  @P6 STS [R40], R23 ;  /* 0x0000001728006388 */ /* 0x000fe20000000800 */
[----:B------:R-:W-:-:S02]  /*b730*/  ISETP.NE.AND P6, PT, R49, RZ, PT ;  /* 0x000000ff3100720c */ /* 0x000fc40003fc5270 */
[----:B------:R-:W-:-:S07]  /*b740*/  @P0 LEA R32, R32, UR4, 0x2 ;  /* 0x0000000420200c11 */ /* 0x000fce000f8e10ff */
[----:B------:R-:W-:-:S04]  /*b750*/  @P5 IMAD.IADD R35, R35, 0x1, -R13 ;  /* 0x0000000123235824 */ /* 0x000fc800078e0a0d */
[----:B------:R-:W-:Y:S01]  /*b760*/  @P6 IMAD.IADD R11, R11, 0x1, -R13 ;  /* 0x000000010b0b6824 */ /* 0x000fe200078e0a0d */
[----:B------:R-:W-:-:S04]  /*b770*/  @P5 LEA R35, R35, UR4, 0x2 ;  /* 0x0000000423235c11 */ /* 0x000fc8000f8e10ff */
[----:B------:R-:W-:-:S05]  /*b780*/  @P6 LEA R11, R11, UR4, 0x2 ;  /* 0x000000040b0b6c11 */ /* 0x000fca000f8e10ff */
[----:B------:R2:W-:Y:S01]  /*b790*/  @P6 STS [R11], R36 ;  /* 0x000000240b006388 */ /* 0x0005e20000000800 */
[----:B------:R-:W-:Y:S02]  /*b7a0*/  ISETP.NE.AND P6, PT, R48, RZ, PT ;  /* 0x000000ff3000720c */ /* 0x000fe40003fc5270 */
[----:B--2---:R-:W-:-:S11]  /*b7b0*/  @P4 LEA R11, R18, UR4, 0x2 ;  /* 0x00000004120b4c11 */ /* 0x004fd6000f8e10ff */
[----:B------:R-:W-:-:S05]  /*b7c0*/  @P6 IMAD.IADD R20, R20, 0x1, -R13 ;  /* 0x0000000114146824 */ /* 0x000fca00078e0a0d */
[----:B------:R-:W-:-:S05]  /*b7d0*/  @P6 LEA R27, R20, UR4, 0x2 ;  /* 0x00000004141b6c11 */ /* 0x000fca000f8e10ff */
[----:B------:R-:W-:Y:S01]  /*b7e0*/  @P6 STS [R27], R22 ;  /* 0x000000161b006388 */ /* 0x000fe20000000800 */
[----:B------:R-:W-:-:S03]  /*b7f0*/  ISETP.NE.AND P6, PT, R47, RZ, PT ;  /* 0x000000ff2f00720c */ /* 0x000fc60003fc5270 */
[----:B------:R2:W-:Y:S01]  /*b800*/  @P1 STS [R8], R21 ;  /* 0x0000001508001388 */ /* 0x0005e20000000800 */
[----:B------:R-:W-:-:S03]  /*b810*/  ISETP.NE.AND P1, PT, R46, RZ, PT ;  /* 0x000000ff2e00720c */ /* 0x000fc60003f25270 */
[----:B------:R3:W-:Y:S01]  /*b820*/  @P2 STS [R34], R17 ;  /* 0x0000001122002388 */ /* 0x0007e20000000800 */
[----:B------:R-:W-:-:S03]  /*b830*/  ISETP.NE.AND P2, PT, R44, RZ, PT ;  /* 0x000000ff2c00720c */ /* 0x000fc60003f45270 */
[----:B------:R3:W-:Y:S01]  /*b840*/  @P3 STS [R29], R16 ;  /* 0x000000101d003388 */ /* 0x0007e20000000800 */
[----:B------:R-:W-:Y:S01]  /*b850*/  ISETP.NE.AND P3, PT, R42, RZ, PT ;  /* 0x000000ff2a00720c */ /* 0x000fe20003f65270 */
[--C-:B------:R-:W-:Y:S02]  /*b860*/  @P6 IMAD.IADD R31, R31, 0x1, -R13.reuse ;  /* 0x000000011f1f6824 */ /* 0x100fe400078e0a0d */
[----:B------:R3:W-:Y:S01]  /*b870*/  @P4 STS [R11], R10 ;  /* 0x0000000a0b004388 */ /* 0x0007e20000000800 */
[----:B------:R-:W-:Y:S01]  /*b880*/  ISETP.NE.AND P4, PT, R9, RZ, PT ;  /* 0x000000ff0900720c */ /* 0x000fe20003f85270 */
[--C-:B------:R-:W-:Y:S01]  /*b890*/  @P1 IMAD.IADD R25, R25, 0x1, -R13.reuse ;  /* 0x0000000119191824 */ /* 0x100fe200078e0a0d */
[----:B------:R-:W-:Y:S01]  /*b8a0*/  @P6 LEA R31, R31, UR4, 0x2 ;  /* 0x000000041f1f6c11 */ /* 0x000fe2000f8e10ff */
[----:B------:R3:W-:Y:S01]  /*b8b0*/  @P0 STS [R32], R7 ;  /* 0x0000000720000388 */ /* 0x0007e20000000800 */
[----:B------:R-:W-:Y:S01]  /*b8c0*/  ISETP.GE.AND P0, PT, R28, R41, PT ;  /* 0x000000291c00720c */ /* 0x000fe20003f06270 */
[--C-:B------:R-:W-:Y:S01]  /*b8d0*/  @P2 IMAD.IADD R19, R19, 0x1, -R13.reuse ;  /* 0x0000000113132824 */ /* 0x100fe200078e0a0d */
[----:B--2---:R-:W-:Y:S01]  /*b8e0*/  @P1 LEA R8, R25, UR4, 0x2 ;  /* 0x0000000419081c11 */ /* 0x004fe2000f8e10ff */
[----:B------:R3:W-:Y:S02]  /*b8f0*/  @P6 STS [R31], R6 ;  /* 0x000000061f006388 */ /* 0x0007e40000000800 */
[--C-:B------:R-:W-:Y:S01]  /*b900*/  @P3 IMAD.IADD R12, R12, 0x1, -R13.reuse ;  /* 0x000000010c0c3824 */ /* 0x100fe200078e0a0d */
[----:B------:R-:W-:Y:S01]  /*b910*/  @P2 LEA R19, R19, UR4, 0x2 ;  /* 0x0000000413132c11 */ /* 0x000fe2000f8e10ff */
[----:B------:R3:W-:Y:S02]  /*b920*/  @P1 STS [R8], R5 ;  /* 0x0000000508001388 */ /* 0x0007e40000000800 */
[----:B------:R-:W-:Y:S01]  /*b930*/  @P4 IMAD.IADD R14, R14, 0x1, -R13 ;  /* 0x000000010e0e4824 */ /* 0x000fe200078e0a0d */
[----:B------:R-:W-:Y:S01]  /*b940*/  @P3 LEA R12, R12, UR4, 0x2 ;  /* 0x000000040c0c3c11 */ /* 0x000fe2000f8e10ff */
[----:B------:R3:W-:Y:S03]  /*b950*/  @P2 STS [R19], R4 ;  /* 0x0000000413002388 */ /* 0x0007e60000000800 */
[----:B------:R-:W-:Y:S01]  /*b960*/  @P4 LEA R9, R14, UR4, 0x2 ;  /* 0x000000040e094c11 */ /* 0x000fe2000f8e10ff */
[----:B------:R3:W-:Y:S04]  /*b970*/  @P3 STS [R12], R3 ;  /* 0x000000030c003388 */ /* 0x0007e80000000800 */
[----:B------:R3:W-:Y:S04]  /*b980*/  @P4 STS [R9], R0 ;  /* 0x0000000009004388 */ /* 0x0007e80000000800 */
[----:B------:R3:W-:Y:S01]  /*b990*/  @P5 STS [R35], R38 ;  /* 0x0000002623005388 */ /* 0x0007e20000000800 */
[----:B------:R-:W-:Y:S06]  /*b9a0*/  BAR.SYNC.DEFER_BLOCKING 0x0 ;  /* 0x0000000000007b1d */ /* 0x000fec0000010000 */
[----:B01----:R-:W-:Y:S05]  /*b9b0*/  @P0 BRA `(.L_x_189) ;  /* 0x0000000400540947 */ /* 0x003fea0003800000 */
[----:B------:R-:W0:Y:S01]  /*b9c0*/  LDCU UR5, c[0x0][0x3b4] ;  /* 0x00007680ff0577ac */ /* 0x000e220008000800 */
[----:B------:R-:W-:Y:S01]  /*b9d0*/  IMAD.IADD R2, R2, 0x1, R28 ;  /* 0x0000000102027824 */ /* 0x000fe200078e021c */
[----:B---3--:R-:W1:Y:S01]  /*b9e0*/  LDC.U8 R12, c[0x0][0x3c0] ;  /* 0x0000f000ff0c7b82 */ /* 0x008e620000000000 */
[----:B------:R-:W-:Y:S03]  /*b9f0*/  BSSY.RECONVERGENT B0, `(.L_x_259) ;  /* 0x000001e000007945 */ /* 0x000fe60003800200 */
[----:B0-----:R-:W-:-:S05]  /*ba00*/  IADD3 R2, PT, PT, -R2, UR5, R15 ;  /* 0x0000000502027c10 */ /* 0x001fca000fffe10f */
[----:B------:R-:W-:-:S04]  /*ba10*/  VIADD R2, R2, 0xffffe67f ;  /* 0xffffe67f02027836 */ /* 0x000fc80000000000 */
[C---:B------:R-:W-:Y:S01]  /*ba20*/  IMAD.HI.U32 R0, R2.reuse, -0x55555555, RZ ;  /* 0xaaaaaaab02007827 */ /* 0x040fe200078e00ff */
[----:B------:R-:W-:-:S04]  /*ba30*/  ISETP.GE.U32.AND P1, PT, R2, 0x480, PT ;  /* 0x000004800200780c */ /* 0x000fc80003f26070 */
[----:B------:R-:W-:-:S04]  /*ba40*/  SHF.R.U32.HI R0, RZ, 0x8, R0 ;  /* 0x00000008ff007819 */ /* 0x000fc80000011600 */
[----:B------:R-:W-:-:S04]  /*ba50*/  LOP3.LUT R3, R0, 0x3, RZ, 0xc0, !PT ;  /* 0x0000000300037812 */ /* 0x000fc800078ec0ff */
[----:B------:R-:W-:-:S13]  /*ba60*/  ISETP.NE.AND P0, PT, R3, 0x3, PT ;  /* 0x000000030300780c */ /* 0x000fda0003f05270 */
[----:B-1----:R-:W-:Y:S05]  /*ba70*/  @!P0 BRA `(.L_x_260) ;  /* 0x0000000000548947 */ /* 0x002fea0003800000 */
[----:B------:R-:W-:Y:S01]  /*ba80*/  VIADD R3, R0, 0x1 ;  /* 0x0000000100037836 */ /* 0x000fe20000000000 */
[C---:B------:R-:W-:Y:S01]  /*ba90*/  LEA R0, R28.reuse, UR4, 0x2 ;  /* 0x000000041c007c11 */ /* 0x040fe2000f8e10ff */
[----:B------:R-:W-:Y:S01]  /*baa0*/  IMAD.IADD R7, R28, 0x1, R13 ;  /* 0x000000011c077824 */ /* 0x000fe200078e020d */
[----:B------:R-:W-:Y:S02]  /*bab0*/  ISETP.NE.AND P2, PT, R12, RZ, PT ;  /* 0x000000ff0c00720c */ /* 0x000fe40003f45270 */
[----:B------:R-:W-:-:S05]  /*bac0*/  LOP3.LUT R3, R3, 0x3, RZ, 0xc0, !PT ;  /* 0x0000000303037812 */ /* 0x000fca00078ec0ff */
[----:B------:R-:W-:Y:S02]  /*bad0*/  IMAD R28, R3, 0x180, R28 ;  /* 0x00000180031c7824 */ /* 0x000fe400078e021c */
[----:B------:R-:W-:-:S07]  /*bae0*/  IMAD.MOV R6, RZ, RZ, -R3 ;  /* 0x000000ffff067224 */ /* 0x000fce00078e0a03 */
.L_x_261:
        /* <DEDUP_REMOVED lines=14> */
.L_x_260:
[----:B------:R-:W-:Y:S05]  /*bbd0*/  BSYNC.RECONVERGENT B0 ;  /* 0x0000000000007941 */ /* 0x000fea0003800200 */
.L_x_259:
[----:B------:R-:W-:Y:S05]  /*bbe0*/  @!P1 BRA `(.L_x_189) ;  /* 0x0000000000c89947 */ /* 0x000fea0003800000 */
[----:B------:R-:W1:Y:S01]  /*bbf0*/  S2UR UR6, SR_CgaCtaId ;  /* 0x00000000000679c3 */ /* 0x000e620000008800 */
[----:B------:R-:W-:Y:S01]  /*bc00*/  UMOV UR5, 0x400 ;  /* 0x0000040000057882 */ /* 0x000fe20000000000 */
[----:B------:R-:W-:Y:S01]  /*bc10*/  ISETP.NE.AND P0, PT, R12, RZ, PT ;  /* 0x000000ff0c00720c */ /* 0x000fe20003f05270 */
[----:B------:R-:W-:Y:S01]  /*bc20*/  IMAD.IADD R13, R28, 0x1, R13 ;  /* 0x000000011c0d7824 */ /* 0x000fe200078e020d */
[----:B-1----:R-:W-:-:S06]  /*bc30*/  ULEA UR5, UR6, UR5, 0x18 ;  /* 0x0000000506057291 */ /* 0x002fcc000f8ec0ff */
[----:B------:R-:W-:-:S05]  /*bc40*/  LEA R0, R28, UR5, 0x2 ;  /* 0x000000051c007c11 */ /* 0x000fca000f8e10ff */
[----:B------:R-:W-:-:S07]  /*bc50*/  VIADD R0, R0, 0xc00 ;  /* 0x00000c0000007836 */ /* 0x000fce0000000000 */
.L_x_262:
[----:B--2---:R-:W1:Y:S01]  /*bc60*/  @!P0 LDC.64 R6, c[0x0][0x3d8] ;  /* 0x0000f600ff068b82 */ /* 0x004e620000000a00 */
[----:B0-----:R-:W-:Y:S01]  /*bc70*/  CS2R R2, SRZ ;  /* 0x0000000000027805 */ /* 0x001fe2000001ff00 */
[----:B------:R-:W0:Y:S01]  /*bc80*/  LDS R15, [R0+-0xc00] ;  /* 0xfff40000000f7984 */ /* 0x000e220000000800 */
[----:B------:R-:W-:-:S03]  /*bc90*/  SHF.R.S32.HI R19, RZ, 0x1f, R13 ;  /* 0x0000001fff137819 */ /* 0x000fc6000001140d */
[----:B------:R-:W2:Y:S04]  /*bca0*/  LDS R17, [R0+-0x600] ;  /* 0xfffa000000117984 */ /* 0x000ea80000000800 */
[----:B-1----:R-:W3:Y:S01]  /*bcb0*/  @!P0 LDG.E.64 R2, desc[UR8][R6.64] ;  /* 0x0000000806028981 */ /* 0x002ee2000c1e1b00 */
[----:B------:R-:W-:-:S13]  /*bcc0*/  ISETP.NE.AND P0, PT, R12, RZ, PT ;  /* 0x000000ff0c00720c */ /* 0x000fda0003f05270 */
[----:B------:R-:W1:Y:S01]  /*bcd0*/  @!P0 LDC.64 R8, c[0x0][0x3d8] ;  /* 0x0000f600ff088b82 */ /* 0x000e620000000a00 */
[----:B---3--:R-:W-:-:S05]  /*bce0*/  IADD3 R2, P1, PT, R13, R2, RZ ;  /* 0x000000020d027210 */ /* 0x008fca0007f3e0ff */
[----:B------:R-:W-:Y:S01]  /*bcf0*/  IMAD.X R3, R19, 0x1, R3, P1 ;  /* 0x0000000113037824 */ /* 0x000fe200008e0603 */
[----:B------:R-:W-:-:S04]  /*bd00*/  LEA R4, P1, R2, UR12, 0x2 ;  /* 0x0000000c02047c11 */ /* 0x000fc8000f8210ff */
[----:B------:R-:W-:Y:S02]  /*bd10*/  LEA.HI.X R5, R2, UR13, R3, 0x2, P1 ;  /* 0x0000000d02057c11 */ /* 0x000fe400088f1403 */
[----:B------:R-:W-:-:S03]  /*bd20*/  CS2R R2, SRZ ;  /* 0x0000000000027805 */ /* 0x000fc6000001ff00 */
[----:B0-----:R0:W-:Y:S04]  /*bd30*/  STG.E desc[UR8][R4.64], R15 ;  /* 0x0000000f04007986 */ /* 0x0011e8000c101908 */
[----:B-1----:R-:W3:Y:S01]  /*bd40*/  @!P0 LDG.E.64 R2, desc[UR8][R8.64] ;  /* 0x0000000808028981 */ /* 0x002ee2000c1e1b00 */
[----:B------:R-:W1:Y:S03]  /*bd50*/  @!P0 LDC.64 R10, c[0x0][0x3d8] ;  /* 0x0000f600ff0a8b82 */ /* 0x000e660000000a00 */
[----:B------:R-:W4:Y:S01]  /*bd60*/  LDS R15, [R0] ;  /* 0x00000000000f7984 */ /* 0x000f220000000800 */
[----:B---3--:R-:W-:-:S05]  /*bd70*/  IADD3 R2, P1, PT, R13, R2, RZ ;  /* 0x000000020d027210 */ /* 0x008fca0007f3e0ff */
[----:B------:R-:W-:Y:S01]  /*bd80*/  IMAD.X R3, R19, 0x1, R3, P1 ;  /* 0x0000000113037824 */ /* 0x000fe200008e0603 */
[----:B------:R-:W-:-:S04]  /*bd90*/  LEA R6, P1, R2, UR12, 0x2 ;  /* 0x0000000c02067c11 */ /* 0x000fc8000f8210ff */
[----:B------:R-:W-:Y:S02]  /*bda0*/  LEA.HI.X R7, R2, UR13, R3, 0x2, P1 ;  /* 0x0000000d02077c11 */ /* 0x000fe400088f1403 */
[----:B------:R-:W-:-:S03]  /*bdb0*/  CS2R R2, SRZ ;  /* 0x0000000000027805 */ /* 0x000fc6000001ff00 */
[----:B--2---:R-:W-:Y:S04]  /*bdc0*/  STG.E desc[UR8][R6.64+0x600], R17 ;  /* 0x0006001106007986 */ /* 0x004fe8000c101908 */
        /* <DEDUP_REMOVED lines=20> */
.L_x_189:
[----:B------:R-:W-:Y:S05]  /*bf10*/  BSYNC.RECONVERGENT B1 ;  /* 0x0000000000017941 */ /* 0x000fea0003800200 */
.L_x_131:
[----:B0--3--:R-:W0:Y:S02]  /*bf20*/  S2R R0, SR_TID.X ;  /* 0x0000000000007919 */ /* 0x009e240000002100 */
[----:B0-----:R-:W-:-:S13]  /*bf30*/  ISETP.NE.AND P0, PT, R0, RZ, PT ;  /* 0x000000ff0000720c */ /* 0x001fda0003f05270 */
[----:B------:R-:W-:Y:S05]  /*bf40*/  @P0 EXIT ;  /* 0x000000000000094d */ /* 0x000fea0003800000 */
[----:B------:R-:W0:Y:S02]  /*bf50*/  LDCU.U8 UR4, c[0x0][0x3c1] ;  /* 0x00007820ff0477ac */ /* 0x000e240008000000 */
[----:B0-----:R-:W-:-:S09]  /*bf60*/  UISETP.NE.AND UP0, UPT, UR4, URZ, UPT ;  /* 0x000000ff0400728c */ /* 0x001fd2000bf05270 */
[----:B------:R-:W-:Y:S05]  /*bf70*/  BRA.U !UP0, `(.L_x_263) ;  /* 0x00000001082c7547 */ /* 0x000fea000b800000 */
[----:B------:R-:W0:Y:S01]  /*bf80*/  LDCU.U8 UR4, c[0x0][0x3c0] ;  /* 0x00007800ff0477ac */ /* 0x000e220008000000 */
[----:B-12---:R-:W1:Y:S01]  /*bf90*/  LDC.64 R4, c[0x0][0x398] ;  /* 0x0000e600ff047b82 */ /* 0x006e620000000a00 */
[----:B------:R-:W-:Y:S01]  /*bfa0*/  CS2R R2, SRZ ;  /* 0x0000000000027805 */ /* 0x000fe2000001ff00 */
[----:B0-----:R-:W-:-:S09]  /*bfb0*/  UISETP.NE.AND UP0, UPT, UR4, URZ, UPT ;  /* 0x000000ff0400728c */ /* 0x001fd2000bf05270 */
[----:B------:R-:W-:Y:S05]  /*bfc0*/  BRA.U UP0, `(.L_x_264) ;  /* 0x0000000100087547 */ /* 0x000fea000b800000 */
[----:B------:R-:W0:Y:S02]  /*bfd0*/  LDC.64 R2, c[0x0][0x3d8] ;  /* 0x0000f600ff027b82 */ /* 0x000e240000000a00 */
[----:B0-----:R-:W5:Y:S02]  /*bfe0*/  LDG.E.64 R2, desc[UR8][R2.64] ;  /* 0x0000000802027981 */ /* 0x001f64000c1e1b00 */
.L_x_264:
[----:B-----5:R-:W-:-:S04]  /*bff0*/  IADD3 R2, P0, PT, R24, R2, RZ ;  /* 0x0000000218027210 */ /* 0x020fc80007f1e0ff */
[----:B------:R-:W-:-:S05]  /*c000*/  LEA.HI.X.SX32 R3, R24, R3, 0x1, P0 ;  /* 0x0000000318037211 */ /* 0x000fca00000f0eff */
[----:B-1----:R-:W-:Y:S01]  /*c010*/  STG.E.64 desc[UR8][R4.64], R2 ;  /* 0x0000000204007986 */ /* 0x002fe2000c101b08 */
[----:B------:R-:W-:Y:S05]  /*c020*/  EXIT ;  /* 0x000000000000794d */ /* 0x000fea0003800000 */
.L_x_263:
[----:B------:R-:W0:Y:S01]  /*c030*/  LDCU.U8 UR4, c[0x0][0x3c0] ;  /* 0x00007800ff0477ac */ /* 0x000e220008000000 */
[----:B-12---:R-:W1:Y:S01]  /*c040*/  LDC.64 R4, c[0x0][0x3e0] ;  /* 0x0000f800ff047b82 */ /* 0x006e620000000a00 */
[----:B------:R-:W-:Y:S01]  /*c050*/  CS2R R2, SRZ ;  /* 0x0000000000027805 */ /* 0x000fe2000001ff00 */
[----:B0-----:R-:W-:-:S09]  /*c060*/  UISETP.NE.AND UP0, UPT, UR4, URZ, UPT ;  /* 0x000000ff0400728c */ /* 0x001fd2000bf05270 */
[----:B------:R-:W-:Y:S05]  /*c070*/  BRA.U UP0, `(.L_x_265) ;  /* 0x0000000100087547 */ /* 0x000fea000b800000 */
[----:B------:R-:W0:Y:S02]  /*c080*/  LDC.64 R2, c[0x0][0x3d8] ;  /* 0x0000f600ff027b82 */ /* 0x000e240000000a00 */
[----:B0-----:R-:W5:Y:S02]  /*c090*/  LDG.E.64 R2, desc[UR8][R2.64] ;  /* 0x0000000802027981 */ /* 0x001f64000c1e1b00 */
.L_x_265:
[----:B-----5:R-:W-:-:S04]  /*c0a0*/  IADD3 R2, P0, PT, R24, R2, RZ ;  /* 0x0000000218027210 */ /* 0x020fc80007f1e0ff */
[----:B------:R-:W-:-:S05]  /*c0b0*/  LEA.HI.X.SX32 R3, R24, R3, 0x1, P0 ;  /* 0x0000000318037211 */ /* 0x000fca00000f0eff */
[----:B-1----:R-:W-:Y:S01]  /*c0c0*/  STG.E.64 desc[UR8][R4.64], R2 ;  /* 0x0000000204007986 */ /* 0x002fe2000c101b08 */
[----:B------:R-:W-:Y:S05]  /*c0d0*/  EXIT ;  /* 0x000000000000794d */ /* 0x000fea0003800000 */
.L_x_61:
[----:B------:R-:W-:Y:S01]  /*c0e0*/  BSSY B0, `(.L_x_266) ;  /* 0x0000006000007945 */ /* 0x000fe20003800000 */
[----:B------:R-:W-:Y:S01]  /*c0f0*/  PLOP3.LUT P6, PT, P6, PT, PT, 0x8, 0x80 ;  /* 0x000000000080781c */ /* 0x000fe200037ce170 */
[----:B------:R-:W-:-:S12]  /*c100*/  IMAD.MOV.U32 R18, RZ, RZ, -0x1 ;  /* 0xffffffffff127424 */ /* 0x000fd800078e00ff */
[----:B------:R-:W-:Y:S05]  /*c110*/  WARPSYNC.COLLECTIVE R18, `(.L_x_267) ;  /* 0x0000000012087348 */ /* 0x000fea0003c00000 */
[----:B------:R-:W-:Y:S01]  /*c120*/  VOTE.ANY P6, P6 ;  /* 0x0000000000ff7806 */ /* 0x000fe200030c0100 */
[----:B------:R-:W-:-:S12]  /*c130*/  ENDCOLLECTIVE ;  /* 0x000000000000791b */ /* 0x000fd80003800000 */
.L_x_267:
[----:B------:R-:W-:Y:S05]  /*c140*/  BSYNC B0 ;  /* 0x0000000000007941 */ /* 0x000fea0003800000 */
.L_x_266:
[----:B------:R-:W-:Y:S05]  /*c150*/  BRA `(.L_x_268) ;  /* 0xffffff7000cc7947 */ /* 0x000fea000383ffff */
.L_x_65:
[----:B------:R-:W-:Y:S01]  /*c160*/  BSSY B0, `(.L_x_269) ;  /* 0x0000006000007945 */ /* 0x000fe20003800000 */
[----:B------:R-:W-:Y:S01]  /*c170*/  PLOP3.LUT P6, PT, P6, PT, PT, 0x8, 0x80 ;  /* 0x000000000080781c */ /* 0x000fe200037ce170 */
[----:B------:R-:W-:-:S12]  /*c180*/  IMAD.MOV.U32 R18, RZ, RZ, -0x1 ;  /* 0xffffffffff127424 */ /* 0x000fd800078e00ff */
[----:B------:R-:W-:Y:S05]  /*c190*/  WARPSYNC.COLLECTIVE R18, `(.L_x_270) ;  /* 0x0000000012087348 */ /* 0x000fea0003c00000 */
[----:B------:R-:W-:Y:S01]  /*c1a0*/  VOTE.ANY P6, P6 ;  /* 0x0000000000ff7806 */ /* 0x000fe200030c0100 */
[----:B------:R-:W-:-:S12]  /*c1b0*/  ENDCOLLECTIVE ;  /* 0x000000000000791b */ /* 0x000fd80003800000 */
.L_x_270:
[----:B------:R-:W-:Y:S05]  /*c1c0*/  BSYNC B0 ;  /* 0x0000000000007941 */ /* 0x000fea0003800000 */
.L_x_269:
[----:B------:R-:W-:Y:S05]  /*c1d0*/  BRA `(.L_x_271) ;  /* 0xffffff7000dc7947 */ /* 0x000fea000383ffff */
.L_x_67:
[----:B------:R-:W0:Y:S01]  /*c1e0*/  S2R R50, SR_GEMASK ;  /* 0x0000000000327919 */ /* 0x000e220000003c00 */
[----:B------:R-:W-:Y:S01]  /*c1f0*/  BSSY B0, `(.L_x_272) ;  /* 0x0000006000007945 */ /* 0x000fe20003800000 */
[----:B------:R-:W-:Y:S01]  /*c200*/  PLOP3.LUT P5, PT, P5, PT, PT, 0x8, 0x80 ;  /* 0x000000000080781c */ /* 0x000fe20002fae170 */
[----:B------:R-:W-:-:S12]  /*c210*/  IMAD.MOV.U32 R18, RZ, RZ, -0x1 ;  /* 0xffffffffff127424 */ /* 0x000fd800078e00ff */
[----:B0-----:R-:W-:Y:S05]  /*c220*/  WARPSYNC.COLLECTIVE R18, `(.L_x_273) ;  /* 0x0000000012087348 */ /* 0x001fea0003c00000 */
[----:B------:R-:W-:Y:S01]  /*c230*/  VOTE.ANY R18, PT, P5 ;  /* 0x0000000000127806 */ /* 0x000fe200028e0100 */
[----:B0-----:R-:W-:Y:S06]  /*c240*/  ENDCOLLECTIVE ;  /* 0x000000000000791b */ /* 0x001fec0003800000 */
.L_x_273:
[----:B------:R-:W-:Y:S05]  /*c250*/  BSYNC B0 ;  /* 0x0000000000007941 */ /* 0x000fea0003800000 */
.L_x_272:
[----:B------:R-:W-:Y:S01]  /*c260*/  LOP3.LUT R18, R18, 0x80000000, R50, 0xec, !PT ;  /* 0x8000000012127812 */ /* 0x000fe200078eec32 */
[C---:B------:R-:W-:Y:S01]  /*c270*/  VIADD R22, R49.reuse, 0x2 ;  /* 0x0000000231167836 */ /* 0x040fe20000000000 */
[----:B------:R-:W-:Y:S01]  /*c280*/  ISETP.NE.AND P0, PT, R14, 0x65, PT ;  /* 0x000000650e00780c */ /* 0x000fe20003f05270 */
[----:B------:R-:W-:Y:S02]  /*c290*/  VIADD R21, R49, 0x4 ;  /* 0x0000000431157836 */ /* 0x000fe40000000000 */
[----:B------:R-:W-:-:S05]  /*c2a0*/  VIADD R13, R18, 0xffffffff ;  /* 0xffffffff120d7836 */ /* 0x000fca0000000000 */
[----:B------:R-:W-:Y:S01]  /*c2b0*/  LOP3.LUT R51, R18, R13, RZ, 0xc, !PT ;  /* 0x0000000d12337212 */ /* 0x000fe200078e0cff */
[----:B------:R-:W-:Y:S02]  /*c2c0*/  IMAD.MOV.U32 R13, RZ, RZ, 0x1 ;  /* 0x00000001ff0d7424 */ /* 0x000fe400078e00ff */
[----:B------:R-:W-:-:S03]  /*c2d0*/  IMAD.MOV.U32 R18, RZ, RZ, -0x1 ;  /* 0xffffffffff127424 */ /* 0x000fc600078e00ff */
[----:B------:R-:W0:Y:S02]  /*c2e0*/  POPC R51, R51 ;  /* 0x0000003300337309 */ /* 0x000e240000000000 */
[----:B0-----:R-:W-:Y:S01]  /*c2f0*/  IMAD.MOV.U32 R12, RZ, RZ, R51 ;  /* 0x000000ffff0c7224 */ /* 0x001fe200078e0033 */
[----:B------:R-:W-:-:S13]  /*c300*/  ISETP.GE.AND P1, PT, R49, R51, PT ;  /* 0x000000333100720c */ /* 0x000fda0003f26270 */
[----:B------:R-:W-:Y:S05]  /*c310*/  WARPSYNC.COLLECTIVE R18, `(.L_x_274) ;  /* 0x0000000012087348 */ /* 0x000fea0003c00000 */
[----:B------:R0:W1:Y:S02]  /*c320*/  SHFL.DOWN P5, R19, R15, R13, R12 ;  /* 0x0800000d0f137389 */ /* 0x00006400000a000c */
[----:B01----:R-:W-:Y:S05]  /*c330*/  ENDCOLLECTIVE ;  /* 0x000000000000791b */ /* 0x003fea0003800000 */
.L_x_274:
[----:B------:R-:W-:Y:S01]  /*c340*/  IMAD.MOV.U32 R13, RZ, RZ, 0x2 ;  /* 0x00000002ff0d7424 */ /* 0x000fe200078e00ff */
[----:B------:R-:W-:Y:S02]  /*c350*/  SEL R20, R19, RZ, !P1 ;  /* 0x000000ff13147207 */ /* 0x000fe40004800000 */
[----:B------:R-:W-:-:S03]  /*c360*/  ISETP.GT.AND P1, PT, R22, R51, PT ;  /* 0x000000331600720c */ /* 0x000fc60003f24270 */
[----:B------:R-:W-:-:S04]  /*c370*/  IMAD.IADD R20, R20, 0x1, R15 ;  /* 0x0000000114147824 */ /* 0x000fc800078e020f */
[----:B------:R-:W-:-:S07]  /*c380*/  IMAD.MOV.U32 R15, RZ, RZ, R20 ;  /* 0x000000ffff0f7224 */ /* 0x000fce00078e0014 */
[----:B------:R-:W-:Y:S05]  /*c390*/  WARPSYNC.COLLECTIVE R18, `(.L_x_275) ;  /* 0x0000000012087348 */ /* 0x000fea0003c00000 */
[----:B------:R0:W1:Y:S02]  /*c3a0*/  SHFL.DOWN P5, R19, R15, R13, R12 ;  /* 0x0800000d0f137389 */ /* 0x00006400000a000c */
[----:B01----:R-:W-:Y:S05]  /*c3b0*/  ENDCOLLECTIVE ;  /* 0x000000000000791b */ /* 0x003fea0003800000 */
.L_x_275:
[----:B------:R-:W-:Y:S01]  /*c3c0*/  IMAD.MOV.U32 R13, RZ, RZ, 0x4 ;  /* 0x00000004ff0d7424 */ /* 0x000fe200078e00ff */
[----:B------:R-:W-:Y:S02]  /*c3d0*/  SEL R19, R19, RZ, !P1 ;  /* 0x000000ff13137207 */ /* 0x000fe40004800000 */
[----:B------:R-:W-:-:S03]  /*c3e0*/  ISETP.GT.AND P1, PT, R21, R51, PT ;  /* 0x000000331500720c */ /* 0x000fc60003f24270 */
[----:B------:R-:W-:Y:S02]  /*c3f0*/  IMAD.IADD R40, R20, 0x1, R19 ;  /* 0x0000000114287824 */ /* 0x000fe400078e0213 */
[----:B------:R-:W-:Y:S02]  /*c400*/  VIADD R20, R49, 0x8 ;  /* 0x0000000831147836 */ /* 0x000fe40000000000 */
[----:B------:R-:W-:-:S07]  /*c410*/  IMAD.MOV.U32 R15, RZ, RZ, R40 ;  /* 0x000000ffff0f7224 */ /* 0x000fce00078e0028 */
[----:B------:R-:W-:Y:S05]  /*c420*/  WARPSYNC.COLLECTIVE R18, `(.L_x_276) ;  /* 0x0000000012087348 */ /* 0x000fea0003c00000 */
[----:B------:R0:W1:Y:S02]  /*c430*/  SHFL.DOWN P5, R19, R15, R13, R12 ;  /* 0x0800000d0f137389 */ /* 0x00006400000a000c */
[----:B01----:R-:W-:Y:S05]  /*c440*/  ENDCOLLECTIVE ;  /* 0x000000000000791b */ /* 0x003fea0003800000 */
.L_x_276:
        /* <DEDUP_REMOVED lines=9> */
.L_x_277:
        /* <DEDUP_REMOVED lines=8> */
.L_x_278:
[----:B------:R-:W0:Y:S01]  /*c560*/  LDC.64 R12, c[0x0][0x3a0] ;  /* 0x0000e800ff0c7b82 */ /* 0x000e220000000a00 */
[----:B------:R-:W-:Y:S02]  /*c570*/  PLOP3.LUT P5, PT, P0, PT, PT, 0x80, 0x8 ;  /* 0x000000000008781c */ /* 0x000fe400007af070 */
[----:B------:R-:W-:-:S05]  /*c580*/  SEL R19, R19, RZ, !P1 ;  /* 0x000000ff13137207 */ /* 0x000fca0004800000 */
[----:B------:R-:W-:-:S07]  /*c590*/  IMAD.IADD R41, R52, 0x1, R19 ;  /* 0x0000000134297824 */ /* 0x000fce00078e0213 */
[----:B0-----:R-:W-:Y:S05]  /*c5a0*/  WARPSYNC.COLLECTIVE R18, `(.L_x_279) ;  /* 0x0000000012087348 */ /* 0x001fea0003c00000 */
[----:B------:R-:W-:Y:S01]  /*c5b0*/  VOTE.ALL P5, P5 ;  /* 0x0000000000ff7806 */ /* 0x000fe200028a0000 */
[----:B0-----:R-:W-:-:S12]  /*c5c0*/  ENDCOLLECTIVE ;  /* 0x000000000000791b */ /* 0x001fd80003800000 */
.L_x_279:
[----:B------:R-:W-:-:S05]  /*c5d0*/  IADD3 R43, P1, PT, R12, 0x100, RZ ;  /* 0x000001000c2b7810 */ /* 0x000fca0007f3e0ff */
[----:B------:R-:W-:Y:S01]  /*c5e0*/  IMAD.X R45, RZ, RZ, R13, P1 ;  /* 0x000000ffff2d7224 */ /* 0x000fe200008e060d */
[----:B------:R-:W-:Y:S07]  /*c5f0*/  BRA `(.L_x_280) ;  /* 0xffffff7000707947 */ /* 0x000fee000383ffff */
.L_x_69:
[----:B------:R-:W-:Y:S01]  /*c600*/  BSSY B0, `(.L_x_281) ;  /* 0x0000006000007945 */ /* 0x000fe20003800000 */
[----:B------:R-:W-:Y:S01]  /*c610*/  PLOP3.LUT P6, PT, P6, PT, PT, 0x8, 0x80 ;  /* 0x000000000080781c */ /* 0x000fe200037ce170 */
[----:B------:R-:W-:-:S12]  /*c620*/  IMAD.MOV.U32 R18, RZ, RZ, -0x1 ;  /* 0xffffffffff127424 */ /* 0x000fd800078e00ff */
[----:B------:R-:W-:Y:S05]  /*c630*/  WARPSYNC.COLLECTIVE R18, `(.L_x_282) ;  /* 0x0000000012087348 */ /* 0x000fea0003c00000 */
[----:B------:R-:W-:Y:S01]  /*c640*/  VOTE.ANY P6, P6 ;  /* 0x0000000000ff7806 */ /* 0x000fe200030c0100 */
[----:B------:R-:W-:-:S12]  /*c650*/  ENDCOLLECTIVE ;  /* 0x000000000000791b */ /* 0x000fd80003800000 */
.L_x_282:
[----:B------:R-:W-:Y:S05]  /*c660*/  BSYNC B0 ;  /* 0x0000000000007941 */ /* 0x000fea0003800000 */
.L_x_281:
[----:B------:R-:W-:Y:S05]  /*c670*/  BRA `(.L_x_283) ;  /* 0xffffff7000787947 */ /* 0x000fea000383ffff */
.L_x_73:
[----:B------:R-:W-:Y:S01]  /*c680*/  BSSY B0, `(.L_x_284) ;  /* 0x0000006000007945 */ /* 0x000fe20003800000 */
[----:B------:R-:W-:Y:S01]  /*c690*/  PLOP3.LUT P6, PT, P6, PT, PT, 0x8, 0x80 ;  /* 0x000000000080781c */ /* 0x000fe200037ce170 */
[----:B------:R-:W-:-:S12]  /*c6a0*/  IMAD.MOV.U32 R18, RZ, RZ, -0x1 ;  /* 0xffffffffff127424 */ /* 0x000fd800078e00ff */
[----:B------:R-:W-:Y:S05]  /*c6b0*/  WARPSYNC.COLLECTIVE R18, `(.L_x_285) ;  /* 0x0000000012087348 */ /* 0x000fea0003c00000 */
[----:B------:R-:W-:Y:S01]  /*c6c0*/  VOTE.ANY P6, P6 ;  /* 0x0000000000ff7806 */ /* 0x000fe200030c0100 */
[----:B------:R-:W-:-:S12]  /*c6d0*/  ENDCOLLECTIVE ;  /* 0x000000000000791b */ /* 0x000fd80003800000 */
.L_x_285:
[----:B------:R-:W-:Y:S05]  /*c6e0*/  BSYNC B0 ;  /* 0x0000000000007941 */ /* 0x000fea0003800000 */
.L_x_284:
[----:B------:R-:W-:Y:S05]  /*c6f0*/  BRA `(.L_x_286) ;  /* 0xffffff70008c7947 */ /* 0x000fea000383ffff */
.L_x_75:
[----:B------:R-:W-:Y:S01]  /*c700*/  BSSY B0, `(.L_x_287) ;  /* 0x0000006000007945 */ /* 0x000fe20003800000 */
[----:B------:R-:W-:Y:S01]  /*c710*/  PLOP3.LUT P5, PT, P5, PT, PT, 0x8, 0x80 ;  /* 0x000000000080781c */ /* 0x000fe20002fae170 */
[----:B------:R-:W-:-:S12]  /*c720*/  IMAD.MOV.U32 R18, RZ, RZ, -0x1 ;  /* 0xffffffffff127424 */ /* 0x000fd800078e00ff */
[----:B------:R-:W-:Y:S05]  /*c730*/  WARPSYNC.COLLECTIVE R18, `(.L_x_288) ;  /* 0x0000000012087348 */ /* 0x000fea0003c00000 */
[----:B------:R-:W-:Y:S01]  /*c740*/  VOTE.ANY R18, PT, P5 ;  /* 0x0000000000127806 */ /* 0x000fe200028e0100 */
[----:B------:R-:W-:Y:S06]  /*c750*/  ENDCOLLECTIVE ;  /* 0x000000000000791b */ /* 0x000fec0003800000 */
.L_x_288:
[----:B------:R-:W-:Y:S05]  /*c760*/  BSYNC B0 ;  /* 0x0000000000007941 */ /* 0x000fea0003800000 */
.L_x_287:
[----:B------:R-:W-:Y:S01]  /*c770*/  LOP3.LUT R18, R18, 0x80000000, R50, 0xec, !PT ;  /* 0x8000000012127812 */ /* 0x000fe200078eec32 */
[----:B------:R-:W-:-:S04]  /*c780*/  VIADD R17, R17, 0xffffffe0 ;  /* 0xffffffe011117836 */ /* 0x000fc80000000000 */
[----:B------:R-:W-:-:S05]  /*c790*/  VIADD R13, R18, 0xffffffff ;  /* 0xffffffff120d7836 */ /* 0x000fca0000000000 */
[----:B------:R-:W-:Y:S01]  /*c7a0*/  LOP3.LUT R52, R18, R13, RZ, 0xc, !PT ;  /* 0x0000000d12347212 */ /* 0x000fe200078e0cff */
[----:B------:R-:W-:Y:S02]  /*c7b0*/  IMAD.MOV.U32 R13, RZ, RZ, 0x1 ;  /* 0x00000001ff0d7424 */ /* 0x000fe400078e00ff */
[----:B------:R-:W-:Y:S01]  /*c7c0*/  IMAD.MOV.U32 R18, RZ, RZ, -0x1 ;  /* 0xffffffffff127424 */ /* 0x000fe200078e00ff */
[----:B------:R0:W1:Y:S06]  /*c7d0*/  POPC R12, R52 ;  /* 0x00000034000c7309 */ /* 0x00006c0000000000 */
[----:B01----:R-:W-:Y:S05]  /*c7e0*/  WARPSYNC.COLLECTIVE R18, `(.L_x_289) ;  /* 0x0000000012087348 */ /* 0x003fea0003c00000 */
[----:B-1----:R1:W2:Y:S02]  /*c7f0*/  SHFL.DOWN P5, R19, R15, R13, R12 ;  /* 0x0800000d0f137389 */ /* 0x0022a400000a000c */
[----:B012---:R-:W-:Y:S05]  /*c800*/  ENDCOLLECTIVE ;  /* 0x000000000000791b */ /* 0x007fea0003800000 */
.L_x_289:
[----:B------:R-:W-:Y:S01]  /*c810*/  ISETP.GE.AND P0, PT, R49, R12, PT ;  /* 0x0000000c3100720c */ /* 0x000fe20003f06270 */
[----:B------:R-:W-:-:S03]  /*c820*/  IMAD.MOV.U32 R13, RZ, RZ, 0x2 ;  /* 0x00000002ff0d7424 */ /* 0x000fc600078e00ff */
[----:B------:R-:W-:Y:S02]  /*c830*/  SEL R19, R19, RZ, !P0 ;  /* 0x000000ff13137207 */ /* 0x000fe40004000000 */
[----:B------:R-:W-:-:S03]  /*c840*/  ISETP.GT.AND P0, PT, R22, R12, PT ;  /* 0x0000000c1600720c */ /* 0x000fc60003f04270 */
[----:B------:R-:W-:-:S04]  /*c850*/  IMAD.IADD R51, R19, 0x1, R15 ;  /* 0x0000000113337824 */ /* 0x000fc800078e020f */
[----:B------:R-:W-:-:S07]  /*c860*/  IMAD.MOV.U32 R15, RZ, RZ, R51 ;  /* 0x000000ffff0f7224 */ /* 0x000fce00078e0033 */
[----:B------:R-:W-:Y:S05]  /*c870*/  WARPSYNC.COLLECTIVE R18, `(.L_x_290) ;  /* 0x0000000012087348 */ /* 0x000fea0003c00000 */
[----:B------:R0:W1:Y:S02]  /*c880*/  SHFL.DOWN P5, R19, R15, R13, R12 ;  /* 0x0800000d0f137389 */ /* 0x00006400000a000c */
[----:B01----:R-:W-:Y:S05]  /*c890*/  ENDCOLLECTIVE ;  /* 0x000000000000791b */ /* 0x003fea0003800000 */
.L_x_290:
        /* <DEDUP_REMOVED lines=8> */
.L_x_291:
        /* <DEDUP_REMOVED lines=8> */
.L_x_292:
        /* <DEDUP_REMOVED lines=8> */
.L_x_293:
[----:B------:R-:W-:Y:S02]  /*ca20*/  ISETP.NE.AND P5, PT, R14, 0x65, PT ;  /* 0x000000650e00780c */ /* 0x000fe40003fa5270 */
[----:B------:R-:W-:-:S04]  /*ca30*/  SEL R52, R19, RZ, !P0 ;  /* 0x000000ff13347207 */ /* 0x000fc80004000000 */
[----:B------:R-:W-:-:S07]  /*ca40*/  IADD3 R41, PT, PT, R51, R52, R41 ;  /* 0x0000003433297210 */ /* 0x000fce0007ffe029 */
[----:B------:R-:W-:Y:S05]  /*ca50*/  WARPSYNC.COLLECTIVE R18, `(.L_x_294) ;  /* 0x0000000012087348 */ /* 0x000fea0003c00000 */
[----:B------:R-:W-:Y:S01]  /*ca60*/  VOTE.ALL P5, P5 ;  /* 0x0000000000ff7806 */ /* 0x000fe200028a0000 */
[----:B------:R-:W-:-:S12]  /*ca70*/  ENDCOLLECTIVE ;  /* 0x000000000000791b */ /* 0x000fd80003800000 */
.L_x_294:
[----:B------:R-:W-:Y:S05]  /*ca80*/  BRA `(.L_x_295) ;  /* 0xffffff7000287947 */ /* 0x000fea000383ffff */
.L_x_193:
[----:B------:R-:W-:Y:S01]  /*ca90*/  BSSY B0, `(.L_x_296) ;  /* 0x0000006000007945 */ /* 0x000fe20003800000 */
[----:B------:R-:W-:Y:S01]  /*caa0*/  PLOP3.LUT P6, PT, P6, PT, PT, 0x8, 0x80 ;  /* 0x000000000080781c */ /* 0x000fe200037ce170 */
[----:B------:R-:W-:-:S12]  /*cab0*/  IMAD.MOV.U32 R18, RZ, RZ, -0x1 ;  /* 0xffffffffff127424 */ /* 0x000fd800078e00ff */
[----:B------:R-:W-:Y:S05]  /*cac0*/  WARPSYNC.COLLECTIVE R18, `(.L_x_297) ;  /* 0x0000000012087348 */ /* 0x000fea0003c00000 */
[----:B------:R-:W-:Y:S01]  /*cad0*/  VOTE.ANY P6, P6 ;  /* 0x0000000000ff7806 */ /* 0x000fe200030c0100 */
[----:B------:R-:W-:-:S12]  /*cae0*/  ENDCOLLECTIVE ;  /* 0x000000000000791b */ /* 0x000fd80003800000 */
.L_x_297:
[----:B------:R-:W-:Y:S05]  /*caf0*/  BSYNC B0 ;  /* 0x0000000000007941 */ /* 0x000fea0003800000 */
.L_x_296:
[----:B------:R-:W-:Y:S05]  /*cb00*/  BRA `(.L_x_298) ;  /* 0xffffffcc00747947 */ /* 0x000fea000383ffff */
.L_x_197:
[----:B------:R-:W-:Y:S01]  /*cb10*/  BSSY B0, `(.L_x_299) ;  /* 0x0000006000007945 */ /* 0x000fe20003800000 */
[----:B------:R-:W-:Y:S01]  /*cb20*/  PLOP3.LUT P6, PT, P6, PT, PT, 0x8, 0x80 ;  /* 0x000000000080781c */ /* 0x000fe200037ce170 */
[----:B------:R-:W-:-:S12]  /*cb30*/  IMAD.MOV.U32 R18, RZ, RZ, -0x1 ;  /* 0xffffffffff127424 */ /* 0x000fd800078e00ff */
[----:B------:R-:W-:Y:S05]  /*cb40*/  WARPSYNC.COLLECTIVE R18, `(.L_x_300) ;  /* 0x0000000012087348 */ /* 0x000fea0003c00000 */
[----:B------:R-:W-:Y:S01]  /*cb50*/  VOTE.ANY P6, P6 ;  /* 0x0000000000ff7806 */ /* 0x000fe200030c0100 */
[----:B------:R-:W-:-:S12]  /*cb60*/  ENDCOLLECTIVE ;  /* 0x000000000000791b */ /* 0x000fd80003800000 */
.L_x_300:
[----:B------:R-:W-:Y:S05]  /*cb70*/  BSYNC B0 ;  /* 0x0000000000007941 */ /* 0x000fea0003800000 */
.L_x_299:
[----:B------:R-:W-:Y:S05]  /*cb80*/  BRA `(.L_x_301) ;  /* 0xffffffcc00887947 */ /* 0x000fea000383ffff */
.L_x_199:
[----:B------:R-:W-:Y:S01]  /*cb90*/  BSSY B0, `(.L_x_302) ;  /* 0x0000006000007945 */ /* 0x000fe20003800000 */
[----:B------:R-:W-:Y:S01]  /*cba0*/  PLOP3.LUT P5, PT, P5, PT, PT, 0x8, 0x80 ;  /* 0x000000000080781c */ /* 0x000fe20002fae170 */
[----:B------:R-:W-:-:S12]  /*cbb0*/  IMAD.MOV.U32 R18, RZ, RZ, -0x1 ;  /* 0xffffffffff127424 */ /* 0x000fd800078e00ff */
[----:B------:R-:W-:Y:S05]  /*cbc0*/  WARPSYNC.COLLECTIVE R18, `(.L_x_303) ;  /* 0x0000000012087348 */ /* 0x000fea0003c00000 */
[----:B------:R-:W-:Y:S01]  /*cbd0*/  VOTE.ANY R18, PT, P5 ;  /* 0x0000000000127806 */ /* 0x000fe200028e0100 */
[----:B------:R-:W-:Y:S06]  /*cbe0*/  ENDCOLLECTIVE ;  /* 0x000000000000791b */ /* 0x000fec0003800000 */
.L_x_303:
[----:B------:R-:W-:Y:S05]  /*cbf0*/  BSYNC B0 ;  /* 0x0000000000007941 */ /* 0x000fea0003800000 */
.L_x_302:
[----:B------:R-:W0:Y:S01]  /*cc00*/  S2R R47, SR_GEMASK ;  /* 0x00000000002f7919 */ /* 0x000e220000003c00 */
[C---:B------:R-:W-:Y:S02]  /*cc10*/  VIADD R35, R46.reuse, 0x2 ;  /* 0x000000022e237836 */ /* 0x040fe40000000000 */
[----:B------:R-:W-:Y:S01]  /*cc20*/  VIADD R41, R46, 0x10 ;  /* 0x000000102e297836 */ /* 0x000fe20000000000 */
[----:B0-----:R-:W-:-:S05]  /*cc30*/  LOP3.LUT R18, R18, 0x80000000, R47, 0xec, !PT ;  /* 0x8000000012127812 */ /* 0x001fca00078eec2f */
[----:B------:R-:W-:-:S05]  /*cc40*/  VIADD R13, R18, 0xffffffff ;  /* 0xffffffff120d7836 */ /* 0x000fca0000000000 */
[----:B------:R-:W-:Y:S01]  /*cc50*/  LOP3.LUT R48, R18, R13, RZ, 0xc, !PT ;  /* 0x0000000d12307212 */ /* 0x000fe200078e0cff */
[----:B------:R-:W-:Y:S02]  /*cc60*/  IMAD.MOV.U32 R13, RZ, RZ, 0x1 ;  /* 0x00000001ff0d7424 */ /* 0x000fe400078e00ff */
[----:B------:R-:W-:-:S03]  /*cc70*/  IMAD.MOV.U32 R18, RZ, RZ, -0x1 ;  /* 0xffffffffff127424 */ /* 0x000fc600078e00ff */
[----:B------:R-:W0:Y:S02]  /*cc80*/  POPC R48, R48 ;  /* 0x0000003000307309 */ /* 0x000e240000000000 */
[----:B0-----:R-:W-:-:S07]  /*cc90*/  IMAD.MOV.U32 R12, RZ, RZ, R48 ;  /* 0x000000ffff0c7224 */ /* 0x001fce00078e0030 */
[----:B------:R-:W-:Y:S05]  /*cca0*/  WARPSYNC.COLLECTIVE R18, `(.L_x_304) ;  /* 0x0000000012087348 */ /* 0x000fea0003c00000 */
[----:B------:R0:W1:Y:S02]  /*ccb0*/  SHFL.DOWN P5, R19, R15, R13, R12 ;  /* 0x0800000d0f137389 */ /* 0x00006400000a000c */
[----:B01----:R-:W-:Y:S05]  /*ccc0*/  ENDCOLLECTIVE ;  /* 0x000000000000791b */ /* 0x003fea0003800000 */
.L_x_304:
[----:B------:R-:W-:Y:S01]  /*ccd0*/  IMAD.MOV.U32 R13, RZ, RZ, 0x2 ;  /* 0x00000002ff0d7424 */ /* 0x000fe200078e00ff */
[----:B------:R-:W-:-:S04]  /*cce0*/  ISETP.GE.AND P5, PT, R46, R48, PT ;  /* 0x000000302e00720c */ /* 0x000fc80003fa6270 */
[----:B------:R-:W-:-:S05]  /*ccf0*/  SEL R34, R19, RZ, !P5 ;  /* 0x000000ff13227207 */ /* 0x000fca0006800000 */
[----:B------:R-:W-:-:S04]  /*cd00*/  IMAD.IADD R31, R34, 0x1, R15 ;  /* 0x00000001221f7824 */ /* 0x000fc800078e020f */
[----:B------:R-:W-:-:S07]  /*cd10*/  IMAD.MOV.U32 R15, RZ, RZ, R31 ;  /* 0x000000ffff0f7224 */ /* 0x000fce00078e001f */
[----:B------:R-:W-:Y:S05]  /*cd20*/  WARPSYNC.COLLECTIVE R18, `(.L_x_305) ;  /* 0x0000000012087348 */ /* 0x000fea0003c00000 */
[----:B------:R0:W1:Y:S02]  /*cd30*/  SHFL.DOWN P5, R19, R15, R13, R12 ;  /* 0x0800000d0f137389 */ /* 0x00006400000a000c */
[----:B01----:R-:W-:Y:S05]  /*cd40*/  ENDCOLLECTIVE ;  /* 0x000000000000791b */ /* 0x003fea0003800000 */
.L_x_305:
[----:B------:R-:W-:Y:S01]  /*cd50*/  IMAD.MOV.U32 R13, RZ, RZ, 0x4 ;  /* 0x00000004ff0d7424 */ /* 0x000fe200078e00ff */
[----:B------:R-:W-:-:S04]  /*cd60*/  ISETP.GT.AND P5, PT, R35, R48, PT ;  /* 0x000000302300720c */ /* 0x000fc80003fa4270 */
[----:B------:R-:W-:-:S05]  /*cd70*/  SEL R34, R19, RZ, !P5 ;  /* 0x000000ff13227207 */ /* 0x000fca0006800000 */
[----:B------:R-:W-:Y:S02]  /*cd80*/  IMAD.IADD R39, R31, 0x1, R34 ;  /* 0x000000011f277824 */ /* 0x000fe400078e0222 */
[C---:B------:R-:W-:Y:S02]  /*cd90*/  VIADD R34, R46.reuse, 0x4 ;  /* 0x000000042e227836 */ /* 0x040fe40000000000 */
[----:B------:R-:W-:Y:S02]  /*cda0*/  IMAD.MOV.U32 R15, RZ, RZ, R39 ;  /* 0x000000ffff0f7224 */ /* 0x000fe400078e0027 */
[----:B------:R-:W-:-:S07]  /*cdb0*/  VIADD R31, R46, 0x8 ;  /* 0x000000082e1f7836 */ /* 0x000fce0000000000 */
[----:B------:R-:W-:Y:S05]  /*cdc0*/  WARPSYNC.COLLECTIVE R18, `(.L_x_306) ;  /* 0x0000000012087348 */ /* 0x000fea0003c00000 */
[----:B------:R0:W1:Y:S02]  /*cdd0*/  SHFL.DOWN P5, R19, R15, R13, R12 ;  /* 0x0800000d0f137389 */ /* 0x00006400000a000c */
[----:B01----:R-:W-:Y:S05]  /*cde0*/  ENDCOLLECTIVE ;  /* 0x000000000000791b */ /* 0x003fea0003800000 */
.L_x_306:
[----:B------:R-:W-:Y:S01]  /*cdf0*/  IMAD.MOV.U32 R13, RZ, RZ, 0x8 ;  /* 0x00000008ff0d7424 */ /* 0x000fe200078e00ff */
[----:B------:R-:W-:-:S04]  /*ce00*/  ISETP.GT.AND P5, PT, R34, R48, PT ;  /* 0x000000302200720c */ /* 0x000fc80003fa4270 */
[----:B------:R-:W-:-:S05]  /*ce10*/  SEL R42, R19, RZ, !P5 ;  /* 0x000000ff132a7207 */ /* 0x000fca0006800000 */
[----:B------:R-:W-:-:S04]  /*ce20*/  IMAD.IADD R49, R39, 0x1, R42 ;  /* 0x0000000127317824 */ /* 0x000fc800078e022a */
[----:B------:R-:W-:-:S07]  /*ce30*/  IMAD.MOV.U32 R15, RZ, RZ, R49 ;  /* 0x000000ffff0f7224 */ /* 0x000fce00078e0031 */
[----:B------:R-:W-:Y:S05]  /*ce40*/  WARPSYNC.COLLECTIVE R18, `(.L_x_307) ;  /* 0x0000000012087348 */ /* 0x000fea0003c00000 */
[----:B------:R0:W1:Y:S02]  /*ce50*/  SHFL.DOWN P5, R19, R15, R13, R12 ;  /* 0x0800000d0f137389 */ /* 0x00006400000a000c */
[----:B01----:R-:W-:Y:S05]  /*ce60*/  ENDCOLLECTIVE ;  /* 0x000000000000791b */ /* 0x003fea0003800000 */
.L_x_307:
        /* <DEDUP_REMOVED lines=8> */
.L_x_308:
[----:B------:R-:W0:Y:S01]  /*cef0*/  LDC.64 R12, c[0x0][0x3a0] ;  /* 0x0000e800ff0c7b82 */ /* 0x000e220000000a00 */
[----:B------:R-:W-:-:S04]  /*cf00*/  ISETP.GT.AND P5, PT, R41, R48, PT ;  /* 0x000000302900720c */ /* 0x000fc80003fa4270 */
[----:B------:R-:W-:Y:S02]  /*cf10*/  SEL R42, R19, RZ, !P5 ;  /* 0x000000ff132a7207 */ /* 0x000fe40006800000 */
[----:B------:R-:W-:-:S03]  /*cf20*/  ISETP.NE.AND P5, PT, R14, 0x65, PT ;  /* 0x000000650e00780c */ /* 0x000fc60003fa5270 */
[----:B------:R-:W-:Y:S01]  /*cf30*/  IMAD.IADD R39, R51, 0x1, R42 ;  /* 0x0000000133277824 */ /* 0x000fe200078e022a */
[----:B0-----:R-:W-:-:S05]  /*cf40*/  IADD3 R42, P6, PT, R12, 0x100, RZ ;  /* 0x000001000c2a7810 */ /* 0x001fca0007fde0ff */
[----:B------:R-:W-:-:S08]  /*cf50*/  IMAD.X R44, RZ, RZ, R13, P6 ;  /* 0x000000ffff2c7224 */ /* 0x000fd000030e060d */
[----:B------:R-:W-:Y:S05]  /*cf60*/  WARPSYNC.COLLECTIVE R18, `(.L_x_309) ;  /* 0x0000000012087348 */ /* 0x000fea0003c00000 */
[----:B------:R-:W-:Y:S01]  /*cf70*/  VOTE.ALL P5, P5 ;  /* 0x0000000000ff7806 */ /* 0x000fe200028a0000 */
[----:B------:R-:W-:-:S12]  /*cf80*/  ENDCOLLECTIVE ;  /* 0x000000000000791b */ /* 0x000fd80003800000 */
.L_x_309:
[----:B------:R-:W-:Y:S05]  /*cf90*/  BRA `(.L_x_310) ;  /* 0xffffffcc00207947 */ /* 0x000fea000383ffff */
.L_x_201:
[----:B------:R-:W-:Y:S01]  /*cfa0*/  BSSY B0, `(.L_x_311) ;  /* 0x0000006000007945 */ /* 0x000fe20003800000 */
[----:B------:R-:W-:Y:S01]  /*cfb0*/  PLOP3.LUT P6, PT, P6, PT, PT, 0x8, 0x80 ;  /* 0x000000000080781c */ /* 0x000fe200037ce170 */
[----:B------:R-:W-:-:S12]  /*cfc0*/  IMAD.MOV.U32 R18, RZ, RZ, -0x1 ;  /* 0xffffffffff127424 */ /* 0x000fd800078e00ff */
[----:B------:R-:W-:Y:S05]  /*cfd0*/  WARPSYNC.COLLECTIVE R18, `(.L_x_312) ;  /* 0x0000000012087348 */ /* 0x000fea0003c00000 */
[----:B------:R-:W-:Y:S01]  /*cfe0*/  VOTE.ANY P6, P6 ;  /* 0x0000000000ff7806 */ /* 0x000fe200030c0100 */
[----:B------:R-:W-:-:S12]  /*cff0*/  ENDCOLLECTIVE ;  /* 0x000000000000791b */ /* 0x000fd80003800000 */
.L_x_312:
[----:B------:R-:W-:Y:S05]  /*d000*/  BSYNC B0 ;  /* 0x0000000000007941 */ /* 0x000fea0003800000 */
.L_x_311:
[----:B------:R-:W-:Y:S05]  /*d010*/  BRA `(.L_x_313) ;  /* 0xffffffcc00287947 */ /* 0x000fea000383ffff */
.L_x_205:
[----:B------:R-:W-:Y:S01]  /*d020*/  BSSY B0, `(.L_x_314) ;  /* 0x0000006000007945 */ /* 0x000fe20003800000 */
[----:B------:R-:W-:Y:S01]  /*d030*/  PLOP3.LUT P6, PT, P6, PT, PT, 0x8, 0x80 ;  /* 0x000000000080781c */ /* 0x000fe200037ce170 */
[----:B------:R-:W-:-:S12]  /*d040*/  IMAD.MOV.U32 R18, RZ, RZ, -0x1 ;  /* 0xffffffffff127424 */ /* 0x000fd800078e00ff */
[----:B------:R-:W-:Y:S05]  /*d050*/  WARPSYNC.COLLECTIVE R18, `(.L_x_315) ;  /* 0x0000000012087348 */ /* 0x000fea0003c00000 */
[----:B------:R-:W-:Y:S01]  /*d060*/  VOTE.ANY P6, P6 ;  /* 0x0000000000ff7806 */ /* 0x000fe200030c0100 */
[----:B------:R-:W-:-:S12]  /*d070*/  ENDCOLLECTIVE ;  /* 0x000000000000791b */ /* 0x000fd80003800000 */
.L_x_315:
[----:B------:R-:W-:Y:S05]  /*d080*/  BSYNC B0 ;  /* 0x0000000000007941 */ /* 0x000fea0003800000 */
.L_x_314:
[----:B------:R-:W-:Y:S05]  /*d090*/  BRA `(.L_x_316) ;  /* 0xffffffcc003c7947 */ /* 0x000fea000383ffff */
.L_x_207:
[----:B------:R-:W-:Y:S01]  /*d0a0*/  BSSY B0, `(.L_x_317) ;  /* 0x0000006000007945 */ /* 0x000fe20003800000 */
[----:B------:R-:W-:Y:S01]  /*d0b0*/  PLOP3.LUT P5, PT, P5, PT, PT, 0x8, 0x80 ;  /* 0x000000000080781c */ /* 0x000fe20002fae170 */
[----:B------:R-:W-:-:S12]  /*d0c0*/  IMAD.MOV.U32 R18, RZ, RZ, -0x1 ;  /* 0xffffffffff127424 */ /* 0x000fd800078e00ff */
[----:B------:R-:W-:Y:S05]  /*d0d0*/  WARPSYNC.COLLECTIVE R18, `(.L_x_318) ;  /* 0x0000000012087348 */ /* 0x000fea0003c00000 */
[----:B------:R-:W-:Y:S01]  /*d0e0*/  VOTE.ANY R18, PT, P5 ;  /* 0x0000000000127806 */ /* 0x000fe200028e0100 */
[----:B------:R-:W-:Y:S06]  /*d0f0*/  ENDCOLLECTIVE ;  /* 0x000000000000791b */ /* 0x000fec0003800000 */
.L_x_318:
[----:B------:R-:W-:Y:S05]  /*d100*/  BSYNC B0 ;  /* 0x0000000000007941 */ /* 0x000fea0003800000 */
.L_x_317:
        /* <DEDUP_REMOVED lines=10> */
.L_x_319:
        /* <DEDUP_REMOVED lines=8> */
.L_x_320:
        /* <DEDUP_REMOVED lines=8> */
.L_x_321:
        /* <DEDUP_REMOVED lines=8> */
.L_x_322:
        /* <DEDUP_REMOVED lines=8> */
.L_x_323:
[----:B------:R-:W-:-:S04]  /*d3b0*/  ISETP.GT.AND P5, PT, R41, R12, PT ;  /* 0x0000000c2900720c */ /* 0x000fc80003fa4270 */
[----:B------:R-:W-:Y:S02]  /*d3c0*/  SEL R19, R19, RZ, !P5 ;  /* 0x000000ff13137207 */ /* 0x000fe40006800000 */
[----:B------:R-:W-:Y:S02]  /*d3d0*/  ISETP.NE.AND P5, PT, R14, 0x65, PT ;  /* 0x000000650e00780c */ /* 0x000fe40003fa5270 */
[----:B------:R-:W-:-:S11]  /*d3e0*/  IADD3 R39, PT, PT, R48, R19, R39 ;  /* 0x0000001330277210 */ /* 0x000fd60007ffe027 */
[----:B------:R-:W-:Y:S05]  /*d3f0*/  WARPSYNC.COLLECTIVE R18, `(.L_x_324) ;  /* 0x0000000012087348 */ /* 0x000fea0003c00000 */
[----:B------:R-:W-:Y:S01]  /*d400*/  VOTE.ALL P5, P5 ;  /* 0x0000000000ff7806 */ /* 0x000fe200028a0000 */
[----:B------:R-:W-:-:S12]  /*d410*/  ENDCOLLECTIVE ;  /* 0x000000000000791b */ /* 0x000fd80003800000 */
.L_x_324:
[----:B------:R-:W-:Y:S05]  /*d420*/  BRA `(.L_x_325) ;  /* 0xffffffc800d87947 */ /* 0x000fea000383ffff */
.L_x_326:
[----:B------:R-:W-:-:S00]  /*d430*/  BRA `(.L_x_326) ;  /* 0xfffffffc00fc7947 */ /* 0x000fc0000383ffff */
[----:B------:R-:W-:-:S00]  /*d440*/  NOP ;  /* 0x0000000000007918 */ /* 0x000fc00000000000 */
        /* <DEDUP_REMOVED lines=11> */
.L_x_395:


//--------------------- .text._ZN3cub18CUB_300001_SM_10006detail4scan23DeviceCompactInitKernelINS0_13ScanTileStateIiLb1EEEPlEEvT_iT0_ --------------------------
	.section	.text._ZN3cub18CUB_300001_SM_10006detail4scan23DeviceCompactInitKernelINS0_13ScanTileStateIiLb1EEEPlEEvT_iT0_,"ax",@progbits
	.align	128
        .global         _ZN3cub18CUB_300001_SM_10006detail4scan23DeviceCompactInitKernelINS0_13ScanTileStateIiLb1EEEPlEEvT_iT0_
        .type           _ZN3cub18CUB_300001_SM_10006detail4scan23DeviceCompactInitKernelINS0_13ScanTileStateIiLb1EEEPlEEvT_iT0_,@function
        .size           _ZN3cub18CUB_300001_SM_10006detail4scan23DeviceCompactInitKernelINS0_13ScanTileStateIiLb1EEEPlEEvT_iT0_,(.L_x_396 - _ZN3cub18CUB_300001_SM_10006detail4scan23DeviceCompactInitKernelINS0_13ScanTileStateIiLb1EEEPlEEvT_iT0_)
        .other          _ZN3cub18CUB_300001_SM_10006detail4scan23DeviceCompactInitKernelINS0_13ScanTileStateIiLb1EEEPlEEvT_iT0_,@"STO_CUDA_ENTRY STV_DEFAULT"
_ZN3cub18CUB_300001_SM_10006detail4scan23DeviceCompactInitKernelINS0_13ScanTileStateIiLb1EEEPlEEvT_iT0_:
.text._ZN3cub18CUB_300001_SM_10006detail4scan23DeviceCompactInitKernelINS0_13ScanTileStateIiLb1EEEPlEEvT_iT0_:
[----:B------:R-:W-:Y:S01]  /*0000*/  LDC R1, c[0x0][0x37c] ;  /* 0x0000df00ff017b82 */ /* 0x000fe20000000800 */
[----:B------:R-:W0:Y:S07]  /*0010*/  S2R R0, SR_TID.X ;  /* 0x0000000000007919 */ /* 0x000e2e0000002100 */
[----:B------:R-:W1:Y:S01]  /*0020*/  S2UR UR6, SR_CTAID.X ;  /* 0x00000000000679c3 */ /* 0x000e620000002500 */
[----:B------:R-:W2:Y:S07]  /*0030*/  LDCU UR4, c[0x0][0x388] ;  /* 0x00007100ff0477ac */ /* 0x000eae0008000800 */
[----:B------:R-:W1:Y:S01]  /*0040*/  LDC R7, c[0x0][0x360] ;  /* 0x0000d800ff077b82 */ /* 0x000e620000000800 */
[C---:B0-----:R-:W-:Y:S01]  /*0050*/  ISETP.GT.U32.AND P0, PT, R0.reuse, 0x1f, PT ;  /* 0x0000001f0000780c */ /* 0x041fe20003f04070 */
[----:B-1----:R-:W-:Y:S01]  /*0060*/  IMAD R7, R7, UR6, R0 ;  /* 0x0000000607077c24 */ /* 0x002fe2000f8e0200 */
[----:B------:R-:W-:-:S02]  /*0070*/  LOP3.LUT P2, RZ, R0, UR6, RZ, 0xfc, !PT ;  /* 0x0000000600ff7c12 */ /* 0x000fc4000f84fcff */
[----:B------:R-:W-:Y:S02]  /*0080*/  ISETP.NE.OR P0, PT, RZ, UR6, P0 ;  /* 0x00000006ff007c0c */ /* 0x000fe40008705670 */
[----:B--2---:R-:W-:Y:S01]  /*0090*/  ISETP.GE.AND P1, PT, R7, UR4, PT ;  /* 0x0000000407007c0c */ /* 0x004fe2000bf26270 */
[----:B------:R-:W0:Y:S10]  /*00a0*/  LDCU.64 UR4, c[0x0][0x358] ;  /* 0x00006b00ff0477ac */ /* 0x000e340008000a00 */
[----:B------:R-:W1:Y:S02]  /*00b0*/  @!P0 LDC.64 R4, c[0x0][0x380] ;  /* 0x0000e000ff048b82 */ /* 0x000e640000000a00 */
[----:B------:R-:W-:-:S06]  /*00c0*/  @!P1 MOV R6, 0x63 ;  /* 0x0000006300069802 */ /* 0x000fcc0000000f00 */
[----:B------:R-:W2:Y:S01]  /*00d0*/  @!P1 LDC.64 R2, c[0x0][0x380] ;  /* 0x0000e000ff029b82 */ /* 0x000ea20000000a00 */
[----:B-1----:R-:W-:-:S04]  /*00e0*/  @!P0 IMAD.WIDE.U32 R4, R0, 0x8, R4 ;  /* 0x0000000800048825 */ /* 0x002fc800078e0004 */
[----:B--2---:R-:W-:-:S04]  /*00f0*/  @!P1 IMAD.WIDE R2, R7, 0x8, R2 ;  /* 0x0000000807029825 */ /* 0x004fc800078e0202 */
[----:B------:R-:W-:-:S05]  /*0100*/  IMAD.MOV.U32 R7, RZ, RZ, RZ ;  /* 0x000000ffff077224 */ /* 0x000fca00078e00ff */
[----:B0-----:R0:W-:Y:S04]  /*0110*/  @!P1 STG.E.64 desc[UR4][R2.64+0x100], R6 ;  /* 0x0001000602009986 */ /* 0x0011e8000c101b04 */
[----:B------:R0:W-:Y:S01]  /*0120*/  @!P0 STG.E.64 desc[UR4][R4.64], RZ ;  /* 0x000000ff04008986 */ /* 0x0001e2000c101b04 */
[----:B------:R-:W-:Y:S05]  /*0130*/  @P2 EXIT ;  /* 0x000000000000294d */ /* 0x000fea0003800000 */
[----:B0-----:R-:W0:Y:S02]  /*0140*/  LDC.64 R2, c[0x0][0x390] ;  /* 0x0000e400ff027b82 */ /* 0x001e240000000a00 */
[----:B0-----:R-:W-:Y:S01]  /*0150*/  STG.E.64 desc[UR4][R2.64], RZ ;  /* 0x000000ff02007986 */ /* 0x001fe2000c101b04 */
[----:B------:R-:W-:Y:S05]  /*0160*/  EXIT ;  /* 0x000000000000794d */ /* 0x000fea0003800000 */
.L_x_327:
        /* <DEDUP_REMOVED lines=9> */
.L_x_396:


//--------------------- .text._ZN3cub18CUB_300001_SM_10006detail9transform16transform_kernelINS2_10policy_hubILb1EN4cuda3std3__45tupleIJN6thrust24THRUST_300001_SM_1000_NS6detail15normal_iteratorINSA_10device_ptrIiEEEEEEEE10policy1000El20GreedyCliqueOperatorSF_JPiEEEvT0_iT1_T2_DpNS2_10kernel_argIT3_EE --------------------------
	.section	.text._ZN3cub18CUB_300001_SM_10006detail9transform16transform_kernelINS2_10policy_hubILb1EN4cuda3std3__45tupleIJN6thrust24THRUST_300001_SM_1000_NS6detail15normal_iteratorINSA_10device_ptrIiEEEEEEEE10policy1000El20GreedyCliqueOperatorSF_JPiEEEvT0_iT1_T2_DpNS2_10kernel_argIT3_EE,"ax",@progbits
	.align	128
        .global         _ZN3cub18CUB_300001_SM_10006detail9transform16transform_kernelINS2_10policy_hubILb1EN4cuda3std3__45tupleIJN6thrust24THRUST_300001_SM_1000_NS6detail15normal_iteratorINSA_10device_ptrIiEEEEEEEE10policy1000El20GreedyCliqueOperatorSF_JPiEEEvT0_iT1_T2_DpNS2_10kernel_argIT3_EE
        .type           _ZN3cub18CUB_300001_SM_10006detail9transform16transform_kernelINS2_10policy_hubILb1EN4cuda3std3__45tupleIJN6thrust24THRUST_300001_SM_1000_NS6detail15normal_iteratorINSA_10device_ptrIiEEEEEEEE10policy1000El20GreedyCliqueOperatorSF_JPiEEEvT0_iT1_T2_DpNS2_10kernel_argIT3_EE,@function
        .size           _ZN3cub18CUB_300001_SM_10006detail9transform16transform_kernelINS2_10policy_hubILb1EN4cuda3std3__45tupleIJN6thrust24THRUST_300001_SM_1000_NS6detail15normal_iteratorINSA_10device_ptrIiEEEEEEEE10policy1000El20GreedyCliqueOperatorSF_JPiEEEvT0_iT1_T2_DpNS2_10kernel_argIT3_EE,(.L_x_397 - _ZN3cub18CUB_300001_SM_10006detail9transform16transform_kernelINS2_10policy_hubILb1EN4cuda3std3__45tupleIJN6thrust24THRUST_300001_SM_1000_NS6detail15normal_iteratorINSA_10device_ptrIiEEEEEEEE10policy1000El20GreedyCliqueOperatorSF_JPiEEEvT0_iT1_T2_DpNS2_10kernel_argIT3_EE)
        .other          _ZN3cub18CUB_300001_SM_10006detail9transform16transform_kernelINS2_10policy_hubILb1EN4cuda3std3__45tupleIJN6thrust24THRUST_300001_SM_1000_NS6detail15normal_iteratorINSA_10device_ptrIiEEEEEEEE10policy1000El20GreedyCliqueOperatorSF_JPiEEEvT0_iT1_T2_DpNS2_10kernel_argIT3_EE,@"STO_CUDA_ENTRY STV_DEFAULT"
_ZN3cub18CUB_300001_SM_10006detail9transform16transform_kernelINS2_10policy_hubILb1EN4cuda3std3__45tupleIJN6thrust24THRUST_300001_SM_1000_NS6detail15normal_iteratorINSA_10device_ptrIiEEEEEEEE10policy1000El20GreedyCliqueOperatorSF_JPiEEEvT0_iT1_T2_DpNS2_10kernel_argIT3_EE:
.text._ZN3cub18CUB_300001_SM_10006detail9transform16transform_kernelINS2_10policy_hubILb1EN4cuda3std3__45tupleIJN6thrust24THRUST_300001_SM_1000_NS6detail15normal_iteratorINSA_10device_ptrIiEEEEEEEE10policy1000El20GreedyCliqueOperatorSF_JPiEEEvT0_iT1_T2_DpNS2_10kernel_argIT3_EE:
[----:B------:R-:W-:Y:S08]  /*0000*/  LDC R1, c[0x0][0x37c] ;  /* 0x0000df00ff017b82 */ /* 0x000ff00000000800 */
[----:B------:R-:W0:Y:S01]  /*0010*/  LDC R0, c[0x0][0x388] ;  /* 0x0000e200ff007b82 */ /* 0x000e220000000800 */
[----:B------:R-:W1:Y:S01]  /*0020*/  LDCU.64 UR6, c[0x0][0x380] ;  /* 0x00007000ff0677ac */ /* 0x000e620008000a00 */
[----:B------:R-:W2:Y:S01]  /*0030*/  S2R R7, SR_TID.X ;  /* 0x0000000000077919 */ /* 0x000ea20000002100 */
[----:B------:R-:W-:Y:S05]  /*0040*/  BSSY.RECONVERGENT B0, `(.L_x_328) ;  /* 0x000001a000007945 */ /* 0x000fea0003800200 */
[----:B------:R-:W3:Y:S01]  /*0050*/  S2UR UR4, SR_CTAID.X ;  /* 0x00000000000479c3 */ /* 0x000ee20000002500 */
[----:B0-----:R-:W-:-:S05]  /*0060*/  IMAD.SHL.U32 R5, R0, 0x80, RZ ;  /* 0x0000008000057824 */ /* 0x001fca00078e00ff */
[----:B------:R-:W-:Y:S01]  /*0070*/  SHF.R.S32.HI R4, RZ, 0x1f, R5 ;  /* 0x0000001fff047819 */ /* 0x000fe20000011405 */
[----:B---3--:R-:W-:Y:S01]  /*0080*/  IMAD.WIDE.U32 R2, R5, UR4, RZ ;  /* 0x0000000405027c25 */ /* 0x008fe2000f8e00ff */
[----:B--2---:R-:W-:-:S03]  /*0090*/  SHF.L.U32 R11, R7, 0x7, RZ ;  /* 0x00000007070b7819 */ /* 0x004fc600000006ff */
[----:B------:R-:W-:Y:S01]  /*00a0*/  IMAD R13, R4, UR4, RZ ;  /* 0x00000004040d7c24 */ /* 0x000fe2000f8e02ff */
[----:B-1----:R-:W-:-:S03]  /*00b0*/  IADD3 R6, P1, PT, -R2, UR6, RZ ;  /* 0x0000000602067c10 */ /* 0x002fc6000ff3e1ff */
[----:B------:R-:W-:Y:S01]  /*00c0*/  IMAD.IADD R13, R3, 0x1, R13 ;  /* 0x00000001030d7824 */ /* 0x000fe200078e020d */
[----:B------:R-:W-:-:S04]  /*00d0*/  ISETP.LT.U32.AND P0, PT, R6, R5, PT ;  /* 0x000000050600720c */ /* 0x000fc80003f01070 */
[----:B------:R-:W-:-:S04]  /*00e0*/  IADD3.X R9, PT, PT, ~R13, UR7, RZ, P1, !PT ;  /* 0x000000070d097c10 */ /* 0x000fc80008ffe5ff */
[----:B------:R-:W-:-:S04]  /*00f0*/  ISETP.LT.AND.EX P0, PT, R9, R4, PT, P0 ;  /* 0x000000040900720c */ /* 0x000fc80003f01300 */
[----:B------:R-:W-:-:S05]  /*0100*/  SEL R6, R6, R5, P0 ;  /* 0x0000000506067207 */ /* 0x000fca0000000000 */
[----:B------:R-:W-:-:S05]  /*0110*/  IMAD.SHL.U32 R4, R6, 0x4, RZ ;  /* 0x0000000406047824 */ /* 0x000fca00078e00ff */
[----:B------:R-:W-:-:S13]  /*0120*/  ISETP.GE.AND P0, PT, R11, R4, PT ;  /* 0x000000040b00720c */ /* 0x000fda0003f06270 */
[----:B------:R-:W-:Y:S05]  /*0130*/  @P0 BRA `(.L_x_329) ;  /* 0x0000000000280947 */ /* 0x000fea0003800000 */
[----:B------:R-:W0:Y:S02]  /*0140*/  LDC.64 R8, c[0x0][0x3b8] ;  /* 0x0000ee00ff087b82 */ /* 0x000e240000000a00 */
[----:B0-----:R-:W-:-:S04]  /*0150*/  LEA R8, P0, R2, R8, 0x2 ;  /* 0x0000000802087211 */ /* 0x001fc800078010ff */
[----:B------:R-:W-:-:S03]  /*0160*/  LEA.HI.X R9, R2, R9, R13, 0x2, P0 ;  /* 0x0000000902097211 */ /* 0x000fc600000f140d */
[----:B------:R-:W-:-:S07]  /*0170*/  IMAD.WIDE.U32 R8, R7, 0x80, R8 ;  /* 0x0000008007087825 */ /* 0x000fce00078e0008 */
.L_x_330:
[----:B------:R-:W-:Y:S01]  /*0180*/  VIADD R11, R11, 0x4000 ;  /* 0x000040000b0b7836 */ /* 0x000fe20000000000 */
[----:B------:R0:W-:Y:S04]  /*0190*/  CCTL.E.PF2 [R8] ;  /* 0x000000000800798f */ /* 0x0001e80000800100 */
[----:B------:R-:W-:Y:S02]  /*01a0*/  ISETP.GE.AND P0, PT, R11, R4, PT ;  /* 0x000000040b00720c */ /* 0x000fe40003f06270 */
[----:B0-----:R-:W-:-:S04]  /*01b0*/  IADD3 R8, P1, PT, R8, 0x4000, RZ ;  /* 0x0000400008087810 */ /* 0x001fc80007f3e0ff */
[----:B------:R-:W-:-:S07]  /*01c0*/  IADD3.X R9, PT, PT, RZ, R9, RZ, P1, !PT ;  /* 0x00000009ff097210 */ /* 0x000fce0000ffe4ff */
[----:B------:R-:W-:Y:S05]  /*01d0*/  @!P0 BRA `(.L_x_330) ;  /* 0xfffffffc00e88947 */ /* 0x000fea000383ffff */
.L_x_329:
[----:B------:R-:W-:Y:S05]  /*01e0*/  BSYNC.RECONVERGENT B0 ;  /* 0x0000000000007941 */ /* 0x000fea0003800200 */
.L_x_328:
[----:B------:R-:W0:Y:S01]  /*01f0*/  LDCU.128 UR8, c[0x0][0x3b0] ;  /* 0x00007600ff0877ac */ /* 0x000e220008000c00 */
[----:B------:R-:W-:Y:S01]  /*0200*/  ISETP.NE.AND P0, PT, R5, R6, PT ;  /* 0x000000060500720c */ /* 0x000fe20003f05270 */
[C---:B------:R-:W-:Y:S01]  /*0210*/  IMAD.SHL.U32 R3, R2.reuse, 0x4, RZ ;  /* 0x0000000402037824 */ /* 0x040fe200078e00ff */
[----:B------:R-:W-:Y:S01]  /*0220*/  SHF.L.U64.HI R8, R2, 0x2, R13 ;  /* 0x0000000202087819 */ /* 0x000fe2000001020d */
[----:B------:R-:W1:Y:S03]  /*0230*/  LDCU.64 UR4, c[0x0][0x358] ;  /* 0x00006b00ff0477ac */ /* 0x000e660008000a00 */
[C---:B0-----:R-:W-:Y:S02]  /*0240*/  IADD3 R4, P1, PT, R3.reuse, UR10, RZ ;  /* 0x0000000a03047c10 */ /* 0x041fe4000ff3e0ff */
[----:B------:R-:W-:Y:S02]  /*0250*/  IADD3 R2, P2, PT, R3, UR8, RZ ;  /* 0x0000000803027c10 */ /* 0x000fe4000ff5e0ff */
[----:B------:R-:W-:-:S02]  /*0260*/  IADD3.X R5, PT, PT, R8, UR11, RZ, P1, !PT ;  /* 0x0000000b08057c10 */ /* 0x000fc40008ffe4ff */
[----:B------:R-:W-:Y:S01]  /*0270*/  IADD3.X R3, PT, PT, R8, UR9, RZ, P2, !PT ;  /* 0x0000000908037c10 */ /* 0x000fe200097fe4ff */
[----:B-1----:R-:W-:Y:S08]  /*0280*/  @!P0 BRA `(.L_x_331) ;  /* 0x0000001000488947 */ /* 0x002ff00003800000 */
[----:B------:R-:W-:-:S13]  /*0290*/  ISETP.GE.AND P0, PT, R0, 0x1, PT ;  /* 0x000000010000780c */ /* 0x000fda0003f06270 */
[----:B------:R-:W-:Y:S05]  /*02a0*/  @!P0 EXIT ;  /* 0x000000000000894d */ /* 0x000fea0003800000 */
[----:B------:R-:W0:Y:S02]  /*02b0*/  LDCU UR6, c[0x0][0x3a8] ;  /* 0x00007500ff0677ac */ /* 0x000e240008000800 */
[----:B0-----:R-:W-:-:S09]  /*02c0*/  UISETP.GE.AND UP0, UPT, UR6, 0x1, UPT ;  /* 0x000000010600788c */ /* 0x001fd2000bf06270 */
[----:B------:R-:W-:Y:S05]  /*02d0*/  BRA.U !UP0, `(.L_x_332) ;  /* 0x0000000108887547 */ /* 0x000fea000b800000 */
[----:B------:R-:W-:-:S07]  /*02e0*/  IMAD.MOV.U32 R0, RZ, RZ, RZ ;  /* 0x000000ffff007224 */ /* 0x000fce00078e00ff */
.L_x_338:
[----:B------:R-:W-:Y:S01]  /*02f0*/  LEA R21, R0, R7, 0x7 ;  /* 0x0000000700157211 */ /* 0x000fe200078e38ff */
[----:B------:R-:W0:Y:S01]  /*0300*/  LDCU UR7, c[0x0][0x3a8] ;  /* 0x00007500ff0777ac */ /* 0x000e220008000800 */
[----:B------:R-:W-:Y:S02]  /*0310*/  BSSY.RECONVERGENT B0, `(.L_x_333) ;  /* 0x0000019000007945 */ /* 0x000fe40003800200 */
[----:B------:R-:W-:Y:S01]  /*0320*/  ISETP.GE.AND P0, PT, R21, R6, PT ;  /* 0x000000061500720c */ /* 0x000fe20003f06270 */
[----:B------:R-:W1:-:S12]  /*0330*/  LDCU UR6, c[0x0][0x390] ;  /* 0x00007200ff0677ac */ /* 0x000e580008000800 */
[----:B--2---:R-:W-:Y:S05]  /*0340*/  @P0 BRA `(.L_x_334) ;  /* 0x0000000000540947 */ /* 0x004fea0003800000 */
[----:B------:R-:W-:Y:S01]  /*0350*/  IMAD.WIDE R12, R21, 0x4, R4 ;  /* 0x00000004150c7825 */ /* 0x000fe200078e0204 */
[----:B------:R-:W2:Y:S04]  /*0360*/  LDC.64 R8, c[0x0][0x3a0] ;  /* 0x0000e800ff087b82 */ /* 0x000ea80000000a00 */
[----:B------:R3:W5:Y:S01]  /*0370*/  LDG.E R23, desc[UR4][R12.64] ;  /* 0x000000040c177981 */ /* 0x000762000c1e1900 */
[----:B------:R-:W-:Y:S01]  /*0380*/  BSSY.RECONVERGENT B1, `(.L_x_335) ;  /* 0x000000f000017945 */ /* 0x000fe20003800200 */
[----:B------:R-:W-:Y:S02]  /*0390*/  IMAD.MOV.U32 R17, RZ, RZ, RZ ;  /* 0x000000ffff117224 */ /* 0x000fe400078e00ff */
[----:B------:R-:W4:Y:S05]  /*03a0*/  LDC.64 R10, c[0x0][0x398] ;  /* 0x0000e600ff0a7b82 */ /* 0x000f2a0000000a00 */
.L_x_337:
[----:B--23--:R-:W-:-:S06]  /*03b0*/  IMAD.WIDE.U32 R12, R17, 0x4, R8 ;  /* 0x00000004110c7825 */ /* 0x00cfcc00078e0008 */
[----:B------:R-:W1:Y:S02]  /*03c0*/  LDG.E R12, desc[UR4][R12.64] ;  /* 0x000000040c0c7981 */ /* 0x000e64000c1e1900 */
[----:B-1---5:R-:W-:-:S04]  /*03d0*/  IMAD R15, R23, UR6, R12 ;  /* 0x00000006170f7c24 */ /* 0x022fc8000f8e020c */
[----:B----4-:R-:W-:-:S06]  /*03e0*/  IMAD.WIDE R14, R15, 0x4, R10 ;  /* 0x000000040f0e7825 */ /* 0x010fcc00078e020a */
[----:B------:R-:W2:Y:S01]  /*03f0*/  LDG.E R14, desc[UR4][R14.64] ;  /* 0x000000040e0e7981 */ /* 0x000ea2000c1e1900 */
[----:B------:R-:W-:Y:S02]  /*0400*/  MOV R19, 0xffffffff ;  /* 0xffffffff00137802 */ /* 0x000fe40000000f00 */
[----:B--2---:R-:W-:-:S13]  /*0410*/  ISETP.NE.AND P0, PT, R14, RZ, PT ;  /* 0x000000ff0e00720c */ /* 0x004fda0003f05270 */
[----:B------:R-:W-:Y:S05]  /*0420*/  @!P0 BRA `(.L_x_336) ;  /* 0x0000000000108947 */ /* 0x000fea0003800000 */
[----:B------:R-:W-:-:S05]  /*0430*/  VIADD R17, R17, 0x1 ;  /* 0x0000000111117836 */ /* 0x000fca0000000000 */
[----:B0-----:R-:W-:-:S13]  /*0440*/  ISETP.NE.AND P0, PT, R17, UR7, PT ;  /* 0x0000000711007c0c */ /* 0x001fda000bf05270 */
[----:B------:R-:W-:Y:S05]  /*0450*/  @P0 BRA `(.L_x_337) ;  /* 0xfffffffc00d40947 */ /* 0x000fea000383ffff */
[----:B------:R-:W-:-:S07]  /*0460*/  MOV R19, R23 ;  /* 0x0000001700137202 */ /* 0x000fce0000000f00 */
.L_x_336:
[----:B0-----:R-:W-:Y:S05]  /*0470*/  BSYNC.RECONVERGENT B1 ;  /* 0x0000000000017941 */ /* 0x001fea0003800200 */
.L_x_335:
[----:B------:R-:W-:-:S05]  /*0480*/  IMAD.WIDE R8, R21, 0x4, R2 ;  /* 0x0000000415087825 */ /* 0x000fca00078e0202 */
[----:B------:R2:W-:Y:S02]  /*0490*/  STG.E desc[UR4][R8.64], R19 ;  /* 0x0000001308007986 */ /* 0x0005e4000c101904 */
.L_x_334:
[----:B01----:R-:W-:Y:S05]  /*04a0*/  BSYNC.RECONVERGENT B0 ;  /* 0x0000000000007941 */ /* 0x003fea0003800200 */
.L_x_333:
[----:B------:R-:W0:Y:S01]  /*04b0*/  LDCU UR8, c[0x0][0x388] ;  /* 0x00007100ff0877ac */ /* 0x000e220008000800 */
[----:B------:R-:W-:-:S05]  /*04c0*/  VIADD R0, R0, 0x1 ;  /* 0x0000000100007836 */ /* 0x000fca0000000000 */
[----:B0-----:R-:W-:-:S13]  /*04d0*/  ISETP.NE.AND P0, PT, R0, UR8, PT ;  /* 0x0000000800007c0c */ /* 0x001fda000bf05270 */
[----:B------:R-:W-:Y:S05]  /*04e0*/  @!P0 EXIT ;  /* 0x000000000000894d */ /* 0x000fea0003800000 */
[----:B------:R-:W-:Y:S05]  /*04f0*/  BRA `(.L_x_338) ;  /* 0xfffffffc007c7947 */ /* 0x000fea000383ffff */
.L_x_332:
[C---:B------:R-:W-:Y:S01]  /*0500*/  ISETP.GE.U32.AND P0, PT, R0.reuse, 0x4, PT ;  /* 0x000000040000780c */ /* 0x040fe20003f06070 */
[----:B------:R-:W-:Y:S01]  /*0510*/  HFMA2 R10, -RZ, RZ, 0, 0 ;  /* 0x00000000ff0a7431 */ /* 0x000fe200000001ff */
[----:B------:R-:W-:-:S11]  /*0520*/  LOP3.LUT R8, R0, 0x3, RZ, 0xc0, !PT ;  /* 0x0000000300087812 */ /* 0x000fd600078ec0ff */
[----:B------:R-:W-:Y:S05]  /*0530*/  @!P0 BRA `(.L_x_339) ;  /* 0x0000000c00648947 */ /* 0x000fea0003800000 */
[----:B------:R-:W-:-:S13]  /*0540*/  ISETP.GE.AND P0, PT, R7, R6, PT ;  /* 0x000000060700720c */ /* 0x000fda0003f06270 */
[----:B------:R-:W-:-:S06]  /*0550*/  @!P0 IMAD.WIDE R10, R7, 0x4, R4 ;  /* 0x00000004070a8825 */ /* 0x000fcc00078e0204 */
[----:B------:R-:W2:Y:S01]  /*0560*/  @!P0 LDG.E R11, desc[UR4][R10.64] ;  /* 0x000000040a0b8981 */ /* 0x000ea2000c1e1900 */
[C---:B------:R-:W-:Y:S02]  /*0570*/  VIADD R17, R7.reuse, 0x80 ;  /* 0x0000008007117836 */ /* 0x040fe40000000000 */
[----:B------:R-:W-:-:S03]  /*0580*/  @!P0 IMAD.WIDE R12, R7, 0x4, R2 ;  /* 0x00000004070c8825 */ /* 0x000fc600078e0202 */
[----:B------:R-:W-:-:S13]  /*0590*/  ISETP.GE.AND P1, PT, R17, R6, PT ;  /* 0x000000061100720c */ /* 0x000fda0003f26270 */
[----:B------:R-:W-:Y:S01]  /*05a0*/  @!P1 IMAD.WIDE R14, R17, 0x4, R4 ;  /* 0x00000004110e9825 */ /* 0x000fe200078e0204 */
[----:B------:R-:W-:Y:S01]  /*05b0*/  IADD3 R21, PT, PT, R7, 0x100, RZ ;  /* 0x0000010007157810 */ /* 0x000fe20007ffe0ff */
[----:B--2---:R0:W-:Y:S04]  /*05c0*/  @!P0 STG.E desc[UR4][R12.64], R11 ;  /* 0x0000000b0c008986 */ /* 0x0041e8000c101904 */
[----:B------:R-:W2:Y:S01]  /*05d0*/  @!P1 LDG.E R9, desc[UR4][R14.64] ;  /* 0x000000040e099981 */ /* 0x000ea2000c1e1900 */
[----:B------:R-:W-:Y:S01]  /*05e0*/  ISETP.GE.AND P0, PT, R21, R6, PT ;  /* 0x000000061500720c */ /* 0x000fe20003f06270 */
[----:B------:R-:W-:-:S12]  /*05f0*/  @!P1 IMAD.WIDE R16, R17, 0x4, R2 ;  /* 0x0000000411109825 */ /* 0x000fd800078e0202 */
[----:B------:R-:W-:-:S04]  /*0600*/  @!P0 IMAD.WIDE R18, R21, 0x4, R4 ;  /* 0x0000000415128825 */ /* 0x000fc800078e0204 */
[----:B------:R-:W-:Y:S01]  /*0610*/  VIADD R23, R7, 0x180 ;  /* 0x0000018007177836 */ /* 0x000fe20000000000 */
[----:B--2---:R1:W-:Y:S04]  /*0620*/  @!P1 STG.E desc[UR4][R16.64], R9 ;  /* 0x0000000910009986 */ /* 0x0043e8000c101904 */
[----:B------:R-:W2:Y:S01]  /*0630*/  @!P0 LDG.E R19, desc[UR4][R18.64] ;  /* 0x0000000412138981 */ /* 0x000ea2000c1e1900 */
[----:B------:R-:W-:Y:S01]  /*0640*/  ISETP.GE.AND P1, PT, R23, R6, PT ;  /* 0x000000061700720c */ /* 0x000fe20003f26270 */
[----:B------:R-:W-:-:S12]  /*0650*/  @!P0 IMAD.WIDE R20, R21, 0x4, R2 ;  /* 0x0000000415148825 */ /* 0x000fd800078e0202 */
[C---:B0-----:R-:W-:Y:S01]  /*0660*/  @!P1 IMAD.WIDE R12, R23.reuse, 0x4, R4 ;  /* 0x00000004170c9825 */ /* 0x041fe200078e0204 */
[----:B--2---:R1:W-:Y:S05]  /*0670*/  @!P0 STG.E desc[UR4][R20.64], R19 ;  /* 0x0000001314008986 */ /* 0x0043ea000c101904 */
[----:B------:R-:W2:Y:S01]  /*0680*/  @!P1 LDG.E R13, desc[UR4][R12.64] ;  /* 0x000000040c0d9981 */ /* 0x000ea2000c1e1900 */
[----:B------:R-:W-:Y:S01]  /*0690*/  @!P1 IMAD.WIDE R14, R23, 0x4, R2 ;  /* 0x00000004170e9825 */ /* 0x000fe200078e0202 */
[----:B------:R-:W-:-:S04]  /*06a0*/  LOP3.LUT R10, R0, 0x7ffffffc, RZ, 0xc0, !PT ;  /* 0x7ffffffc000a7812 */ /* 0x000fc800078ec0ff */
[----:B------:R-:W-:Y:S01]  /*06b0*/  ISETP.NE.AND P0, PT, R10, 0x4, PT ;  /* 0x000000040a00780c */ /* 0x000fe20003f05270 */
[----:B--2---:R1:W-:-:S12]  /*06c0*/  @!P1 STG.E desc[UR4][R14.64], R13 ;  /* 0x0000000d0e009986 */ /* 0x0043d8000c101904 */
[----:B------:R-:W-:Y:S05]  /*06d0*/  @!P0 BRA `(.L_x_339) ;  /* 0x0000000800fc8947 */ /* 0x000fea0003800000 */
[----:B-1----:R-:W-:-:S04]  /*06e0*/  MOV R9, 0x4 ;  /* 0x0000000400097802 */ /* 0x002fc80000000f00 */
[----:B------:R-:W-:-:S13]  /*06f0*/  ISETP.GE.AND P0, PT, R9, R10, PT ;  /* 0x0000000a0900720c */ /* 0x000fda0003f06270 */
[----:B------:R-:W-:Y:S05]  /*0700*/  @P0 BRA `(.L_x_340) ;  /* 0x0000000800840947 */ /* 0x000fea0003800000 */
[----:B------:R-:W-:Y:S01]  /*0710*/  IMAD.IADD R0, R10, 0x1, -R9 ;  /* 0x000000010a007824 */ /* 0x000fe200078e0a09 */
[----:B------:R-:W-:-:S04]  /*0720*/  PLOP3.LUT P0, PT, PT, PT, PT, 0x80, 0x8 ;  /* 0x000000000008781c */ /* 0x000fc80003f0f070 */
[----:B------:R-:W-:-:S13]  /*0730*/  ISETP.GT.AND P1, PT, R0, 0xc, PT ;  /* 0x0000000c0000780c */ /* 0x000fda0003f24270 */
[----:B------:R-:W-:Y:S05]  /*0740*/  @!P1 BRA `(.L_x_341) ;  /* 0x0000000400949947 */ /* 0x000fea0003800000 */
[----:B------:R-:W-:Y:S02]  /*0750*/  PLOP3.LUT P0, PT, PT, PT, PT, 0x8, 0x80 ;  /* 0x000000000080781c */ /* 0x000fe40003f0e170 */
[----:B------:R-:W-:-:S11]  /*0760*/  IADD3 R0, PT, PT, R10, -0xc, RZ ;  /* 0xfffffff40a007810 */ /* 0x000fd60007ffe0ff */
.L_x_342:
[----:B------:R-:W-:-:S05]  /*0770*/  IMAD R11, R9, 0x80, R7 ;  /* 0x00000080090b7824 */ /* 0x000fca00078e0207 */
[----:B------:R-:W-:-:S13]  /*0780*/  ISETP.GE.AND P2, PT, R11, R6, PT ;  /* 0x000000060b00720c */ /* 0x000fda0003f46270 */
[----:B------:R-:W-:-:S05]  /*0790*/  @!P2 IMAD.WIDE R12, R11, 0x4, R4 ;  /* 0x000000040b0ca825 */ /* 0x000fca00078e0204 */
[----:B------:R-:W2:Y:S01]  /*07a0*/  @!P2 LDG.E R23, desc[UR4][R12.64] ;  /* 0x000000040c17a981 */ /* 0x000ea2000c1e1900 */
[C---:B------:R-:W-:Y:S01]  /*07b0*/  IADD3 R19, PT, PT, R11.reuse, 0x80, RZ ;  /* 0x000000800b137810 */ /* 0x040fe20007ffe0ff */
[----:B------:R-:W-:-:S03]  /*07c0*/  @!P2 IMAD.WIDE R14, R11, 0x4, R2 ;  /* 0x000000040b0ea825 */ /* 0x000fc600078e0202 */
[----:B------:R-:W-:-:S13]  /*07d0*/  ISETP.GE.AND P1, PT, R19, R6, PT ;  /* 0x000000061300720c */ /* 0x000fda0003f26270 */
[----:B------:R-:W-:Y:S01]  /*07e0*/  @!P1 IMAD.WIDE R16, R19, 0x4, R4 ;  /* 0x0000000413109825 */ /* 0x000fe200078e0204 */
[----:B--2---:R0:W-:Y:S04]  /*07f0*/  @!P2 STG.E desc[UR4][R14.64], R23 ;  /* 0x000000170e00a986 */ /* 0x0041e8000c101904 */
[----:B------:R-:W2:Y:S01]  /*0800*/  @!P1 LDG.E R25, desc[UR4][R16.64] ;  /* 0x0000000410199981 */ /* 0x000ea2000c1e1900 */
[----:B------:R-:W-:Y:S02]  /*0810*/  VIADD R29, R11, 0x100 ;  /* 0x000001000b1d7836 */ /* 0x000fe40000000000 */
        /* <DEDUP_REMOVED lines=8> */
[----:B0-----:R-:W-:-:S04]  /*08a0*/  @!P1 IMAD.WIDE R14, R22, 0x4, R4 ;  /* 0x00000004160e9825 */ /* 0x001fc800078e0204 */
[----:B------:R-:W-:Y:S01]  /*08b0*/  VIADD R29, R11, 0x200 ;  /* 0x000002000b1d7836 */ /* 0x000fe20000000000 */
[----:B--2---:R0:W-:Y:S04]  /*08c0*/  @!P2 STG.E desc[UR4][R12.64], R27 ;  /* 0x0000001b0c00a986 */ /* 0x0041e8000c101904 */
[----:B------:R-:W2:Y:S01]  /*08d0*/  @!P1 LDG.E R23, desc[UR4][R14.64] ;  /* 0x000000040e179981 */ /* 0x000ea2000c1e1900 */
[----:B------:R-:W-:Y:S01]  /*08e0*/  ISETP.GE.AND P2, PT, R29, R6, PT ;  /* 0x000000061d00720c */ /* 0x000fe20003f46270 */
[----:B------:R-:W-:-:S12]  /*08f0*/  @!P1 IMAD.WIDE R16, R22, 0x4, R2 ;  /* 0x0000000416109825 */ /* 0x000fd800078e0202 */
[----:B-1----:R-:W-:Y:S01]  /*0900*/  @!P2 IMAD.WIDE R18, R29, 0x4, R4 ;  /* 0x000000041d12a825 */ /* 0x002fe200078e0204 */
        /* <DEDUP_REMOVED lines=65> */
[C---:B0-----:R-:W-:Y:S01]  /*0d20*/  @!P1 IMAD.WIDE R12, R11.reuse, 0x4, R4 ;  /* 0x000000040b0c9825 */ /* 0x041fe200078e0204 */
[----:B--2---:R1:W-:Y:S05]  /*0d30*/  @!P2 STG.E desc[UR4][R20.64], R19 ;  /* 0x000000131400a986 */ /* 0x0043ea000c101904 */
[----:B------:R-:W2:Y:S01]  /*0d40*/  @!P1 LDG.E R13, desc[UR4][R12.64] ;  /* 0x000000040c0d9981 */ /* 0x000ea2000c1e1900 */
[----:B------:R-:W-:-:S04]  /*0d50*/  @!P1 IMAD.WIDE R14, R11, 0x4, R2 ;  /* 0x000000040b0e9825 */ /* 0x000fc800078e0202 */
[----:B------:R-:W-:Y:S01]  /*0d60*/  VIADD R9, R9, 0x10 ;  /* 0x0000001009097836 */ /* 0x000fe20000000000 */
[----:B--2---:R1:W-:Y:S04]  /*0d70*/  @!P1 STG.E desc[UR4][R14.64], R13 ;  /* 0x0000000d0e009986 */ /* 0x0043e8000c101904 */
[----:B------:R-:W-:-:S13]  /*0d80*/  ISETP.GE.AND P1, PT, R9, R0, PT ;  /* 0x000000000900720c */ /* 0x000fda0003f26270 */
[----:B-1----:R-:W-:Y:S05]  /*0d90*/  @!P1 BRA `(.L_x_342) ;  /* 0xfffffff800749947 */ /* 0x002fea000383ffff */
.L_x_341:
[----:B------:R-:W-:-:S04]  /*0da0*/  IADD3 R0, PT, PT, R10, -R9, RZ ;  /* 0x800000090a007210 */ /* 0x000fc80007ffe0ff */
[----:B------:R-:W-:-:S13]  /*0db0*/  ISETP.GT.AND P1, PT, R0, 0x4, PT ;  /* 0x000000040000780c */ /* 0x000fda0003f24270 */
[----:B------:R-:W-:Y:S05]  /*0dc0*/  @!P1 BRA `(.L_x_343) ;  /* 0x0000000000cc9947 */ /* 0x000fea0003800000 */
[----:B------:R-:W-:-:S05]  /*0dd0*/  IMAD R23, R9, 0x80, R7 ;  /* 0x0000008009177824 */ /* 0x000fca00078e0207 */
[----:B------:R-:W-:-:S13]  /*0de0*/  ISETP.GE.AND P0, PT, R23, R6, PT ;  /* 0x000000061700720c */ /* 0x000fda0003f06270 */
[----:B------:R-:W-:-:S05]  /*0df0*/  @!P0 IMAD.WIDE R12, R23, 0x4, R4 ;  /* 0x00000004170c8825 */ /* 0x000fca00078e0204 */
[----:B------:R-:W2:Y:S01]  /*0e00*/  @!P0 LDG.E R11, desc[UR4][R12.64] ;  /* 0x000000040c0b8981 */ /* 0x000ea2000c1e1900 */
[C---:B------:R-:W-:Y:S01]  /*0e10*/  IADD3 R19, PT, PT, R23.reuse, 0x80, RZ ;  /* 0x0000008017137810 */ /* 0x040fe20007ffe0ff */
[----:B------:R-:W-:-:S03]  /*0e20*/  @!P0 IMAD.WIDE R14, R23, 0x4, R2 ;  /* 0x00000004170e8825 */ /* 0x000fc600078e0202 */
[----:B------:R-:W-:-:S13]  /*0e30*/  ISETP.GE.AND P1, PT, R19, R6, PT ;  /* 0x000000061300720c */ /* 0x000fda0003f26270 */
[----:B------:R-:W-:-:S04]  /*0e40*/  @!P1 IMAD.WIDE R16, R19, 0x4, R4 ;  /* 0x0000000413109825 */ /* 0x000fc800078e0204 */
[----:B------:R-:W-:Y:S01]  /*0e50*/  VIADD R25, R23, 0x100 ;  /* 0x0000010017197836 */ /* 0x000fe20000000000 */
[----:B--2---:R0:W-:Y:S04]  /*0e60*/  @!P0 STG.E desc[UR4][R14.64], R11 ;  /* 0x0000000b0e008986 */ /* 0x0041e8000c101904 */
[----:B------:R-:W2:Y:S01]  /*0e70*/  @!P1 LDG.E R17, desc[UR4][R16.64] ;  /* 0x0000000410119981 */ /* 0x000ea2000c1e1900 */
[----:B------:R-:W-:Y:S01]  /*0e80*/  ISETP.GE.AND P0, PT, R25, R6, PT ;  /* 0x000000061900720c */ /* 0x000fe20003f06270 */
[----:B------:R-:W-:-:S12]  /*0e90*/  @!P1 IMAD.WIDE R18, R19, 0x4, R2 ;  /* 0x0000000413129825 */ /* 0x000fd800078e0202 */
        /* <DEDUP_REMOVED lines=10> */
[----:B------:R-:W-:Y:S01]  /*0f40*/  LEA R25, R0, R7, 0x7 ;  /* 0x0000000700197211 */ /* 0x000fe200078e38ff */
[----:B-1----:R-:W-:-:S03]  /*0f50*/  @!P1 IMAD.WIDE R16, R23, 0x4, R2 ;  /* 0x0000000417109825 */ /* 0x002fc600078e0202 */
[----:B------:R-:W-:-:S13]  /*0f60*/  ISETP.GE.AND P0, PT, R25, R6, PT ;  /* 0x000000061900720c */ /* 0x000fda0003f06270 */
[C---:B------:R-:W-:Y:S01]  /*0f70*/  @!P0 IMAD.WIDE R18, R25.reuse, 0x4, R4 ;  /* 0x0000000419128825 */ /* 0x040fe200078e0204 */
[----:B--2---:R1:W-:Y:S04]  /*0f80*/  @!P1 STG.E desc[UR4][R16.64], R11 ;  /* 0x0000000b10009986 */ /* 0x0043e8000c101904 */
[----:B------:R-:W2:Y:S01]  /*0f90*/  @!P0 LDG.E R9, desc[UR4][R18.64] ;  /* 0x0000000412098981 */ /* 0x000ea2000c1e1900 */
[C---:B------:R-:W-:Y:S02]  /*0fa0*/  VIADD R27, R25.reuse, 0x80 ;  /* 0x00000080191b7836 */ /* 0x040fe40000000000 */
[----:B0-----:R-:W-:-:S03]  /*0fb0*/  @!P0 IMAD.WIDE R12, R25, 0x4, R2 ;  /* 0x00000004190c8825 */ /* 0x001fc600078e0202 */
[----:B------:R-:W-:-:S13]  /*0fc0*/  ISETP.GE.AND P1, PT, R27, R6, PT ;  /* 0x000000061b00720c */ /* 0x000fda0003f26270 */
[----:B------:R-:W-:Y:S01]  /*0fd0*/  @!P1 IMAD.WIDE R14, R27, 0x4, R4 ;  /* 0x000000041b0e9825 */ /* 0x000fe200078e0204 */
[----:B------:R-:W-:Y:S01]  /*0fe0*/  IADD3 R29, PT, PT, R25, 0x100, RZ ;  /* 0x00000100191d7810 */ /* 0x000fe20007ffe0ff */
[----:B--2---:R0:W-:Y:S04]  /*0ff0*/  @!P0 STG.E desc[UR4][R12.64], R9 ;  /* 0x000000090c008986 */ /* 0x0041e8000c101904 */
[----:B------:R-:W2:Y:S01]  /*1000*/  @!P1 LDG.E R23, desc[UR4][R14.64] ;  /* 0x000000040e179981 */ /* 0x000ea2000c1e1900 */
[----:B------:R-:W-:Y:S01]  /*1010*/  ISETP.GE.AND P0, PT, R29, R6, PT ;  /* 0x000000061d00720c */ /* 0x000fe20003f06270 */
[----:B------:R-:W-:-:S12]  /*1020*/  @!P1 IMAD.WIDE R20, R27, 0x4, R2 ;  /* 0x000000041b149825 */ /* 0x000fd800078e0202 */
[----:B-1----:R-:W-:-:S04]  /*1030*/  @!P0 IMAD.WIDE R16, R29, 0x4, R4 ;  /* 0x000000041d108825 */ /* 0x002fc800078e0204 */
        /* <DEDUP_REMOVED lines=9> */
[----:B------:R-:W-:Y:S02]  /*10d0*/  PLOP3.LUT P0, PT, PT, PT, PT, 0x8, 0x80 ;  /* 0x000000000080781c */ /* 0x000fe40003f0e170 */
[----:B------:R-:W-:-:S02]  /*10e0*/  IADD3 R9, PT, PT, R0, 0x4, RZ ;  /* 0x0000000400097810 */ /* 0x000fc40007ffe0ff */
[----:B--2---:R1:W-:Y:S09]  /*10f0*/  @!P1 STG.E desc[UR4][R14.64], R13 ;  /* 0x0000000d0e009986 */ /* 0x0043f2000c101904 */
.L_x_343:
[----:B------:R-:W-:-:S13]  /*1100*/  ISETP.EQ.AND P1, PT, R9, R10, PT ;  /* 0x0000000a0900720c */ /* 0x000fda0003f22270 */
[----:B------:R-:W-:Y:S05]  /*1110*/  @!P0 BRA P1, `(.L_x_339) ;  /* 0x00000000006c8947 */ /* 0x000fea0000800000 */
.L_x_340:
[----:B-12---:R-:W-:-:S05]  /*1120*/  IMAD R19, R9, 0x80, R7 ;  /* 0x0000008009137824 */ /* 0x006fca00078e0207 */
[----:B------:R-:W-:-:S13]  /*1130*/  ISETP.GE.AND P0, PT, R19, R6, PT ;  /* 0x000000061300720c */ /* 0x000fda0003f06270 */
[----:B------:R-:W-:-:S06]  /*1140*/  @!P0 IMAD.WIDE R12, R19, 0x4, R4 ;  /* 0x00000004130c8825 */ /* 0x000fcc00078e0204 */
        /* <DEDUP_REMOVED lines=13> */
[----:B------:R-:W3:Y:S01]  /*1220*/  @!P0 LDG.E R17, desc[UR4][R16.64] ;  /* 0x0000000410118981 */ /* 0x000ee2000c1e1900 */
[----:B------:R-:W-:Y:S01]  /*1230*/  ISETP.GE.AND P1, PT, R27, R6, PT ;  /* 0x000000061b00720c */ /* 0x000fe20003f26270 */
[----:B------:R-:W-:-:S12]  /*1240*/  @!P0 IMAD.WIDE R18, R25, 0x4, R2 ;  /* 0x0000000419128825 */ /* 0x000fd800078e0202 */
[C---:B0-----:R-:W-:Y:S01]  /*1250*/  @!P1 IMAD.WIDE R12, R27.reuse, 0x4, R4 ;  /* 0x000000041b0c9825 */ /* 0x041fe200078e0204 */
[----:B---3--:R2:W-:Y:S05]  /*1260*/  @!P0 STG.E desc[UR4][R18.64], R17 ;  /* 0x0000001112008986 */ /* 0x0085ea000c101904 */
[----:B------:R-:W3:Y:S01]  /*1270*/  @!P1 LDG.E R13, desc[UR4][R12.64] ;  /* 0x000000040c0d9981 */ /* 0x000ee2000c1e1900 */
[----:B------:R-:W-:-:S04]  /*1280*/  @!P1 IMAD.WIDE R14, R27, 0x4, R2 ;  /* 0x000000041b0e9825 */ /* 0x000fc800078e0202 */
[----:B------:R-:W-:-:S05]  /*1290*/  VIADD R9, R9, 0x4 ;  /* 0x0000000409097836 */ /* 0x000fca0000000000 */
[----:B------:R-:W-:Y:S01]  /*12a0*/  ISETP.NE.AND P0, PT, R9, R10, PT ;  /* 0x0000000a0900720c */ /* 0x000fe20003f05270 */
[----:B---3--:R2:W-:-:S12]  /*12b0*/  @!P1 STG.E desc[UR4][R14.64], R13 ;  /* 0x0000000d0e009986 */ /* 0x0085d8000c101904 */
[----:B------:R-:W-:Y:S05]  /*12c0*/  @P0 BRA `(.L_x_340) ;  /* 0xfffffffc00940947 */ /* 0x000fea000383ffff */
.L_x_339:
[----:B------:R-:W-:-:S13]  /*12d0*/  ISETP.NE.AND P0, PT, R8, RZ, PT ;  /* 0x000000ff0800720c */ /* 0x000fda0003f05270 */
[----:B------:R-:W-:Y:S05]  /*12e0*/  @!P0 EXIT ;  /* 0x000000000000894d */ /* 0x000fea0003800000 */
[----:B------:R-:W-:Y:S01]  /*12f0*/  LEA R7, R10, R7, 0x7 ;  /* 0x000000070a077211 */ /* 0x000fe200078e38ff */
[----:B------:R-:W-:-:S07]  /*1300*/  IMAD.MOV R0, RZ, RZ, -R8 ;  /* 0x000000ffff007224 */ /* 0x000fce00078e0a08 */
.L_x_344:
[C---:B------:R-:W-:Y:S01]  /*1310*/  ISETP.GE.AND P0, PT, R7.reuse, R6, PT ;  /* 0x000000060700720c */ /* 0x040fe20003f06270 */
[----:B--2---:R-:W-:-:S12]  /*1320*/  IMAD.WIDE R10, R7, 0x4, R4 ;  /* 0x00000004070a7825 */ /* 0x004fd800078e0204 */
[----:B------:R-:W2:Y:S01]  /*1330*/  @!P0 LDG.E R11, desc[UR4][R10.64] ;  /* 0x000000040a0b8981 */ /* 0x000ea2000c1e1900 */
[----:B-1----:R-:W-:Y:S01]  /*1340*/  IMAD.WIDE R8, R7, 0x4, R2 ;  /* 0x0000000407087825 */ /* 0x002fe200078e0202 */
[----:B------:R-:W-:-:S03]  /*1350*/  IADD3 R0, PT, PT, R0, 0x1, RZ ;  /* 0x0000000100007810 */ /* 0x000fc60007ffe0ff */
[----:B------:R-:W-:Y:S01]  /*1360*/  VIADD R7, R7, 0x80 ;  /* 0x0000008007077836 */ /* 0x000fe20000000000 */
[----:B--2---:R0:W-:Y:S01]  /*1370*/  @!P0 STG.E desc[UR4][R8.64], R11 ;  /* 0x0000000b08008986 */ /* 0x0041e2000c101904 */
[----:B------:R-:W-:-:S13]  /*1380*/  ISETP.NE.AND P0, PT, R0, RZ, PT ;  /* 0x000000ff0000720c */ /* 0x000fda0003f05270 */
[----:B0-----:R-:W-:Y:S05]  /*1390*/  @P0 BRA `(.L_x_344) ;  /* 0xfffffffc00dc0947 */ /* 0x001fea000383ffff */
[----:B------:R-:W-:Y:S05]  /*13a0*/  EXIT ;  /* 0x000000000000794d */ /* 0x000fea0003800000 */
.L_x_331:
[----:B------:R-:W-:-:S13]  /*13b0*/  ISETP.GE.AND P0, PT, R0, 0x1, PT ;  /* 0x000000010000780c */ /* 0x000fda0003f06270 */
[----:B------:R-:W-:Y:S05]  /*13c0*/  @!P0 EXIT ;  /* 0x000000000000894d */ /* 0x000fea0003800000 */
[----:B------:R-:W0:Y:S02]  /*13d0*/  LDCU UR6, c[0x0][0x3a8] ;  /* 0x00007500ff0677ac */ /* 0x000e240008000800 */
[----:B0-----:R-:W-:-:S09]  /*13e0*/  UISETP.GE.AND UP0, UPT, UR6, 0x1, UPT ;  /* 0x000000010600788c */ /* 0x001fd2000bf06270 */
[----:B------:R-:W-:Y:S05]  /*13f0*/  BRA.U !UP0, `(.L_x_345) ;  /* 0x0000000108787547 */ /* 0x000fea000b800000 */
[----:B------:R-:W-:-:S07]  /*1400*/  HFMA2 R0, -RZ, RZ, 0, 0 ;  /* 0x00000000ff007431 */ /* 0x000fce00000001ff */
.L_x_349:
[----:B------:R-:W-:Y:S01]  /*1410*/  IMAD R21, R0, 0x80, R7 ;  /* 0x0000008000157824 */ /* 0x000fe200078e0207 */
[----:B------:R-:W0:Y:S01]  /*1420*/  LDC.64 R8, c[0x0][0x3a0] ;  /* 0x0000e800ff087b82 */ /* 0x000e220000000a00 */
[----:B------:R-:W1:Y:S02]  /*1430*/  LDCU UR7, c[0x0][0x3a8] ;  /* 0x00007500ff0777ac */ /* 0x000e640008000800 */
[----:B------:R-:W-:Y:S01]  /*1440*/  IMAD.WIDE R12, R21, 0x4, R4 ;  /* 0x00000004150c7825 */ /* 0x000fe200078e0204 */
[----:B------:R-:W2:Y:S04]  /*1450*/  LDCU UR6, c[0x0][0x390] ;  /* 0x00007200ff0677ac */ /* 0x000ea80008000800 */
[----:B------:R3:W5:Y:S01]  /*1460*/  LDG.E R23, desc[UR4][R12.64] ;  /* 0x000000040c177981 */ /* 0x000762000c1e1900 */
[----:B------:R-:W4:Y:S01]  /*1470*/  LDC.64 R10, c[0x0][0x398] ;  /* 0x0000e600ff0a7b82 */ /* 0x000f220000000a00 */
[----:B------:R-:W-:Y:S01]  /*1480*/  BSSY.RECONVERGENT B0, `(.L_x_346) ;  /* 0x000000e000007945 */ /* 0x000fe20003800200 */
[----:B------:R-:W-:-:S07]  /*1490*/  MOV R17, RZ ;  /* 0x000000ff00117202 */ /* 0x000fce0000000f00 */
.L_x_348:
[----:B0--3--:R-:W-:-:S06]  /*14a0*/  IMAD.WIDE.U32 R12, R17, 0x4, R8 ;  /* 0x00000004110c7825 */ /* 0x009fcc00078e0008 */
[----:B------:R-:W2:Y:S02]  /*14b0*/  LDG.E R12, desc[UR4][R12.64] ;  /* 0x000000040c0c7981 */ /* 0x000ea4000c1e1900 */
[----:B--2--5:R-:W-:-:S04]  /*14c0*/  IMAD R15, R23, UR6, R12 ;  /* 0x00000006170f7c24 */ /* 0x024fc8000f8e020c */
[----:B----4-:R-:W-:-:S06]  /*14d0*/  IMAD.WIDE R14, R15, 0x4, R10 ;  /* 0x000000040f0e7825 */ /* 0x010fcc00078e020a */
[----:B------:R-:W2:Y:S01]  /*14e0*/  LDG.E R14, desc[UR4][R14.64] ;  /* 0x000000040e0e7981 */ /* 0x000ea2000c1e1900 */
[----:B------:R-:W-:Y:S01]  /*14f0*/  IMAD.MOV.U32 R19, RZ, RZ, -0x1 ;  /* 0xffffffffff137424 */ /* 0x000fe200078e00ff */
[----:B--2---:R-:W-:-:S13]  /*1500*/  ISETP.NE.AND P0, PT, R14, RZ, PT ;  /* 0x000000ff0e00720c */ /* 0x004fda0003f05270 */
[----:B------:R-:W-:Y:S05]  /*1510*/  @!P0 BRA `(.L_x_347) ;  /* 0x0000000000108947 */ /* 0x000fea0003800000 */
[----:B------:R-:W-:-:S04]  /*1520*/  IADD3 R17, PT, PT, R17, 0x1, RZ ;  /* 0x0000000111117810 */ /* 0x000fc80007ffe0ff */
[----:B-1----:R-:W-:-:S13]  /*1530*/  ISETP.NE.AND P0, PT, R17, UR7, PT ;  /* 0x0000000711007c0c */ /* 0x002fda000bf05270 */
[----:B------:R-:W-:Y:S05]  /*1540*/  @P0 BRA `(.L_x_348) ;  /* 0xfffffffc00d40947 */ /* 0x000fea000383ffff */
[----:B------:R-:W-:-:S07]  /*1550*/  IMAD.MOV.U32 R19, RZ, RZ, R23 ;  /* 0x000000ffff137224 */ /* 0x000fce00078e0017 */
.L_x_347:
[----:B-1----:R-:W-:Y:S05]  /*1560*/  BSYNC.RECONVERGENT B0 ;  /* 0x0000000000007941 */ /* 0x002fea0003800200 */
.L_x_346:
[----:B------:R-:W0:Y:S01]  /*1570*/  LDCU UR8, c[0x0][0x388] ;  /* 0x00007100ff0877ac */ /* 0x000e220008000800 */
[----:B------:R-:W-:Y:S01]  /*1580*/  IADD3 R0, PT, PT, R0, 0x1, RZ ;  /* 0x0000000100007810 */ /* 0x000fe20007ffe0ff */
[----:B------:R-:W-:-:S05]  /*1590*/  IMAD.WIDE R8, R21, 0x4, R2 ;  /* 0x0000000415087825 */ /* 0x000fca00078e0202 */
[----:B------:R1:W-:Y:S01]  /*15a0*/  STG.E desc[UR4][R8.64], R19 ;  /* 0x0000001308007986 */ /* 0x0003e2000c101904 */
[----:B0-----:R-:W-:-:S13]  /*15b0*/  ISETP.NE.AND P0, PT, R0, UR8, PT ;  /* 0x0000000800007c0c */ /* 0x001fda000bf05270 */
[----:B-1----:R-:W-:Y:S05]  /*15c0*/  @!P0 EXIT ;  /* 0x000000000000894d */ /* 0x002fea0003800000 */
[----:B------:R-:W-:Y:S05]  /*15d0*/  BRA `(.L_x_349) ;  /* 0xfffffffc008c7947 */ /* 0x000fea000383ffff */
.L_x_345:
[C---:B------:R-:W-:Y:S01]  /*15e0*/  ISETP.GE.U32.AND P1, PT, R0.reuse, 0x10, PT ;  /* 0x000000100000780c */ /* 0x040fe20003f26070 */
[----:B------:R-:W-:Y:S01]  /*15f0*/  IMAD.MOV.U32 R6, RZ, RZ, RZ ;  /* 0x000000ffff067224 */ /* 0x000fe200078e00ff */
[----:B------:R-:W-:-:S04]  /*1600*/  LOP3.LUT R20, R0, 0xf, RZ, 0xc0, !PT ;  /* 0x0000000f00147812 */ /* 0x000fc800078ec0ff */
[----:B------:R-:W-:-:S07]  /*1610*/  ISETP.NE.AND P0, PT, R20, RZ, PT ;  /* 0x000000ff1400720c */ /* 0x000fce0003f05270 */
[----:B------:R-:W-:Y:S06]  /*1620*/  @!P1 BRA `(.L_x_350) ;  /* 0x0000000000d89947 */ /* 0x000fec0003800000 */
[C---:B------:R-:W-:Y:S01]  /*1630*/  IMAD.WIDE.U32 R14, R7.reuse, 0x4, RZ ;  /* 0x00000004070e7825 */ /* 0x040fe200078e00ff */
[----:B------:R-:W-:Y:S02]  /*1640*/  LOP3.LUT R6, R0, 0x7ffffff0, RZ, 0xc0, !PT ;  /* 0x7ffffff000067812 */ /* 0x000fe400078ec0ff */
[----:B------:R-:W-:Y:S02]  /*1650*/  IADD3 R12, PT, PT, R7, 0x480, RZ ;  /* 0x00000480070c7810 */ /* 0x000fe40007ffe0ff */
[----:B------:R-:W-:Y:S01]  /*1660*/  LOP3.LUT R13, R14, 0x1000, RZ, 0xfc, !PT ;  /* 0x000010000e0d7812 */ /* 0x000fe200078efcff */
[----:B------:R-:W-:-:S07]  /*1670*/  IMAD.MOV R14, RZ, RZ, -R6 ;  /* 0x000000ffff0e7224 */ /* 0x000fce00078e0a06 */
.L_x_351:
[----:B------:R-:W-:-:S04]  /*1680*/  IADD3 R10, P1, PT, R13, R4, RZ ;  /* 0x000000040d0a7210 */ /* 0x000fc80007f3e0ff */
[----:B--2---:R-:W-:-:S05]  /*1690*/  IADD3.X R11, PT, PT, R15, R5, RZ, P1, !PT ;  /* 0x000000050f0b7210 */ /* 0x004fca0000ffe4ff */
[----:B------:R-:W2:Y:S01]  /*16a0*/  LDG.E R17, desc[UR4][R10.64+-0x1000] ;  /* 0xfff000040a117981 */ /* 0x000ea2000c1e1900 */
[----:B------:R-:W-:-:S05]  /*16b0*/  IADD3 R8, P1, PT, R13, R2, RZ ;  /* 0x000000020d087210 */ /* 0x000fca0007f3e0ff */
[----:B------:R-:W-:-:S05]  /*16c0*/  IMAD.X R9, R15, 0x1, R3, P1 ;  /* 0x000000010f097824 */ /* 0x000fca00008e0603 */
[----:B--2---:R-:W-:Y:S04]  /*16d0*/  STG.E desc[UR4][R8.64+-0x1000], R17 ;  /* 0xfff0001108007986 */ /* 0x004fe8000c101904 */
[----:B------:R-:W2:Y:S04]  /*16e0*/  LDG.E R19, desc[UR4][R10.64+-0xe00] ;  /* 0xfff200040a137981 */ /* 0x000ea8000c1e1900 */
[----:B--2---:R0:W-:Y:S04]  /*16f0*/  STG.E desc[UR4][R8.64+-0xe00], R19 ;  /* 0xfff2001308007986 */ /* 0x0041e8000c101904 */
[----:B------:R-:W2:Y:S04]  /*1700*/  LDG.E R21, desc[UR4][R10.64+-0xc00] ;  /* 0xfff400040a157981 */ /* 0x000ea8000c1e1900 */
[----:B--2---:R1:W-:Y:S04]  /*1710*/  STG.E desc[UR4][R8.64+-0xc00], R21 ;  /* 0xfff4001508007986 */ /* 0x0043e8000c101904 */
[----:B------:R-:W2:Y:S04]  /*1720*/  LDG.E R23, desc[UR4][R10.64+-0xa00] ;  /* 0xfff600040a177981 */ /* 0x000ea8000c1e1900 */
[----:B--2---:R2:W-:Y:S04]  /*1730*/  STG.E desc[UR4][R8.64+-0xa00], R23 ;  /* 0xfff6001708007986 */ /* 0x0045e8000c101904 */
[----:B------:R-:W3:Y:S04]  /*1740*/  LDG.E R25, desc[UR4][R10.64+-0x800] ;  /* 0xfff800040a197981 */ /* 0x000ee8000c1e1900 */
[----:B---3--:R3:W-:Y:S04]  /*1750*/  STG.E desc[UR4][R8.64+-0x800], R25 ;  /* 0xfff8001908007986 */ /* 0x0087e8000c101904 */
[----:B------:R-:W4:Y:S04]  /*1760*/  LDG.E R27, desc[UR4][R10.64+-0x600] ;  /* 0xfffa00040a1b7981 */ /* 0x000f28000c1e1900 */
[----:B----4-:R4:W-:Y:S04]  /*1770*/  STG.E desc[UR4][R8.64+-0x600], R27 ;  /* 0xfffa001b08007986 */ /* 0x0109e8000c101904 */
[----:B------:R-:W5:Y:S04]  /*1780*/  LDG.E R29, desc[UR4][R10.64+-0x400] ;  /* 0xfffc00040a1d7981 */ /* 0x000f68000c1e1900 */
[----:B-----5:R-:W-:Y:S04]  /*1790*/  STG.E desc[UR4][R8.64+-0x400], R29 ;  /* 0xfffc001d08007986 */ /* 0x020fe8000c101904 */
[----:B------:R-:W5:Y:S01]  /*17a0*/  LDG.E R22, desc[UR4][R10.64+-0x200] ;  /* 0xfffe00040a167981 */ /* 0x000f62000c1e1900 */
[----:B------:R-:W-:Y:S01]  /*17b0*/  MOV R18, 0x600 ;  /* 0x0000060000127802 */ /* 0x000fe20000000f00 */
[----:B0-----:R-:W-:-:S04]  /*17c0*/  IMAD.MOV.U32 R19, RZ, RZ, 0x0 ;  /* 0x00000000ff137424 */ /* 0x001fc800078e00ff */
[----:B------:R-:W-:Y:S01]  /*17d0*/  IMAD.WIDE R18, R12, 0x4, R18 ;  /* 0x000000040c127825 */ /* 0x000fe200078e0212 */
[----:B-----5:R-:W-:Y:S04]  /*17e0*/  STG.E desc[UR4][R8.64+-0x200], R22 ;  /* 0xfffe001608007986 */ /* 0x020fe8000c101904 */
[----:B-1----:R-:W5:Y:S01]  /*17f0*/  LDG.E R21, desc[UR4][R10.64] ;  /* 0x000000040a157981 */ /* 0x002f62000c1e1900 */
[----:B------:R-:W-:-:S04]  /*1800*/  IADD3 R16, P1, PT, R18, R4, RZ ;  /* 0x0000000412107210 */ /* 0x000fc80007f3e0ff */
[C---:B------:R-:W-:Y:S02]  /*1810*/  IADD3.X R17, PT, PT, R19.reuse, R5, RZ, P1, !PT ;  /* 0x0000000513117210 */ /* 0x040fe40000ffe4ff */
[----:B------:R-:W-:Y:S01]  /*1820*/  IADD3 R18, P1, PT, R18, R2, RZ ;  /* 0x0000000212127210 */ /* 0x000fe20007f3e0ff */
[----:B-----5:R0:W-:Y:S04]  /*1830*/  STG.E desc[UR4][R8.64], R21 ;  /* 0x0000001508007986 */ /* 0x0201e8000c101904 */
[----:B--2---:R-:W2:Y:S01]  /*1840*/  LDG.E R23, desc[UR4][R16.64+-0x600] ;  /* 0xfffa000410177981 */ /* 0x004ea2000c1e1900 */
[----:B------:R-:W-:-:S05]  /*1850*/  IMAD.X R19, R19, 0x1, R3, P1 ;  /* 0x0000000113137824 */ /* 0x000fca00008e0603 */
[----:B--2---:R1:W-:Y:S04]  /*1860*/  STG.E desc[UR4][R18.64+-0x600], R23 ;  /* 0xfffa001712007986 */ /* 0x0043e8000c101904 */
[----:B---3--:R-:W2:Y:S04]  /*1870*/  LDG.E R25, desc[UR4][R16.64+-0x400] ;  /* 0xfffc000410197981 */ /* 0x008ea8000c1e1900 */
[----:B--2---:R2:W-:Y:S04]  /*1880*/  STG.E desc[UR4][R18.64+-0x400], R25 ;  /* 0xfffc001912007986 */ /* 0x0045e8000c101904 */
[----:B------:R-:W3:Y:S04]  /*1890*/  LDG.E R11, desc[UR4][R16.64+-0x200] ;  /* 0xfffe0004100b7981 */ /* 0x000ee8000c1e1900 */
[----:B---3--:R2:W-:Y:S04]  /*18a0*/  STG.E desc[UR4][R18.64+-0x200], R11 ;  /* 0xfffe000b12007986 */ /* 0x0085e8000c101904 */
[----:B----4-:R-:W3:Y:S04]  /*18b0*/  LDG.E R27, desc[UR4][R16.64] ;  /* 0x00000004101b7981 */ /* 0x010ee8000c1e1900 */
[----:B---3--:R2:W-:Y:S04]  /*18c0*/  STG.E desc[UR4][R18.64], R27 ;  /* 0x0000001b12007986 */ /* 0x0085e8000c101904 */
[----:B0-----:R-:W3:Y:S04]  /*18d0*/  LDG.E R9, desc[UR4][R16.64+0x200] ;  /* 0x0002000410097981 */ /* 0x001ee8000c1e1900 */
[----:B---3--:R2:W-:Y:S04]  /*18e0*/  STG.E desc[UR4][R18.64+0x200], R9 ;  /* 0x0002000912007986 */ /* 0x0085e8000c101904 */
[----:B------:R-:W3:Y:S04]  /*18f0*/  LDG.E R21, desc[UR4][R16.64+0x400] ;  /* 0x0004000410157981 */ /* 0x000ee8000c1e1900 */
[----:B---3--:R2:W-:Y:S04]  /*1900*/  STG.E desc[UR4][R18.64+0x400], R21 ;  /* 0x0004001512007986 */ /* 0x0085e8000c101904 */
[----:B-1----:R-:W3:Y:S01]  /*1910*/  LDG.E R23, desc[UR4][R16.64+0x600] ;  /* 0x0006000410177981 */ /* 0x002ee2000c1e1900 */
[----:B------:R-:W-:-:S02]  /*1920*/  IADD3 R14, PT, PT, R14, 0x10, RZ ;  /* 0x000000100e0e7810 */ /* 0x000fc40007ffe0ff */
[----:B------:R-:W-:Y:S02]  /*1930*/  IADD3 R13, P2, PT, R13, 0x2000, RZ ;  /* 0x000020000d0d7810 */ /* 0x000fe40007f5e0ff */
[----:B------:R-:W-:Y:S02]  /*1940*/  ISETP.NE.AND P1, PT, R14, RZ, PT ;  /* 0x000000ff0e00720c */ /* 0x000fe40003f25270 */
[----:B------:R-:W-:Y:S01]  /*1950*/  IADD3 R12, PT, PT, R12, 0x800, RZ ;  /* 0x000008000c0c7810 */ /* 0x000fe20007ffe0ff */
[----:B------:R-:W-:Y:S01]  /*1960*/  IMAD.X R15, RZ, RZ, R15, P2 ;  /* 0x000000ffff0f7224 */ /* 0x000fe200010e060f */
[----:B---3--:R2:W-:Y:S09]  /*1970*/  STG.E desc[UR4][R18.64+0x600], R23 ;  /* 0x0006001712007986 */ /* 0x0085f2000c101904 */
[----:B------:R-:W-:Y:S05]  /*1980*/  @P1 BRA `(.L_x_351) ;  /* 0xfffffffc003c1947 */ /* 0x000fea000383ffff */
.L_x_350:
[----:B------:R-:W-:Y:S05]  /*1990*/  @!P0 EXIT ;  /* 0x000000000000894d */ /* 0x000fea0003800000 */
[----:B------:R-:W-:Y:S02]  /*19a0*/  ISETP.GE.U32.AND P0, PT, R20, 0x8, PT ;  /* 0x000000081400780c */ /* 0x000fe40003f06070 */
[----:B------:R-:W-:-:S04]  /*19b0*/  LOP3.LUT R12, R0, 0x7, RZ, 0xc0, !PT ;  /* 0x00000007000c7812 */ /* 0x000fc800078ec0ff */
[----:B------:R-:W-:-:S07]  /*19c0*/  ISETP.NE.AND P1, PT, R12, RZ, PT ;  /* 0x000000ff0c00720c */ /* 0x000fce0003f25270 */
[----:B------:R-:W-:Y:S06]  /*19d0*/  @!P0 BRA `(.L_x_352) ;  /* 0x0000000000508947 */ /* 0x000fec0003800000 */
[----:B--2---:R-:W-:-:S04]  /*19e0*/  IMAD R11, R6, 0x80, R7 ;  /* 0x00000080060b7824 */ /* 0x004fc800078e0207 */
[----:B------:R-:W-:-:S05]  /*19f0*/  IMAD.WIDE R8, R11, 0x4, R4 ;  /* 0x000000040b087825 */ /* 0x000fca00078e0204 */
[----:B------:R-:W2:Y:S01]  /*1a00*/  LDG.E R13, desc[UR4][R8.64] ;  /* 0x00000004080d7981 */ /* 0x000ea2000c1e1900 */
[----:B------:R-:W-:-:S05]  /*1a10*/  IMAD.WIDE R10, R11, 0x4, R2 ;  /* 0x000000040b0a7825 */ /* 0x000fca00078e0202 */
[----:B--2---:R0:W-:Y:S04]  /*1a20*/  STG.E desc[UR4][R10.64], R13 ;  /* 0x0000000d0a007986 */ /* 0x0041e8000c101904 */
[----:B------:R-:W2:Y:S04]  /*1a30*/  LDG.E R15, desc[UR4][R8.64+0x200] ;  /* 0x00020004080f7981 */ /* 0x000ea8000c1e1900 */
        /* <DEDUP_REMOVED lines=9> */
[----:B0-----:R-:W2:Y:S04]  /*1ad0*/  LDG.E R13, desc[UR4][R8.64+0xc00] ;  /* 0x000c0004080d7981 */ /* 0x001ea8000c1e1900 */
[----:B--2---:R3:W-:Y:S04]  /*1ae0*/  STG.E desc[UR4][R10.64+0xc00], R13 ;  /* 0x000c000d0a007986 */ /* 0x0047e8000c101904 */
[----:B-1----:R-:W2:Y:S01]  /*1af0*/  LDG.E R15, desc[UR4][R8.64+0xe00] ;  /* 0x000e0004080f7981 */ /* 0x002ea2000c1e1900 */
[----:B------:R-:W-:-:S03]  /*1b00*/  IADD3 R6, PT, PT, R6, 0x8, RZ ;  /* 0x0000000806067810 */ /* 0x000fc60007ffe0ff */
[----:B--2---:R3:W-:Y:S04]  /*1b10*/  STG.E desc[UR4][R10.64+0xe00], R15 ;  /* 0x000e000f0a007986 */ /* 0x0047e8000c101904 */
.L_x_352:
[----:B------:R-:W-:Y:S05]  /*1b20*/  @!P1 EXIT ;  /* 0x000000000000994d */ /* 0x000fea0003800000 */
[----:B------:R-:W-:Y:S02]  /*1b30*/  ISETP.GE.U32.AND P0, PT, R12, 0x4, PT ;  /* 0x000000040c00780c */ /* 0x000fe40003f06070 */
[----:B------:R-:W-:-:S04]  /*1b40*/  LOP3.LUT R0, R0, 0x3, RZ, 0xc0, !PT ;  /* 0x0000000300007812 */ /* 0x000fc800078ec0ff */
[----:B------:R-:W-:-:S07]  /*1b50*/  ISETP.NE.AND P1, PT, R0, RZ, PT ;  /* 0x000000ff0000720c */ /* 0x000fce0003f25270 */
[----:B------:R-:W-:Y:S06]  /*1b60*/  @!P0 BRA `(.L_x_353) ;  /* 0x0000000000308947 */ /* 0x000fec0003800000 */
[----:B--23--:R-:W-:-:S04]  /*1b70*/  IMAD R11, R6, 0x80, R7 ;  /* 0x00000080060b7824 */ /* 0x00cfc800078e0207 */
        /* <DEDUP_REMOVED lines=8> */
[----:B------:R-:W2:Y:S01]  /*1c00*/  LDG.E R19, desc[UR4][R8.64+0x600] ;  /* 0x0006000408137981 */ /* 0x000ea2000c1e1900 */
[----:B------:R-:W-:-:S03]  /*1c10*/  IADD3 R6, PT, PT, R6, 0x4, RZ ;  /* 0x0000000406067810 */ /* 0x000fc60007ffe0ff */
[----:B--2---:R0:W-:Y:S04]  /*1c20*/  STG.E desc[UR4][R10.64+0x600], R19 ;  /* 0x000600130a007986 */ /* 0x0041e8000c101904 */
.L_x_353:
[----:B------:R-:W-:Y:S05]  /*1c30*/  @!P1 EXIT ;  /* 0x000000000000994d */ /* 0x000fea0003800000 */
[----:B0-23--:R-:W-:Y:S01]  /*1c40*/  IMAD R11, R6, 0x80, R7 ;  /* 0x00000080060b7824 */ /* 0x00dfe200078e0207 */
[----:B------:R-:W-:-:S07]  /*1c50*/  IADD3 R0, PT, PT, -R0, RZ, RZ ;  /* 0x000000ff00007210 */ /* 0x000fce0007ffe1ff */
.L_x_354:
[----:B0-----:R-:W-:-:S06]  /*1c60*/  IMAD.WIDE R8, R11, 0x4, R4 ;  /* 0x000000040b087825 */ /* 0x001fcc00078e0204 */
[----:B------:R-:W2:Y:S01]  /*1c70*/  LDG.E R9, desc[UR4][R8.64] ;  /* 0x0000000408097981 */ /* 0x000ea2000c1e1900 */
[----:B------:R-:W-:Y:S02]  /*1c80*/  VIADD R0, R0, 0x1 ;  /* 0x0000000100007836 */ /* 0x000fe40000000000 */
[----:B------:R-:W-:-:S03]  /*1c90*/  IMAD.WIDE R6, R11, 0x4, R2 ;  /* 0x000000040b067825 */ /* 0x000fc600078e0202 */
[----:B------:R-:W-:Y:S02]  /*1ca0*/  ISETP.NE.AND P0, PT, R0, RZ, PT ;  /* 0x000000ff0000720c */ /* 0x000fe40003f05270 */
[----:B--2---:R0:W-:Y:S11]  /*1cb0*/  STG.E desc[UR4][R6.64], R9 ;  /* 0x0000000906007986 */ /* 0x0041f6000c101904 */
[----:B------:R-:W-:Y:S05]  /*1cc0*/  @!P0 EXIT ;  /* 0x000000000000894d */ /* 0x000fea0003800000 */
[----:B------:R-:W-:Y:S01]  /*1cd0*/  IADD3 R11, PT, PT, R11, 0x80, RZ ;  /* 0x000000800b0b7810 */ /* 0x000fe20007ffe0ff */
[----:B------:R-:W-:Y:S06]  /*1ce0*/  BRA `(.L_x_354) ;  /* 0xfffffffc00dc7947 */ /* 0x000fec000383ffff */
.L_x_355:
        /* <DEDUP_REMOVED lines=9> */
.L_x_397:


//--------------------- .text._ZN3cub18CUB_300001_SM_10006detail9transform16transform_kernelINS2_10policy_hubILb1EN4cuda3std3__45tupleIJN6thrust24THRUST_300001_SM_1000_NS6detail15normal_iteratorINSA_10device_ptrIiEEEEEEEE10policy1000Ei20GreedyCliqueOperatorSF_JPiEEEvT0_iT1_T2_DpNS2_10kernel_argIT3_EE --------------------------
	.section	.text._ZN3cub18CUB_300001_SM_10006detail9transform16transform_kernelINS2_10policy_hubILb1EN4cuda3std3__45tupleIJN6thrust24THRUST_300001_SM_1000_NS6detail15normal_iteratorINSA_10device_ptrIiEEEEEEEE10policy1000Ei20GreedyCliqueOperatorSF_JPiEEEvT0_iT1_T2_DpNS2_10kernel_argIT3_EE,"ax",@progbits
	.align	128
        .global         _ZN3cub18CUB_300001_SM_10006detail9transform16transform_kernelINS2_10policy_hubILb1EN4cuda3std3__45tupleIJN6thrust24THRUST_300001_SM_1000_NS6detail15normal_iteratorINSA_10device_ptrIiEEEEEEEE10policy1000Ei20GreedyCliqueOperatorSF_JPiEEEvT0_iT1_T2_DpNS2_10kernel_argIT3_EE
        .type           _ZN3cub18CUB_300001_SM_10006detail9transform16transform_kernelINS2_10policy_hubILb1EN4cuda3std3__45tupleIJN6thrust24THRUST_300001_SM_1000_NS6detail15normal_iteratorINSA_10device_ptrIiEEEEEEEE10policy1000Ei20GreedyCliqueOperatorSF_JPiEEEvT0_iT1_T2_DpNS2_10kernel_argIT3_EE,@function
        .size           _ZN3cub18CUB_300001_SM_10006detail9transform16transform_kernelINS2_10policy_hubILb1EN4cuda3std3__45tupleIJN6thrust24THRUST_300001_SM_1000_NS6detail15normal_iteratorINSA_10device_ptrIiEEEEEEEE10policy1000Ei20GreedyCliqueOperatorSF_JPiEEEvT0_iT1_T2_DpNS2_10kernel_argIT3_EE,(.L_x_398 - _ZN3cub18CUB_300001_SM_10006detail9transform16transform_kernelINS2_10policy_hubILb1EN4cuda3std3__45tupleIJN6thrust24THRUST_300001_SM_1000_NS6detail15normal_iteratorINSA_10device_ptrIiEEEEEEEE10policy1000Ei20GreedyCliqueOperatorSF_JPiEEEvT0_iT1_T2_DpNS2_10kernel_argIT3_EE)
        .other          _ZN3cub18CUB_300001_SM_10006detail9transform16transform_kernelINS2_10policy_hubILb1EN4cuda3std3__45tupleIJN6thrust24THRUST_300001_SM_1000_NS6detail15normal_iteratorINSA_10device_ptrIiEEEEEEEE10policy1000Ei20GreedyCliqueOperatorSF_JPiEEEvT0_iT1_T2_DpNS2_10kernel_argIT3_EE,@"STO_CUDA_ENTRY STV_DEFAULT"
_ZN3cub18CUB_300001_SM_10006detail9transform16transform_kernelINS2_10policy_hubILb1EN4cuda3std3__45tupleIJN6thrust24THRUST_300001_SM_1000_NS6detail15normal_iteratorINSA_10device_ptrIiEEEEEEEE10policy1000Ei20GreedyCliqueOperatorSF_JPiEEEvT0_iT1_T2_DpNS2_10kernel_argIT3_EE:
.text._ZN3cub18CUB_300001_SM_10006detail9transform16transform_kernelINS2_10policy_hubILb1EN4cuda3std3__45tupleIJN6thrust24THRUST_300001_SM_1000_NS6detail15normal_iteratorINSA_10device_ptrIiEEEEEEEE10policy1000Ei20GreedyCliqueOperatorSF_JPiEEEvT0_iT1_T2_DpNS2_10kernel_argIT3_EE:
[----:B------:R-:W-:Y:S08]  /*0000*/  LDC R1, c[0x0][0x37c] ;  /* 0x0000df00ff017b82 */ /* 0x000ff00000000800 */
[----:B------:R-:W0:Y:S01]  /*0010*/  LDC.64 R6, c[0x0][0x380] ;  /* 0x0000e000ff067b82 */ /* 0x000e220000000a00 */
[----:B------:R-:W1:Y:S01]  /*0020*/  S2R R0, SR_TID.X ;  /* 0x0000000000007919 */ /* 0x000e620000002100 */
[----:B------:R-:W-:Y:S06]  /*0030*/  BSSY.RECONVERGENT B0, `(.L_x_356) ;  /* 0x0000017000007945 */ /* 0x000fec0003800200 */
[----:B------:R-:W2:Y:S08]  /*0040*/  S2UR UR4, SR_CTAID.X ;  /* 0x00000000000479c3 */ /* 0x000eb00000002500 */
[----:B------:R-:W3:Y:S01]  /*0050*/  LDC.64 R2, c[0x0][0x3b0] ;  /* 0x0000ec00ff027b82 */ /* 0x000ee20000000a00 */
[----:B0-----:R-:W-:-:S07]  /*0060*/  SHF.L.U32 R8, R7, 0x7, RZ ;  /* 0x0000000707087819 */ /* 0x001fce00000006ff */
[----:B------:R-:W0:Y:S01]  /*0070*/  LDC.64 R4, c[0x0][0x3a8] ;  /* 0x0000ea00ff047b82 */ /* 0x000e220000000a00 */
[----:B--2---:R-:W-:Y:S01]  /*0080*/  IMAD R11, R8, UR4, RZ ;  /* 0x00000004080b7c24 */ /* 0x004fe2000f8e02ff */
[----:B-1----:R-:W-:Y:S01]  /*0090*/  SHF.L.U32 R13, R0, 0x7, RZ ;  /* 0x00000007000d7819 */ /* 0x002fe200000006ff */
[----:B------:R-:W1:Y:S02]  /*00a0*/  LDCU.64 UR4, c[0x0][0x358] ;  /* 0x00006b00ff0477ac */ /* 0x000e640008000a00 */
[----:B------:R-:W-:-:S05]  /*00b0*/  IMAD.IADD R9, R6, 0x1, -R11 ;  /* 0x0000000106097824 */ /* 0x000fca00078e0a0b */
[CC--:B------:R-:W-:Y:S02]  /*00c0*/  VIMNMX R6, PT, PT, R8.reuse, R9.reuse, PT ;  /* 0x0000000908067248 */ /* 0x0c0fe40003fe0100 */
[----:B------:R-:W-:-:S03]  /*00d0*/  ISETP.GT.AND P0, PT, R8, R9, PT ;  /* 0x000000090800720c */ /* 0x000fc60003f04270 */
[----:B------:R-:W-:-:S05]  /*00e0*/  IMAD.SHL.U32 R10, R6, 0x4, RZ ;  /* 0x00000004060a7824 */ /* 0x000fca00078e00ff */
[----:B------:R-:W-:-:S13]  /*00f0*/  ISETP.GE.AND P1, PT, R13, R10, PT ;  /* 0x0000000a0d00720c */ /* 0x000fda0003f26270 */
[----:B-1-3--:R-:W-:Y:S05]  /*0100*/  @P1 BRA `(.L_x_357) ;  /* 0x0000000000241947 */ /* 0x00afea0003800000 */
[----:B------:R-:W1:Y:S02]  /*0110*/  LDC.64 R8, c[0x0][0x3b0] ;  /* 0x0000ec00ff087b82 */ /* 0x000e640000000a00 */
[----:B-1----:R-:W-:-:S04]  /*0120*/  IMAD.WIDE.U32 R8, R0, 0x80, R8 ;  /* 0x0000008000087825 */ /* 0x002fc800078e0008 */
[----:B------:R-:W-:-:S07]  /*0130*/  IMAD.WIDE R8, R11, 0x4, R8 ;  /* 0x000000040b087825 */ /* 0x000fce00078e0208 */
.L_x_358:
[----:B------:R-:W-:Y:S01]  /*0140*/  IADD3 R13, PT, PT, R13, 0x4000, RZ ;  /* 0x000040000d0d7810 */ /* 0x000fe20007ffe0ff */
[----:B------:R1:W-:Y:S03]  /*0150*/  CCTL.E.PF2 [R8] ;  /* 0x000000000800798f */ /* 0x0003e60000800100 */
[----:B------:R-:W-:Y:S02]  /*0160*/  ISETP.GE.AND P1, PT, R13, R10, PT ;  /* 0x0000000a0d00720c */ /* 0x000fe40003f26270 */
[----:B-1----:R-:W-:-:S05]  /*0170*/  IADD3 R8, P2, PT, R8, 0x4000, RZ ;  /* 0x0000400008087810 */ /* 0x002fca0007f5e0ff */
[----:B------:R-:W-:-:S06]  /*0180*/  IMAD.X R9, RZ, RZ, R9, P2 ;  /* 0x000000ffff097224 */ /* 0x000fcc00010e0609 */
[----:B------:R-:W-:Y:S05]  /*0190*/  @!P1 BRA `(.L_x_358) ;  /* 0xfffffffc00e89947 */ /* 0x000fea000383ffff */
.L_x_357:
[----:B------:R-:W-:Y:S05]  /*01a0*/  BSYNC.RECONVERGENT B0 ;  /* 0x0000000000007941 */ /* 0x000fea0003800200 */
.L_x_356:
[----:B------:R-:W-:-:S04]  /*01b0*/  IMAD.WIDE R2, R11, 0x4, R2 ;  /* 0x000000040b027825 */ /* 0x000fc800078e0202 */
[----:B0-----:R-:W-:Y:S01]  /*01c0*/  IMAD.WIDE R4, R11, 0x4, R4 ;  /* 0x000000040b047825 */ /* 0x001fe200078e0204 */
[----:B------:R-:W-:Y:S06]  /*01d0*/  @P0 BRA `(.L_x_359) ;  /* 0x0000000800500947 */ /* 0x000fec0003800000 */
[----:B------:R-:W-:-:S13]  /*01e0*/  ISETP.GE.AND P0, PT, R7, 0x1, PT ;  /* 0x000000010700780c */ /* 0x000fda0003f06270 */
[----:B------:R-:W-:Y:S05]  /*01f0*/  @!P0 EXIT ;  /* 0x000000000000894d */ /* 0x000fea0003800000 */
[----:B------:R-:W0:Y:S02]  /*0200*/  LDCU UR6, c[0x0][0x3a0] ;  /* 0x00007400ff0677ac */ /* 0x000e240008000800 */
[----:B0-----:R-:W-:-:S09]  /*0210*/  UISETP.GE.AND UP0, UPT, UR6, 0x1, UPT ;  /* 0x000000010600788c */ /* 0x001fd2000bf06270 */
[----:B------:R-:W-:Y:S05]  /*0220*/  BRA.U !UP0, `(.L_x_360) ;  /* 0x0000000108787547 */ /* 0x000fea000b800000 */
[----:B------:R-:W-:-:S07]  /*0230*/  HFMA2 R15, -RZ, RZ, 0, 0 ;  /* 0x00000000ff0f7431 */ /* 0x000fce00000001ff */
.L_x_364:
        /* <DEDUP_REMOVED lines=9> */
.L_x_363:
[----:B---34-:R-:W-:-:S06]  /*02d0*/  IMAD.WIDE.U32 R10, R17, 0x4, R8 ;  /* 0x00000004110a7825 */ /* 0x018fcc00078e0008 */
[----:B------:R-:W2:Y:S02]  /*02e0*/  LDG.E R10, desc[UR4][R10.64] ;  /* 0x000000040a0a7981 */ /* 0x000ea4000c1e1900 */
[----:B--2--5:R-:W-:-:S04]  /*02f0*/  IMAD R13, R23, UR6, R10 ;  /* 0x00000006170d7c24 */ /* 0x024fc8000f8e020a */
[----:B0-----:R-:W-:-:S06]  /*0300*/  IMAD.WIDE R12, R13, 0x4, R6 ;  /* 0x000000040d0c7825 */ /* 0x001fcc00078e0206 */
        /* <DEDUP_REMOVED lines=8> */
.L_x_362:
[----:B-1----:R-:W-:Y:S05]  /*0390*/  BSYNC.RECONVERGENT B0 ;  /* 0x0000000000007941 */ /* 0x002fea0003800200 */
.L_x_361:
[----:B------:R-:W0:Y:S01]  /*03a0*/  LDCU UR8, c[0x0][0x384] ;  /* 0x00007080ff0877ac */ /* 0x000e220008000800 */
[----:B------:R-:W-:Y:S01]  /*03b0*/  IADD3 R15, PT, PT, R15, 0x1, RZ ;  /* 0x000000010f0f7810 */ /* 0x000fe20007ffe0ff */
[----:B------:R-:W-:-:S05]  /*03c0*/  IMAD.WIDE R6, R21, 0x4, R4 ;  /* 0x0000000415067825 */ /* 0x000fca00078e0204 */
[----:B------:R1:W-:Y:S01]  /*03d0*/  STG.E desc[UR4][R6.64], R19 ;  /* 0x0000001306007986 */ /* 0x0003e2000c101904 */
[----:B0-----:R-:W-:-:S13]  /*03e0*/  ISETP.NE.AND P0, PT, R15, UR8, PT ;  /* 0x000000080f007c0c */ /* 0x001fda000bf05270 */
[----:B-1----:R-:W-:Y:S05]  /*03f0*/  @!P0 EXIT ;  /* 0x000000000000894d */ /* 0x002fea0003800000 */
[----:B------:R-:W-:Y:S05]  /*0400*/  BRA `(.L_x_364) ;  /* 0xfffffffc008c7947 */ /* 0x000fea000383ffff */
.L_x_360:
        /* <DEDUP_REMOVED lines=10> */
.L_x_366:
        /* <DEDUP_REMOVED lines=25> */
[----:B------:R-:W-:Y:S02]  /*0640*/  IADD3.X R19, PT, PT, R3, R21, RZ, P1, !PT ;  /* 0x0000001503137210 */ /* 0x000fe40000ffe4ff */
        /* <DEDUP_REMOVED lines=23> */
.L_x_365:
        /* <DEDUP_REMOVED lines=25> */
.L_x_367:
[----:B------:R-:W-:Y:S05]  /*0950*/  @!P1 EXIT ;  /* 0x000000000000994d */ /* 0x000fea0003800000 */
[----:B------:R-:W-:Y:S02]  /*0960*/  ISETP.GE.U32.AND P0, PT, R6, 0x4, PT ;  /* 0x000000040600780c */ /* 0x000fe40003f06070 */
[----:B------:R-:W-:-:S04]  /*0970*/  LOP3.LUT R8, R7, 0x3, RZ, 0xc0, !PT ;  /* 0x0000000307087812 */ /* 0x000fc800078ec0ff */
[----:B------:R-:W-:-:S07]  /*0980*/  ISETP.NE.AND P1, PT, R8, RZ, PT ;  /* 0x000000ff0800720c */ /* 0x000fce0003f25270 */
[----:B------:R-:W-:Y:S06]  /*0990*/  @!P0 BRA `(.L_x_368) ;  /* 0x0000000000308947 */ /* 0x000fec0003800000 */
[----:B--2---:R-:W-:-:S04]  /*09a0*/  IMAD R11, R9, 0x80, R0 ;  /* 0x00000080090b7824 */ /* 0x004fc800078e0200 */
[----:B------:R-:W-:-:S05]  /*09b0*/  IMAD.WIDE R6, R11, 0x4, R2 ;  /* 0x000000040b067825 */ /* 0x000fca00078e0202 */
[----:B---3--:R-:W2:Y:S01]  /*09c0*/  LDG.E R13, desc[UR4][R6.64] ;  /* 0x00000004060d7981 */ /* 0x008ea2000c1e1900 */
        /* <DEDUP_REMOVED lines=9> */
.L_x_368:
[----:B------:R-:W-:Y:S05]  /*0a60*/  @!P1 EXIT ;  /* 0x000000000000994d */ /* 0x000fea0003800000 */
[----:B0-2---:R-:W-:Y:S01]  /*0a70*/  IMAD R11, R9, 0x80, R0 ;  /* 0x00000080090b7824 */ /* 0x005fe200078e0200 */
[----:B------:R-:W-:-:S07]  /*0a80*/  IADD3 R0, PT, PT, -R8, RZ, RZ ;  /* 0x000000ff08007210 */ /* 0x000fce0007ffe1ff */
.L_x_369:
[----:B0-----:R-:W-:-:S06]  /*0a90*/  IMAD.WIDE R8, R11, 0x4, R2 ;  /* 0x000000040b087825 */ /* 0x001fcc00078e0202 */
[----:B------:R-:W2:Y:S01]  /*0aa0*/  LDG.E R9, desc[UR4][R8.64] ;  /* 0x0000000408097981 */ /* 0x000ea2000c1e1900 */
[C---:B------:R-:W-:Y:S01]  /*0ab0*/  IMAD.WIDE R6, R11.reuse, 0x4, R4 ;  /* 0x000000040b067825 */ /* 0x040fe200078e0204 */
[----:B------:R-:W-:-:S03]  /*0ac0*/  IADD3 R11, PT, PT, R11, 0x80, RZ ;  /* 0x000000800b0b7810 */ /* 0x000fc60007ffe0ff */
[----:B------:R-:W-:-:S05]  /*0ad0*/  VIADD R0, R0, 0x1 ;  /* 0x0000000100007836 */ /* 0x000fca0000000000 */
[----:B------:R-:W-:Y:S01]  /*0ae0*/  ISETP.NE.AND P0, PT, R0, RZ, PT ;  /* 0x000000ff0000720c */ /* 0x000fe20003f05270 */
[----:B--2---:R0:W-:-:S12]  /*0af0*/  STG.E desc[UR4][R6.64], R9 ;  /* 0x0000000906007986 */ /* 0x0041d8000c101904 */
[----:B------:R-:W-:Y:S05]  /*0b00*/  @P0 BRA `(.L_x_369) ;  /* 0xfffffffc00e00947 */ /* 0x000fea000383ffff */
[----:B------:R-:W-:Y:S05]  /*0b10*/  EXIT ;  /* 0x000000000000794d */ /* 0x000fea0003800000 */
.L_x_359:
[----:B------:R-:W-:-:S13]  /*0b20*/  ISETP.GE.AND P0, PT, R7, 0x1, PT ;  /* 0x000000010700780c */ /* 0x000fda0003f06270 */
[----:B------:R-:W-:Y:S05]  /*0b30*/  @!P0 EXIT ;  /* 0x000000000000894d */ /* 0x000fea0003800000 */
[----:B------:R-:W0:Y:S02]  /*0b40*/  LDCU UR6, c[0x0][0x3a0] ;  /* 0x00007400ff0677ac */ /* 0x000e240008000800 */
[----:B0-----:R-:W-:-:S09]  /*0b50*/  UISETP.GE.AND UP0, UPT, UR6, 0x1, UPT ;  /* 0x000000010600788c */ /* 0x001fd2000bf06270 */
[----:B------:R-:W-:Y:S05]  /*0b60*/  BRA.U !UP0, `(.L_x_370) ;  /* 0x0000000108887547 */ /* 0x000fea000b800000 */
[----:B------:R-:W-:-:S07]  /*0b70*/  IMAD.MOV.U32 R7, RZ, RZ, RZ ;  /* 0x000000ffff077224 */ /* 0x000fce00078e00ff */
.L_x_376:
        /* <DEDUP_REMOVED lines=12> */
.L_x_375:
[----:B---34-:R-:W-:-:S06]  /*0c40*/  IMAD.WIDE.U32 R12, R17, 0x4, R10 ;  /* 0x00000004110c7825 */ /* 0x018fcc00078e000a */
[----:B------:R-:W1:Y:S02]  /*0c50*/  LDG.E R12, desc[UR4][R12.64] ;  /* 0x000000040c0c7981 */ /* 0x000e64000c1e1900 */
[----:B-1---5:R-:W-:-:S04]  /*0c60*/  IMAD R15, R23, UR6, R12 ;  /* 0x00000006170f7c24 */ /* 0x022fc8000f8e020c */
[----:B--2---:R-:W-:-:S06]  /*0c70*/  IMAD.WIDE R14, R15, 0x4, R8 ;  /* 0x000000040f0e7825 */ /* 0x004fcc00078e0208 */
        /* <DEDUP_REMOVED lines=8> */
.L_x_374:
[----:B0-----:R-:W-:Y:S05]  /*0d00*/  BSYNC.RECONVERGENT B1 ;  /* 0x0000000000017941 */ /* 0x001fea0003800200 */
.L_x_373:
[----:B------:R-:W-:-:S05]  /*0d10*/  IMAD.WIDE R8, R21, 0x4, R4 ;  /* 0x0000000415087825 */ /* 0x000fca00078e0204 */
[----:B------:R2:W-:Y:S02]  /*0d20*/  STG.E desc[UR4][R8.64], R19 ;  /* 0x0000001308007986 */ /* 0x0005e4000c101904 */
.L_x_372:
[----:B01----:R-:W-:Y:S05]  /*0d30*/  BSYNC.RECONVERGENT B0 ;  /* 0x0000000000007941 */ /* 0x003fea0003800200 */
.L_x_371:
[----:B------:R-:W0:Y:S01]  /*0d40*/  LDCU UR8, c[0x0][0x384] ;  /* 0x00007080ff0877ac */ /* 0x000e220008000800 */
[----:B------:R-:W-:-:S05]  /*0d50*/  VIADD R7, R7, 0x1 ;  /* 0x0000000107077836 */ /* 0x000fca0000000000 */
[----:B0-----:R-:W-:-:S13]  /*0d60*/  ISETP.NE.AND P0, PT, R7, UR8, PT ;  /* 0x0000000807007c0c */ /* 0x001fda000bf05270 */
[----:B------:R-:W-:Y:S05]  /*0d70*/  @!P0 EXIT ;  /* 0x000000000000894d */ /* 0x000fea0003800000 */
[----:B------:R-:W-:Y:S05]  /*0d80*/  BRA `(.L_x_376) ;  /* 0xfffffffc007c7947 */ /* 0x000fea000383ffff */
.L_x_370:
[C---:B------:R-:W-:Y:S01]  /*0d90*/  ISETP.GE.U32.AND P0, PT, R7.reuse, 0x4, PT ;  /* 0x000000040700780c */ /* 0x040fe20003f06070 */
[----:B------:R-:W-:Y:S01]  /*0da0*/  HFMA2 R9, -RZ, RZ, 0, 0 ;  /* 0x00000000ff097431 */ /* 0x000fe200000001ff */
[----:B------:R-:W-:-:S11]  /*0db0*/  LOP3.LUT R8, R7, 0x3, RZ, 0xc0, !PT ;  /* 0x0000000307087812 */ /* 0x000fd600078ec0ff */
[----:B------:R-:W-:Y:S05]  /*0dc0*/  @!P0 BRA `(.L_x_377) ;  /* 0x0000000c00008947 */ /* 0x000fea0003800000 */
[----:B------:R-:W-:Y:S01]  /*0dd0*/  LOP3.LUT R9, R7, 0x7ffffffc, RZ, 0xc0, !PT ;  /* 0x7ffffffc07097812 */ /* 0x000fe200078ec0ff */
[----:B------:R-:W-:-:S03]  /*0de0*/  IMAD.MOV.U32 R10, RZ, RZ, RZ ;  /* 0x000000ffff0a7224 */ /* 0x000fc600078e00ff */
[----:B------:R-:W-:-:S13]  /*0df0*/  ISETP.GT.AND P0, PT, R9, RZ, PT ;  /* 0x000000ff0900720c */ /* 0x000fda0003f04270 */
[----:B------:R-:W-:Y:S05]  /*0e00*/  @!P0 BRA `(.L_x_378) ;  /* 0x0000000800848947 */ /* 0x000fea0003800000 */
[----:B------:R-:W-:Y:S02]  /*0e10*/  IADD3 R7, PT, PT, R9, -R10, RZ ;  /* 0x8000000a09077210 */ /* 0x000fe40007ffe0ff */
[----:B------:R-:W-:Y:S02]  /*0e20*/  PLOP3.LUT P0, PT, PT, PT, PT, 0x80, 0x8 ;  /* 0x000000000008781c */ /* 0x000fe40003f0f070 */
[----:B------:R-:W-:-:S13]  /*0e30*/  ISETP.GT.AND P1, PT, R7, 0xc, PT ;  /* 0x0000000c0700780c */ /* 0x000fda0003f24270 */
[----:B------:R-:W-:Y:S05]  /*0e40*/  @!P1 BRA `(.L_x_379) ;  /* 0x0000000400949947 */ /* 0x000fea0003800000 */
[----:B------:R-:W-:Y:S01]  /*0e50*/  PLOP3.LUT P0, PT, PT, PT, PT, 0x8, 0x80 ;  /* 0x000000000080781c */ /* 0x000fe20003f0e170 */
[----:B------:R-:W-:-:S12]  /*0e60*/  VIADD R7, R9, 0xfffffff4 ;  /* 0xfffffff409077836 */ /* 0x000fd80000000000 */
.L_x_380:
[----:B------:R-:W-:-:S04]  /*0e70*/  LEA R11, R10, R0, 0x7 ;  /* 0x000000000a0b7211 */ /* 0x000fc800078e38ff */
[----:B------:R-:W-:-:S13]  /*0e80*/  ISETP.GE.AND P2, PT, R11, R6, PT ;  /* 0x000000060b00720c */ /* 0x000fda0003f46270 */
[----:B------:R-:W-:-:S05]  /*0e90*/  @!P2 IMAD.WIDE R12, R11, 0x4, R2 ;  /* 0x000000040b0ca825 */ /* 0x000fca00078e0202 */
        /* <DEDUP_REMOVED lines=92> */
[----:B------:R-:W-:-:S04]  /*1460*/  IADD3 R10, PT, PT, R10, 0x10, RZ ;  /* 0x000000100a0a7810 */ /* 0x000fc80007ffe0ff */
[----:B--2---:R1:W-:Y:S01]  /*1470*/  @!P1 STG.E desc[UR4][R14.64], R13 ;  /* 0x0000000d0e009986 */ /* 0x0043e2000c101904 */
[----:B------:R-:W-:-:S13]  /*1480*/  ISETP.GE.AND P1, PT, R10, R7, PT ;  /* 0x000000070a00720c */ /* 0x000fda0003f26270 */
[----:B-1----:R-:W-:Y:S05]  /*1490*/  @!P1 BRA `(.L_x_380) ;  /* 0xfffffff800749947 */ /* 0x002fea000383ffff */
.L_x_379:
[----:B------:R-:W-:-:S05]  /*14a0*/  IMAD.IADD R7, R9, 0x1, -R10 ;  /* 0x0000000109077824 */ /* 0x000fca00078e0a0a */
[----:B------:R-:W-:-:S13]  /*14b0*/  ISETP.GT.AND P1, PT, R7, 0x4, PT ;  /* 0x000000040700780c */ /* 0x000fda0003f24270 */
[----:B------:R-:W-:Y:S05]  /*14c0*/  @!P1 BRA `(.L_x_381) ;  /* 0x0000000000cc9947 */ /* 0x000fea0003800000 */
        /* <DEDUP_REMOVED lines=24> */
[----:B------:R-:W-:-:S03]  /*1650*/  @!P1 IMAD.WIDE R10, R11, 0x4, R4 ;  /* 0x000000040b0a9825 */ /* 0x000fc600078e0204 */
[----:B------:R-:W-:-:S13]  /*1660*/  ISETP.GE.AND P0, PT, R29, R6, PT ;  /* 0x000000061d00720c */ /* 0x000fda0003f06270 */
[C---:B-1----:R-:W-:Y:S01]  /*1670*/  @!P0 IMAD.WIDE R16, R29.reuse, 0x4, R2 ;  /* 0x000000041d108825 */ /* 0x042fe200078e0202 */
[----:B------:R-:W-:Y:S01]  /*1680*/  IADD3 R19, PT, PT, R29, 0x80, RZ ;  /* 0x000000801d137810 */ /* 0x000fe20007ffe0ff */
[----:B--2---:R-:W-:Y:S04]  /*1690*/  @!P1 STG.E desc[UR4][R10.64], R23 ;  /* 0x000000170a009986 */ /* 0x004fe8000c101904 */
[----:B------:R-:W2:Y:S01]  /*16a0*/  @!P0 LDG.E R25, desc[UR4][R16.64] ;  /* 0x0000000410198981 */ /* 0x000ea2000c1e1900 */
[----:B------:R-:W-:Y:S01]  /*16b0*/  ISETP.GE.AND P1, PT, R19, R6, PT ;  /* 0x000000061300720c */ /* 0x000fe20003f26270 */
[----:B0-----:R-:W-:-:S12]  /*16c0*/  @!P0 IMAD.WIDE R12, R29, 0x4, R4 ;  /* 0x000000041d0c8825 */ /* 0x001fd800078e0204 */
[----:B------:R-:W-:-:S04]  /*16d0*/  @!P1 IMAD.WIDE R14, R19, 0x4, R2 ;  /* 0x00000004130e9825 */ /* 0x000fc800078e0202 */
[----:B------:R-:W-:Y:S01]  /*16e0*/  VIADD R22, R29, 0x100 ;  /* 0x000001001d167836 */ /* 0x000fe20000000000 */
[----:B--2---:R0:W-:Y:S04]  /*16f0*/  @!P0 STG.E desc[UR4][R12.64], R25 ;  /* 0x000000190c008986 */ /* 0x0041e8000c101904 */
[----:B------:R-:W2:Y:S01]  /*1700*/  @!P1 LDG.E R27, desc[UR4][R14.64] ;  /* 0x000000040e1b9981 */ /* 0x000ea2000c1e1900 */
[----:B------:R-:W-:Y:S01]  /*1710*/  ISETP.GE.AND P0, PT, R22, R6, PT ;  /* 0x000000061600720c */ /* 0x000fe20003f06270 */
[----:B------:R-:W-:-:S12]  /*1720*/  @!P1 IMAD.WIDE R18, R19, 0x4, R4 ;  /* 0x0000000413129825 */ /* 0x000fd800078e0204 */
[C---:B------:R-:W-:Y:S01]  /*1730*/  @!P0 IMAD.WIDE R20, R22.reuse, 0x4, R2 ;  /* 0x0000000416148825 */ /* 0x040fe200078e0202 */
        /* <DEDUP_REMOVED lines=12> */
.L_x_381:
[----:B------:R-:W-:-:S13]  /*1800*/  ISETP.NE.OR P0, PT, R10, R9, P0 ;  /* 0x000000090a00720c */ /* 0x000fda0000705670 */
[----:B------:R-:W-:Y:S05]  /*1810*/  @!P0 BRA `(.L_x_377) ;  /* 0x00000000006c8947 */ /* 0x000fea0003800000 */
.L_x_378:
[----:B------:R-:W-:-:S05]  /*1820*/  IMAD R23, R10, 0x80, R0 ;  /* 0x000000800a177824 */ /* 0x000fca00078e0200 */
[----:B------:R-:W-:-:S13]  /*1830*/  ISETP.GE.AND P0, PT, R23, R6, PT ;  /* 0x000000061700720c */ /* 0x000fda0003f06270 */
[----:B-12---:R-:W-:-:S05]  /*1840*/  @!P0 IMAD.WIDE R12, R23, 0x4, R2 ;  /* 0x00000004170c8825 */ /* 0x006fca00078e0202 */
[----:B------:R-:W2:Y:S01]  /*1850*/  @!P0 LDG.E R7, desc[UR4][R12.64] ;  /* 0x000000040c078981 */ /* 0x000ea2000c1e1900 */
[C---:B------:R-:W-:Y:S01]  /*1860*/  IADD3 R19, PT, PT, R23.reuse, 0x80, RZ ;  /* 0x0000008017137810 */ /* 0x040fe20007ffe0ff */
        /* <DEDUP_REMOVED lines=11> */
[----:B------:R-:W3:Y:S01]  /*1920*/  @!P0 LDG.E R21, desc[UR4][R20.64] ;  /* 0x0000000414158981 */ /* 0x000ee2000c1e1900 */
[----:B------:R-:W-:Y:S01]  /*1930*/  ISETP.GE.AND P1, PT, R23, R6, PT ;  /* 0x000000061700720c */ /* 0x000fe20003f26270 */
[----:B------:R-:W-:-:S12]  /*1940*/  @!P0 IMAD.WIDE R12, R25, 0x4, R4 ;  /* 0x00000004190c8825 */ /* 0x000fd800078e0204 */
[C---:B0-----:R-:W-:Y:S01]  /*1950*/  @!P1 IMAD.WIDE R14, R23.reuse, 0x4, R2 ;  /* 0x00000004170e9825 */ /* 0x041fe200078e0202 */
[----:B---3--:R2:W-:Y:S05]  /*1960*/  @!P0 STG.E desc[UR4][R12.64], R21 ;  /* 0x000000150c008986 */ /* 0x0085ea000c101904 */
[----:B------:R-:W3:Y:S01]  /*1970*/  @!P1 LDG.E R15, desc[UR4][R14.64] ;  /* 0x000000040e0f9981 */ /* 0x000ee2000c1e1900 */
[----:B------:R-:W-:Y:S01]  /*1980*/  @!P1 IMAD.WIDE R16, R23, 0x4, R4 ;  /* 0x0000000417109825 */ /* 0x000fe200078e0204 */
[----:B------:R-:W-:-:S04]  /*1990*/  IADD3 R10, PT, PT, R10, 0x4, RZ ;  /* 0x000000040a0a7810 */ /* 0x000fc80007ffe0ff */
[----:B------:R-:W-:Y:S01]  /*19a0*/  ISETP.NE.AND P0, PT, R10, R9, PT ;  /* 0x000000090a00720c */ /* 0x000fe20003f05270 */
[----:B---3--:R2:W-:-:S12]  /*19b0*/  @!P1 STG.E desc[UR4][R16.64], R15 ;  /* 0x0000000f10009986 */ /* 0x0085d8000c101904 */
[----:B------:R-:W-:Y:S05]  /*19c0*/  @P0 BRA `(.L_x_378) ;  /* 0xfffffffc00940947 */ /* 0x000fea000383ffff */
.L_x_377:
[----:B------:R-:W-:-:S13]  /*19d0*/  ISETP.NE.AND P0, PT, R8, RZ, PT ;  /* 0x000000ff0800720c */ /* 0x000fda0003f05270 */
[----:B------:R-:W-:Y:S05]  /*19e0*/  @!P0 EXIT ;  /* 0x000000000000894d */ /* 0x000fea0003800000 */
[----:B------:R-:W-:Y:S01]  /*19f0*/  LEA R7, R9, R0, 0x7 ;  /* 0x0000000009077211 */ /* 0x000fe200078e38ff */
[----:B------:R-:W-:-:S07]  /*1a00*/  IMAD.MOV R0, RZ, RZ, -R8 ;  /* 0x000000ffff007224 */ /* 0x000fce00078e0a08 */
.L_x_382:
[C---:B------:R-:W-:Y:S01]  /*1a10*/  ISETP.GE.AND P0, PT, R7.reuse, R6, PT ;  /* 0x000000060700720c */ /* 0x040fe20003f06270 */
[----:B--2---:R-:W-:-:S12]  /*1a20*/  IMAD.WIDE R10, R7, 0x4, R2 ;  /* 0x00000004070a7825 */ /* 0x004fd800078e0202 */
[----:B------:R-:W2:Y:S01]  /*1a30*/  @!P0 LDG.E R11, desc[UR4][R10.64] ;  /* 0x000000040a0b8981 */ /* 0x000ea2000c1e1900 */
[----:B------:R-:W-:Y:S01]  /*1a40*/  IMAD.WIDE R8, R7, 0x4, R4 ;  /* 0x0000000407087825 */ /* 0x000fe200078e0204 */
[----:B------:R-:W-:-:S04]  /*1a50*/  IADD3 R0, PT, PT, R0, 0x1, RZ ;  /* 0x0000000100007810 */ /* 0x000fc80007ffe0ff */
[----:B--2---:R0:W-:Y:S01]  /*1a60*/  @!P0 STG.E desc[UR4][R8.64], R11 ;  /* 0x0000000b08008986 */ /* 0x0041e2000c101904 */
[----:B------:R-:W-:-:S13]  /*1a70*/  ISETP.NE.AND P0, PT, R0, RZ, PT ;  /* 0x000000ff0000720c */ /* 0x000fda0003f05270 */
[----:B0-----:R-:W-:Y:S05]  /*1a80*/  @!P0 EXIT ;  /* 0x000000000000894d */ /* 0x001fea0003800000 */
[----:B------:R-:W-:Y:S01]  /*1a90*/  IADD3 R7, PT, PT, R7, 0x80, RZ ;  /* 0x0000008007077810 */ /* 0x000fe20007ffe0ff */
[----:B------:R-:W-:Y:S06]  /*1aa0*/  BRA `(.L_x_382) ;  /* 0xfffffffc00d87947 */ /* 0x000fec000383ffff */
.L_x_383:
        /* <DEDUP_REMOVED lines=13> */
.L_x_398:


//--------------------- .text._ZN3cub18CUB_300001_SM_10006detail8for_each13static_kernelINS2_12policy_hub_t12policy_500_tElN6thrust24THRUST_300001_SM_1000_NS8cuda_cub10__tabulate7functorINS7_6detail15normal_iteratorINS7_10device_ptrIiEEEENS7_6system6detail7generic6detail22compute_sequence_valueIivEElEEEEvT0_T1_ --------------------------
	.section	.text._ZN3cub18CUB_300001_SM_10006detail8for_each13static_kernelINS2_12policy_hub_t12policy_500_tElN6thrust24THRUST_300001_SM_1000_NS8cuda_cub10__tabulate7functorINS7_6detail15normal_iteratorINS7_10device_ptrIiEEEENS7_6system6detail7generic6detail22compute_sequence_valueIivEElEEEEvT0_T1_,"ax",@progbits
	.align	128
        .global         _ZN3cub18CUB_300001_SM_10006detail8for_each13static_kernelINS2_12policy_hub_t12policy_500_tElN6thrust24THRUST_300001_SM_1000_NS8cuda_cub10__tabulate7functorINS7_6detail15normal_iteratorINS7_10device_ptrIiEEEENS7_6system6detail7generic6detail22compute_sequence_valueIivEElEEEEvT0_T1_
        .type           _ZN3cub18CUB_300001_SM_10006detail8for_each13static_kernelINS2_12policy_hub_t12policy_500_tElN6thrust24THRUST_300001_SM_1000_NS8cuda_cub10__tabulate7functorINS7_6detail15normal_iteratorINS7_10device_ptrIiEEEENS7_6system6detail7generic6detail22compute_sequence_valueIivEElEEEEvT0_T1_,@function
        .size           _ZN3cub18CUB_300001_SM_10006detail8for_each13static_kernelINS2_12policy_hub_t12policy_500_tElN6thrust24THRUST_300001_SM_1000_NS8cuda_cub10__tabulate7functorINS7_6detail15normal_iteratorINS7_10device_ptrIiEEEENS7_6system6detail7generic6detail22compute_sequence_valueIivEElEEEEvT0_T1_,(.L_x_399 - _ZN3cub18CUB_300001_SM_10006detail8for_each13static_kernelINS2_12policy_hub_t12policy_500_tElN6thrust24THRUST_300001_SM_1000_NS8cuda_cub10__tabulate7functorINS7_6detail15normal_iteratorINS7_10device_ptrIiEEEENS7_6system6detail7generic6detail22compute_sequence_valueIivEElEEEEvT0_T1_)
        .other          _ZN3cub18CUB_300001_SM_10006detail8for_each13static_kernelINS2_12policy_hub_t12policy_500_tElN6thrust24THRUST_300001_SM_1000_NS8cuda_cub10__tabulate7functorINS7_6detail15normal_iteratorINS7_10device_ptrIiEEEENS7_6system6detail7generic6detail22compute_sequence_valueIivEElEEEEvT0_T1_,@"STO_CUDA_ENTRY STV_DEFAULT"
_ZN3cub18CUB_300001_SM_10006detail8for_each13static_kernelINS2_12policy_hub_t12policy_500_tElN6thrust24THRUST_300001_SM_1000_NS8cuda_cub10__tabulate7functorINS7_6detail15normal_iteratorINS7_10device_ptrIiEEEENS7_6system6detail7generic6detail22compute_sequence_valueIivEElEEEEvT0_T1_:
.text._ZN3cub18CUB_300001_SM_10006detail8for_each13static_kernelINS2_12policy_hub_t12policy_500_tElN6thrust24THRUST_300001_SM_1000_NS8cuda_cub10__tabulate7functorINS7_6detail15normal_iteratorINS7_10device_ptrIiEEEENS7_6system6detail7generic6detail22compute_sequence_valueIivEElEEEEvT0_T1_:
[----:B------:R-:W-:Y:S08]  /*0000*/  LDC R1, c[0x0][0x37c] ;  /* 0x0000df00ff017b82 */ /* 0x000ff00000000800 */
[----:B------:R-:W0:Y:S01]  /*0010*/  S2UR UR4, SR_CTAID.X ;  /* 0x00000000000479c3 */ /* 0x000e220000002500 */
[----:B------:R-:W1:Y:S01]  /*0020*/  LDCU.64 UR6, c[0x0][0x380] ;  /* 0x00007000ff0677ac */ /* 0x000e620008000a00 */
[----:B------:R-:W2:Y:S01]  /*0030*/  LDCU.64 UR8, c[0x0][0x358] ;  /* 0x00006b00ff0877ac */ /* 0x000ea20008000a00 */
[----:B0-----:R-:W-:-:S04]  /*0040*/  UIMAD.WIDE.U32 UR4, UR4, 0x200, URZ ;  /* 0x00000200040478a5 */ /* 0x001fc8000f8e00ff */
[----:B-1----:R-:W-:-:S04]  /*0050*/  UIADD3 UR6, UP0, UPT, -UR4, UR6, URZ ;  /* 0x0000000604067290 */ /* 0x002fc8000ff1e1ff */
[----:B------:R-:W-:Y:S02]  /*0060*/  UIADD3.X UR7, UPT, UPT, ~UR5, UR7, URZ, UP0, !UPT ;  /* 0x0000000705077290 */ /* 0x000fe400087fe5ff */
[----:B------:R-:W-:-:S04]  /*0070*/  UISETP.GE.U32.AND UP0, UPT, UR6, 0x200, UPT ;  /* 0x000002000600788c */ /* 0x000fc8000bf06070 */
[----:B------:R-:W-:-:S09]  /*0080*/  UISETP.GE.AND.EX UP0, UPT, UR7, URZ, UPT, UP0 ;  /* 0x000000ff0700728c */ /* 0x000fd2000bf06300 */
[----:B--2---:R-:W-:Y:S05]  /*0090*/  BRA.U !UP0, `(.L_x_384) ;  /* 0x0000000108347547 */ /* 0x004fea000b800000 */
[----:B------:R-:W0:Y:S01]  /*00a0*/  S2R R0, SR_TID.X ;  /* 0x0000000000007919 */ /* 0x000e220000002100 */
[----:B------:R-:W1:Y:S01]  /*00b0*/  LDC.64 R6, c[0x0][0x390] ;  /* 0x0000e400ff067b82 */ /* 0x000e620000000a00 */
[----:B------:R-:W2:Y:S01]  /*00c0*/  LDCU.64 UR10, c[0x0][0x388] ;  /* 0x00007100ff0a77ac */ /* 0x000ea20008000a00 */
[----:B0-----:R-:W-:-:S05]  /*00d0*/  IADD3 R5, P0, PT, R0, UR4, RZ ;  /* 0x0000000400057c10 */ /* 0x001fca000ff1e0ff */
[----:B------:R-:W-:Y:S01]  /*00e0*/  IMAD.X R4, RZ, RZ, UR5, P0 ;  /* 0x00000005ff047e24 */ /* 0x000fe200080e06ff */
[C---:B--2---:R-:W-:Y:S01]  /*00f0*/  LEA R2, P0, R5.reuse, UR10, 0x2 ;  /* 0x0000000a05027c11 */ /* 0x044fe2000f8010ff */
[----:B------:R-:W-:-:S03]  /*0100*/  VIADD R0, R5, 0x100 ;  /* 0x0000010005007836 */ /* 0x000fc60000000000 */
[C---:B------:R-:W-:Y:S01]  /*0110*/  LEA.HI.X R3, R5.reuse, UR11, R4, 0x2, P0 ;  /* 0x0000000b05037c11 */ /* 0x040fe200080f1404 */
[-CC-:B-1----:R-:W-:Y:S02]  /*0120*/  IMAD R5, R5, R7.reuse, R6.reuse ;  /* 0x0000000705057224 */ /* 0x182fe400078e0206 */
[----:B------:R-:W-:-:S03]  /*0130*/  IMAD R7, R0, R7, R6 ;  /* 0x0000000700077224 */ /* 0x000fc600078e0206 */
[----:B------:R-:W-:Y:S04]  /*0140*/  STG.E desc[UR8][R2.64], R5 ;  /* 0x0000000502007986 */ /* 0x000fe8000c101908 */
[----:B------:R-:W-:Y:S01]  /*0150*/  STG.E desc[UR8][R2.64+0x400], R7 ;  /* 0x0004000702007986 */ /* 0x000fe2000c101908 */
[----:B------:R-:W-:Y:S05]  /*0160*/  EXIT ;  /* 0x000000000000794d */ /* 0x000fea0003800000 */
.L_x_384:
[----:B------:R-:W0:Y:S01]  /*0170*/  S2R R2, SR_TID.X ;  /* 0x0000000000027919 */ /* 0x000e220000002100 */
[----:B------:R-:W-:Y:S01]  /*0180*/  USHF.R.S32.HI UR7, URZ, 0x1f, UR6 ;  /* 0x0000001fff077899 */ /* 0x000fe20008011406 */
[----:B------:R-:W-:Y:S05]  /*0190*/  BSSY.RECONVERGENT B0, `(.L_x_385) ;  /* 0x0000011000007945 */ /* 0x000fea0003800200 */
[----:B------:R-:W-:Y:S02]  /*01a0*/  IMAD.U32 R3, RZ, RZ, UR7 ;  /* 0x00000007ff037e24 */ /* 0x000fe4000f8e00ff */
[----:B------:R-:W-:Y:S01]  /*01b0*/  IMAD.U32 R4, RZ, RZ, UR7 ;  /* 0x00000007ff047e24 */ /* 0x000fe2000f8e00ff */
[C---:B0-----:R-:W-:Y:S01]  /*01c0*/  ISETP.LT.U32.AND P0, PT, R2.reuse, UR6, PT ;  /* 0x0000000602007c0c */ /* 0x041fe2000bf01070 */
[----:B------:R-:W-:-:S03]  /*01d0*/  VIADD R0, R2, 0x100 ;  /* 0x0000010002007836 */ /* 0x000fc60000000000 */
[----:B------:R-:W-:Y:S02]  /*01e0*/  ISETP.GT.AND.EX P0, PT, R3, RZ, PT, P0 ;  /* 0x000000ff0300720c */ /* 0x000fe40003f04300 */
[----:B------:R-:W-:-:S04]  /*01f0*/  ISETP.LT.U32.AND P1, PT, R0, UR6, PT ;  /* 0x0000000600007c0c */ /* 0x000fc8000bf21070 */
[----:B------:R-:W-:-:S07]  /*0200*/  ISETP.GT.AND.EX P1, PT, R4, RZ, PT, P1 ;  /* 0x000000ff0400720c */ /* 0x000fce0003f24310 */
[----:B------:R-:W-:Y:S06]  /*0210*/  @!P0 BRA `(.L_x_386) ;  /* 0x0000000000208947 */ /* 0x000fec0003800000 */
[----:B------:R-:W0:Y:S01]  /*0220*/  LDC.64 R6, c[0x0][0x390] ;  /* 0x0000e400ff067b82 */ /* 0x000e220000000a00 */
[----:B------:R-:W1:Y:S01]  /*0230*/  LDCU.64 UR10, c[0x0][0x388] ;  /* 0x00007100ff0a77ac */ /* 0x000e620008000a00 */
[----:B------:R-:W-:-:S05]  /*0240*/  IADD3 R4, P0, PT, R2, UR4, RZ ;  /* 0x0000000402047c10 */ /* 0x000fca000ff1e0ff */
[----:B------:R-:W-:Y:S01]  /*0250*/  IMAD.X R3, RZ, RZ, UR5, P0 ;  /* 0x00000005ff037e24 */ /* 0x000fe200080e06ff */
[----:B-1----:R-:W-:-:S04]  /*0260*/  LEA R2, P0, R4, UR10, 0x2 ;  /* 0x0000000a04027c11 */ /* 0x002fc8000f8010ff */
[C---:B------:R-:W-:Y:S01]  /*0270*/  LEA.HI.X R3, R4.reuse, UR11, R3, 0x2, P0 ;  /* 0x0000000b04037c11 */ /* 0x040fe200080f1403 */
[----:B0-----:R-:W-:-:S05]  /*0280*/  IMAD R7, R4, R7, R6 ;  /* 0x0000000704077224 */ /* 0x001fca00078e0206 */
[----:B------:R0:W-:Y:S03]  /*0290*/  STG.E desc[UR8][R2.64], R7 ;  /* 0x0000000702007986 */ /* 0x0001e6000c101908 */
.L_x_386:
[----:B------:R-:W-:Y:S05]  /*02a0*/  BSYNC.RECONVERGENT B0 ;  /* 0x0000000000007941 */ /* 0x000fea0003800200 */
.L_x_385:
[----:B------:R-:W-:Y:S05]  /*02b0*/  @!P1 EXIT ;  /* 0x000000000000994d */ /* 0x000fea0003800000 */
[----:B------:R-:W1:Y:S01]  /*02c0*/  LDC.64 R4, c[0x0][0x390] ;  /* 0x0000e400ff047b82 */ /* 0x000e620000000a00 */
[----:B------:R-:W2:Y:S01]  /*02d0*/  LDCU.64 UR6, c[0x0][0x388] ;  /* 0x00007100ff0677ac */ /* 0x000ea20008000a00 */
[----:B------:R-:W-:-:S05]  /*02e0*/  IADD3 R0, P0, PT, R0, UR4, RZ ;  /* 0x0000000400007c10 */ /* 0x000fca000ff1e0ff */
[----:B0-----:R-:W-:Y:S01]  /*02f0*/  IMAD.X R3, RZ, RZ, UR5, P0 ;  /* 0x00000005ff037e24 */ /* 0x001fe200080e06ff */
[----:B--2---:R-:W-:-:S04]  /*0300*/  LEA R2, P0, R0, UR6, 0x2 ;  /* 0x0000000600027c11 */ /* 0x004fc8000f8010ff */
[C---:B------:R-:W-:Y:S01]  /*0310*/  LEA.HI.X R3, R0.reuse, UR7, R3, 0x2, P0 ;  /* 0x0000000700037c11 */ /* 0x040fe200080f1403 */
[----:B-1----:R-:W-:-:S05]  /*0320*/  IMAD R5, R0, R5, R4 ;  /* 0x0000000500057224 */ /* 0x002fca00078e0204 */
[----:B------:R-:W-:Y:S01]  /*0330*/  STG.E desc[UR8][R2.64], R5 ;  /* 0x0000000502007986 */ /* 0x000fe2000c101908 */
[----:B------:R-:W-:Y:S05]  /*0340*/  EXIT ;  /* 0x000000000000794d */ /* 0x000fea0003800000 */
.L_x_387:
        /* <DEDUP_REMOVED lines=11> */
.L_x_399:


//--------------------- .text._ZN3cub18CUB_300001_SM_10006detail8for_each13static_kernelINS2_12policy_hub_t12policy_500_tElN6thrust24THRUST_300001_SM_1000_NS8cuda_cub6__fill7functorINS7_6detail15normal_iteratorINS7_10device_ptrIiEEEEiEEEEvT0_T1_ --------------------------
	.section	.text._ZN3cub18CUB_300001_SM_10006detail8for_each13static_kernelINS2_12policy_hub_t12policy_500_tElN6thrust24THRUST_300001_SM_1000_NS8cuda_cub6__fill7functorINS7_6detail15normal_iteratorINS7_10device_ptrIiEEEEiEEEEvT0_T1_,"ax",@progbits
	.align	128
        .global         _ZN3cub18CUB_300001_SM_10006detail8for_each13static_kernelINS2_12policy_hub_t12policy_500_tElN6thrust24THRUST_300001_SM_1000_NS8cuda_cub6__fill7functorINS7_6detail15normal_iteratorINS7_10device_ptrIiEEEEiEEEEvT0_T1_
        .type           _ZN3cub18CUB_300001_SM_10006detail8for_each13static_kernelINS2_12policy_hub_t12policy_500_tElN6thrust24THRUST_300001_SM_1000_NS8cuda_cub6__fill7functorINS7_6detail15normal_iteratorINS7_10device_ptrIiEEEEiEEEEvT0_T1_,@function
        .size           _ZN3cub18CUB_300001_SM_10006detail8for_each13static_kernelINS2_12policy_hub_t12policy_500_tElN6thrust24THRUST_300001_SM_1000_NS8cuda_cub6__fill7functorINS7_6detail15normal_iteratorINS7_10device_ptrIiEEEEiEEEEvT0_T1_,(.L_x_400 - _ZN3cub18CUB_300001_SM_10006detail8for_each13static_kernelINS2_12policy_hub_t12policy_500_tElN6thrust24THRUST_300001_SM_1000_NS8cuda_cub6__fill7functorINS7_6detail15normal_iteratorINS7_10device_ptrIiEEEEiEEEEvT0_T1_)
        .other          _ZN3cub18CUB_300001_SM_10006detail8for_each13static_kernelINS2_12policy_hub_t12policy_500_tElN6thrust24THRUST_300001_SM_1000_NS8cuda_cub6__fill7functorINS7_6detail15normal_iteratorINS7_10device_ptrIiEEEEiEEEEvT0_T1_,@"STO_CUDA_ENTRY STV_DEFAULT"
_ZN3cub18CUB_300001_SM_10006detail8for_each13static_kernelINS2_12policy_hub_t12policy_500_tElN6thrust24THRUST_300001_SM_1000_NS8cuda_cub6__fill7functorINS7_6detail15normal_iteratorINS7_10device_ptrIiEEEEiEEEEvT0_T1_:
.text._ZN3cub18CUB_300001_SM_10006detail8for_each13static_kernelINS2_12policy_hub_t12policy_500_tElN6thrust24THRUST_300001_SM_1000_NS8cuda_cub6__fill7functorINS7_6detail15normal_iteratorINS7_10device_ptrIiEEEEiEEEEvT0_T1_:
        /* <DEDUP_REMOVED lines=11> */
[----:B------:R-:W1:Y:S01]  /*00b0*/  LDCU.64 UR6, c[0x0][0x388] ;  /* 0x00007100ff0677ac */ /* 0x000e620008000a00 */
[----:B------:R-:W2:Y:S01]  /*00c0*/  LDC R5, c[0x0][0x390] ;  /* 0x0000e400ff057b82 */ /* 0x000ea20000000800 */
[----:B0-----:R-:W-:-:S05]  /*00d0*/  IADD3 R0, P0, PT, R0, UR4, RZ ;  /* 0x0000000400007c10 */ /* 0x001fca000ff1e0ff */
[----:B------:R-:W-:Y:S01]  /*00e0*/  IMAD.X R3, RZ, RZ, UR5, P0 ;  /* 0x00000005ff037e24 */ /* 0x000fe200080e06ff */
[----:B-1----:R-:W-:-:S04]  /*00f0*/  LEA R2, P0, R0, UR6, 0x2 ;  /* 0x0000000600027c11 */ /* 0x002fc8000f8010ff */
[----:B------:R-:W-:-:S05]  /*0100*/  LEA.HI.X R3, R0, UR7, R3, 0x2, P0 ;  /* 0x0000000700037c11 */ /* 0x000fca00080f1403 */
[----:B--2---:R-:W-:Y:S04]  /*0110*/  STG.E desc[UR8][R2.64], R5 ;  /* 0x0000000502007986 */ /* 0x004fe8000c101908 */
[----:B------:R-:W-:Y:S01]  /*0120*/  STG.E desc[UR8][R2.64+0x400], R5 ;  /* 0x0004000502007986 */ /* 0x000fe2000c101908 */
[----:B------:R-:W-:Y:S05]  /*0130*/  EXIT ;  /* 0x000000000000794d */ /* 0x000fea0003800000 */
.L_x_388:
[----:B------:R-:W0:Y:S01]  /*0140*/  S2R R0, SR_TID.X ;  /* 0x0000000000007919 */ /* 0x000e220000002100 */
[----:B------:R-:W-:Y:S01]  /*0150*/  USHF.R.S32.HI UR7, URZ, 0x1f, UR6 ;  /* 0x0000001fff077899 */ /* 0x000fe20008011406 */
[----:B------:R-:W1:Y:S05]  /*0160*/  LDCU.64 UR10, c[0x0][0x388] ;  /* 0x00007100ff0a77ac */ /* 0x000e6a0008000a00 */
[----:B------:R-:W-:Y:S02]  /*0170*/  IMAD.U32 R2, RZ, RZ, UR7 ;  /* 0x00000007ff027e24 */ /* 0x000fe4000f8e00ff */
[----:B------:R-:W-:Y:S01]  /*0180*/  IMAD.U32 R4, RZ, RZ, UR7 ;  /* 0x00000007ff047e24 */ /* 0x000fe2000f8e00ff */
[----:B0-----:R-:W-:-:S04]  /*0190*/  ISETP.LT.U32.AND P0, PT, R0, UR6, PT ;  /* 0x0000000600007c0c */ /* 0x001fc8000bf01070 */
[----:B------:R-:W-:Y:S01]  /*01a0*/  ISETP.GT.AND.EX P0, PT, R2, RZ, PT, P0 ;  /* 0x000000ff0200720c */ /* 0x000fe20003f04300 */
[C---:B------:R-:W-:Y:S01]  /*01b0*/  VIADD R2, R0.reuse, 0x100 ;  /* 0x0000010000027836 */ /* 0x040fe20000000000 */
[----:B------:R-:W-:-:S04]  /*01c0*/  IADD3 R0, P2, PT, R0, UR4, RZ ;  /* 0x0000000400007c10 */ /* 0x000fc8000ff5e0ff */
[----:B------:R-:W-:Y:S01]  /*01d0*/  ISETP.LT.U32.AND P1, PT, R2, UR6, PT ;  /* 0x0000000602007c0c */ /* 0x000fe2000bf21070 */
[----:B------:R-:W-:Y:S01]  /*01e0*/  IMAD.X R3, RZ, RZ, UR5, P2 ;  /* 0x00000005ff037e24 */ /* 0x000fe200090e06ff */
[----:B-1----:R-:W-:Y:S02]  /*01f0*/  LEA R2, P2, R0, UR10, 0x2 ;  /* 0x0000000a00027c11 */ /* 0x002fe4000f8410ff */
[----:B------:R-:W-:Y:S02]  /*0200*/  ISETP.GT.AND.EX P1, PT, R4, RZ, PT, P1 ;  /* 0x000000ff0400720c */ /* 0x000fe40003f24310 */
[----:B------:R-:W-:Y:S01]  /*0210*/  LEA.HI.X R3, R0, UR11, R3, 0x2, P2 ;  /* 0x0000000b00037c11 */ /* 0x000fe200090f1403 */
[----:B------:R-:W0:Y:S04]  /*0220*/  @P0 LDC R5, c[0x0][0x390] ;  /* 0x0000e400ff050b82 */ /* 0x000e280000000800 */
[----:B0-----:R0:W-:Y:S06]  /*0230*/  @P0 STG.E desc[UR8][R2.64], R5 ;  /* 0x0000000502000986 */ /* 0x0011ec000c101908 */
[----:B------:R-:W-:Y:S05]  /*0240*/  @!P1 EXIT ;  /* 0x000000000000994d */ /* 0x000fea0003800000 */
[----:B0-----:R-:W0:Y:S02]  /*0250*/  LDC R5, c[0x0][0x390] ;  /* 0x0000e400ff057b82 */ /* 0x001e240000000800 */
[----:B0-----:R-:W-:Y:S01]  /*0260*/  STG.E desc[UR8][R2.64+0x400], R5 ;  /* 0x0004000502007986 */ /* 0x001fe2000c101908 */
[----:B------:R-:W-:Y:S05]  /*0270*/  EXIT ;  /* 0x000000000000794d */ /* 0x000fea0003800000 */
.L_x_389:
        /* <DEDUP_REMOVED lines=16> */
.L_x_400:


//--------------------- .text._ZN3cub18CUB_300001_SM_10006detail8for_each13static_kernelINS2_12policy_hub_t12policy_500_tEmN6thrust24THRUST_300001_SM_1000_NS8cuda_cub20__uninitialized_fill7functorINS7_10device_ptrIiEEiEEEEvT0_T1_ --------------------------
	.section	.text._ZN3cub18CUB_300001_SM_10006detail8for_each13static_kernelINS2_12policy_hub_t12policy_500_tEmN6thrust24THRUST_300001_SM_1000_NS8cuda_cub20__uninitialized_fill7functorINS7_10device_ptrIiEEiEEEEvT0_T1_,"ax",@progbits
	.align	128
        .global         _ZN3cub18CUB_300001_SM_10006detail8for_each13static_kernelINS2_12policy_hub_t12policy_500_tEmN6thrust24THRUST_300001_SM_1000_NS8cuda_cub20__uninitialized_fill7functorINS7_10device_ptrIiEEiEEEEvT0_T1_
        .type           _ZN3cub18CUB_300001_SM_10006detail8for_each13static_kernelINS2_12policy_hub_t12policy_500_tEmN6thrust24THRUST_300001_SM_1000_NS8cuda_cub20__uninitialized_fill7functorINS7_10device_ptrIiEEiEEEEvT0_T1_,@function
        .size           _ZN3cub18CUB_300001_SM_10006detail8for_each13static_kernelINS2_12policy_hub_t12policy_500_tEmN6thrust24THRUST_300001_SM_1000_NS8cuda_cub20__uninitialized_fill7functorINS7_10device_ptrIiEEiEEEEvT0_T1_,(.L_x_401 - _ZN3cub18CUB_300001_SM_10006detail8for_each13static_kernelINS2_12policy_hub_t12policy_500_tEmN6thrust24THRUST_300001_SM_1000_NS8cuda_cub20__uninitialized_fill7functorINS7_10device_ptrIiEEiEEEEvT0_T1_)
        .other          _ZN3cub18CUB_300001_SM_10006detail8for_each13static_kernelINS2_12policy_hub_t12policy_500_tEmN6thrust24THRUST_300001_SM_1000_NS8cuda_cub20__uninitialized_fill7functorINS7_10device_ptrIiEEiEEEEvT0_T1_,@"STO_CUDA_ENTRY STV_DEFAULT"
_ZN3cub18CUB_300001_SM_10006detail8for_each13static_kernelINS2_12policy_hub_t12policy_500_tEmN6thrust24THRUST_300001_SM_1000_NS8cuda_cub20__uninitialized_fill7functorINS7_10device_ptrIiEEiEEEEvT0_T1_:
.text._ZN3cub18CUB_300001_SM_10006detail8for_each13static_kernelINS2_12policy_hub_t12policy_500_tEmN6thrust24THRUST_300001_SM_1000_NS8cuda_cub20__uninitialized_fill7functorINS7_10device_ptrIiEEiEEEEvT0_T1_:
        /* <DEDUP_REMOVED lines=8> */
[----:B------:R-:W-:-:S09]  /*0080*/  UISETP.GE.U32.AND.EX UP0, UPT, UR7, URZ, UPT, UP0 ;  /* 0x000000ff0700728c */ /* 0x000fd2000bf06100 */
        /* <DEDUP_REMOVED lines=11> */
.L_x_390:
[----:B------:R-:W0:Y:S01]  /*0140*/  S2R R0, SR_TID.X ;  /* 0x0000000000007919 */ /* 0x000e220000002100 */
[----:B------:R-:W-:Y:S01]  /*0150*/  IMAD.U32 R2, RZ, RZ, UR7 ;  /* 0x00000007ff027e24 */ /* 0x000fe2000f8e00ff */
[----:B------:R-:W1:Y:S01]  /*0160*/  LDCU.64 UR10, c[0x0][0x388] ;  /* 0x00007100ff0a77ac */ /* 0x000e620008000a00 */
[----:B------:R-:W-:Y:S01]  /*0170*/  IMAD.U32 R4, RZ, RZ, UR7 ;  /* 0x00000007ff047e24 */ /* 0x000fe2000f8e00ff */
[----:B0-----:R-:W-:-:S04]  /*0180*/  ISETP.LT.U32.AND P0, PT, R0, UR6, PT ;  /* 0x0000000600007c0c */ /* 0x001fc8000bf01070 */
[----:B------:R-:W-:Y:S01]  /*0190*/  ISETP.GT.U32.AND.EX P0, PT, R2, RZ, PT, P0 ;  /* 0x000000ff0200720c */ /* 0x000fe20003f04100 */
[C---:B------:R-:W-:Y:S01]  /*01a0*/  VIADD R2, R0.reuse, 0x100 ;  /* 0x0000010000027836 */ /* 0x040fe20000000000 */
[----:B------:R-:W-:-:S04]  /*01b0*/  IADD3 R0, P2, PT, R0, UR4, RZ ;  /* 0x0000000400007c10 */ /* 0x000fc8000ff5e0ff */
[----:B------:R-:W-:Y:S01]  /*01c0*/  ISETP.LT.U32.AND P1, PT, R2, UR6, PT ;  /* 0x0000000602007c0c */ /* 0x000fe2000bf21070 */
[----:B------:R-:W-:Y:S01]  /*01d0*/  IMAD.X R3, RZ, RZ, UR5, P2 ;  /* 0x00000005ff037e24 */ /* 0x000fe200090e06ff */
[----:B-1----:R-:W-:Y:S02]  /*01e0*/  LEA R2, P2, R0, UR10, 0x2 ;  /* 0x0000000a00027c11 */ /* 0x002fe4000f8410ff */
[----:B------:R-:W-:Y:S02]  /*01f0*/  ISETP.GT.U32.AND.EX P1, PT, R4, RZ, PT, P1 ;  /* 0x000000ff0400720c */ /* 0x000fe40003f24110 */
[----:B------:R-:W-:Y:S01]  /*0200*/  LEA.HI.X R3, R0, UR11, R3, 0x2, P2 ;  /* 0x0000000b00037c11 */ /* 0x000fe200090f1403 */
[----:B------:R-:W0:Y:S04]  /*0210*/  @P0 LDC R5, c[0x0][0x390] ;  /* 0x0000e400ff050b82 */ /* 0x000e280000000800 */
[----:B0-----:R0:W-:Y:S06]  /*0220*/  @P0 STG.E desc[UR8][R2.64], R5 ;  /* 0x0000000502000986 */ /* 0x0011ec000c101908 */
[----:B------:R-:W-:Y:S05]  /*0230*/  @!P1 EXIT ;  /* 0x000000000000994d */ /* 0x000fea0003800000 */
[----:B0-----:R-:W0:Y:S02]  /*0240*/  LDC R5, c[0x0][0x390] ;  /* 0x0000e400ff057b82 */ /* 0x001e240000000800 */
[----:B0-----:R-:W-:Y:S01]  /*0250*/  STG.E desc[UR8][R2.64+0x400], R5 ;  /* 0x0004000502007986 */ /* 0x001fe2000c101908 */
[----:B------:R-:W-:Y:S05]  /*0260*/  EXIT ;  /* 0x000000000000794d */ /* 0x000fea0003800000 */
.L_x_391:
        /* <DEDUP_REMOVED lines=9> */
.L_x_401:


//--------------------- .text._ZN3cub18CUB_300001_SM_10006detail8for_each13static_kernelINS2_12policy_hub_t12policy_500_tEmN6thrust24THRUST_300001_SM_1000_NS8cuda_cub6__fill7functorINS7_6detail15normal_iteratorINS7_10device_ptrIiEEEEiEEEEvT0_T1_ --------------------------
	.section	.text._ZN3cub18CUB_300001_SM_10006detail8for_each13static_kernelINS2_12policy_hub_t12policy_500_tEmN6thrust24THRUST_300001_SM_1000_NS8cuda_cub6__fill7functorINS7_6detail15normal_iteratorINS7_10device_ptrIiEEEEiEEEEvT0_T1_,"ax",@progbits
	.align	128
        .global         _ZN3cub18CUB_300001_SM_10006detail8for_each13static_kernelINS2_12policy_hub_t12policy_500_tEmN6thrust24THRUST_300001_SM_1000_NS8cuda_cub6__fill7functorINS7_6detail15normal_iteratorINS7_10device_ptrIiEEEEiEEEEvT0_T1_
        .type           _ZN3cub18CUB_300001_SM_10006detail8for_each13static_kernelINS2_12policy_hub_t12policy_500_tEmN6thrust24THRUST_300001_SM_1000_NS8cuda_cub6__fill7functorINS7_6detail15normal_iteratorINS7_10device_ptrIiEEEEiEEEEvT0_T1_,@function
        .size           _ZN3cub18CUB_300001_SM_10006detail8for_each13static_kernelINS2_12policy_hub_t12policy_500_tEmN6thrust24THRUST_300001_SM_1000_NS8cuda_cub6__fill7functorINS7_6detail15normal_iteratorINS7_10device_ptrIiEEEEiEEEEvT0_T1_,(.L_x_402 - _ZN3cub18CUB_300001_SM_10006detail8for_each13static_kernelINS2_12policy_hub_t12policy_500_tEmN6thrust24THRUST_300001_SM_1000_NS8cuda_cub6__fill7functorINS7_6detail15normal_iteratorINS7_10device_ptrIiEEEEiEEEEvT0_T1_)
        .other          _ZN3cub18CUB_300001_SM_10006detail8for_each13static_kernelINS2_12policy_hub_t12policy_500_tEmN6thrust24THRUST_300001_SM_1000_NS8cuda_cub6__fill7functorINS7_6detail15normal_iteratorINS7_10device_ptrIiEEEEiEEEEvT0_T1_,@"STO_CUDA_ENTRY STV_DEFAULT"
_ZN3cub18CUB_300001_SM_10006detail8for_each13static_kernelINS2_12policy_hub_t12policy_500_tEmN6thrust24THRUST_300001_SM_1000_NS8cuda_cub6__fill7functorINS7_6detail15normal_iteratorINS7_10device_ptrIiEEEEiEEEEvT0_T1_:
.text._ZN3cub18CUB_300001_SM_10006detail8for_each13static_kernelINS2_12policy_hub_t12policy_500_tEmN6thrust24THRUST_300001_SM_1000_NS8cuda_cub6__fill7functorINS7_6detail15normal_iteratorINS7_10device_ptrIiEEEEiEEEEvT0_T1_:
        /* <DEDUP_REMOVED lines=20> */
.L_x_392:
        /* <DEDUP_REMOVED lines=19> */
.L_x_393:
        /* <DEDUP_REMOVED lines=9> */
.L_x_402:


//--------------------- .text._ZN3cub18CUB_300001_SM_10006detail11EmptyKernelIvEEvv --------------------------
	.section	.text._ZN3cub18CUB_300001_SM_10006detail11EmptyKernelIvEEvv,"ax",@progbits
	.align	128
        .global         _ZN3cub18CUB_300001_SM_10006detail11EmptyKernelIvEEvv
        .type           _ZN3cub18CUB_300001_SM_10006detail11EmptyKernelIvEEvv,@function
        .size           _ZN3cub18CUB_300001_SM_10006detail11EmptyKernelIvEEvv,(.L_x_403 - _ZN3cub18CUB_300001_SM_10006detail11EmptyKernelIvEEvv)
        .other          _ZN3cub18CUB_300001_SM_10006detail11EmptyKernelIvEEvv,@"STO_CUDA_ENTRY STV_DEFAULT"
_ZN3cub18CUB_300001_SM_10006detail11EmptyKernelIvEEvv:
.text._ZN3cub18CUB_300001_SM_10006detail11EmptyKernelIvEEvv:
[----:B------:R-:W-:Y:S01]  /*0000*/  LDC R1, c[0x0][0x37c] ;  /* 0x0000df00ff017b82 */ /* 0x000fe20000000800 */
[----:B------:R-:W-:Y:S05]  /*0010*/  EXIT ;  /* 0x000000000000794d */ /* 0x000fea0003800000 */
.L_x_394:
        /* <DEDUP_REMOVED lines=14> */
.L_x_403:


//--------------------- .nv.shared._ZN3cub18CUB_300001_SM_10006detail6select23DeviceSelectSweepKernelINS2_10policy_hubIiNS0_8NullTypeEiLb0ELNS0_10SelectImplE1EE10Policy1000EN6thrust24THRUST_300001_SM_1000_NS6detail15normal_iteratorINSA_10device_ptrIiEEEEPS5_SF_PlNS0_13ScanTileStateIiLb1EEEN4cuda3std3__410__not_fn_tINSB_10functional5actorINSO_9compositeIJNSO_16operator_adaptorINSM_8equal_toIvEEEENSP_INSO_8argumentILj0EEEEENSP_INSO_5valueIiEEEEEEEEEEES5_iNS2_19streaming_context_tIlLb1EEELS6_1EEEvT0_T1_T2_T3_T4_T5_T6_T7_iT8_NS1_7vsmem_tE --------------------------
	.section	.nv.shared._ZN3cub18CUB_300001_SM_10006detail6select23DeviceSelectSweepKernelINS2_10policy_hubIiNS0_8NullTypeEiLb0ELNS0_10SelectImplE1EE10Policy1000EN6thrust24THRUST_300001_SM_1000_NS6detail15normal_iteratorINSA_10device_ptrIiEEEEPS5_SF_PlNS0_13ScanTileStateIiLb1EEEN4cuda3std3__410__not_fn_tINSB_10functional5actorINSO_9compositeIJNSO_16operator_adaptorINSM_8equal_toIvEEEENSP_INSO_8argumentILj0EEEEENSP_INSO_5valueIiEEEEEEEEEEES5_iNS2_19streaming_context_tIlLb1EEELS6_1EEEvT0_T1_T2_T3_T4_T5_T6_T7_iT8_NS1_7vsmem_tE,"aw",@nobits
	.sectionflags	@""
	.align	16
.nv.shared._ZN3cub18CUB_300001_SM_10006detail6select23DeviceSelectSweepKernelINS2_10policy_hubIiNS0_8NullTypeEiLb0ELNS0_10SelectImplE1EE10Policy1000EN6thrust24THRUST_300001_SM_1000_NS6detail15normal_iteratorINSA_10device_ptrIiEEEEPS5_SF_PlNS0_13ScanTileStateIiLb1EEEN4cuda3std3__410__not_fn_tINSB_10functional5actorINSO_9compositeIJNSO_16operator_adaptorINSM_8equal_toIvEEEENSP_INSO_8argumentILj0EEEEENSP_INSO_5valueIiEEEEEEEEEEES5_iNS2_19streaming_context_tIlLb1EEELS6_1EEEvT0_T1_T2_T3_T4_T5_T6_T7_iT8_NS1_7vsmem_tE:
	.zero		27136


//--------------------- .nv.shared.reserved.0     --------------------------
	.section	.nv.shared.reserved.0,"aw",@nobits
	.weak		__nv_reservedSMEM_offset_0_alias
	.size		__nv_reservedSMEM_offset_0_alias, 0, 64
	.other		__nv_reservedSMEM_offset_0_alias,@"STO_CUDA_RESERVED_SHARED STV_DEFAULT"
__nv_reservedSMEM_offset_0_alias:
	.zero		0
	.zero		64


//--------------------- .nv.global                --------------------------
	.section	.nv.global,"aw",@nobits
.nv.global:
	.type		_ZN34_INTERNAL_eee530f5_4_k_cu_9d91388a6thrust24THRUST_300001_SM_1000_NS12placeholders2_8E,@object
	.size		_ZN34_INTERNAL_eee530f5_4_k_cu_9d91388a6thrust24THRUST_300001_SM_1000_NS12placeholders2_8E,(_ZN34_INTERNAL_eee530f5_4_k_cu_9d91388a4cuda3std3__436_GLOBAL__N__eee530f5_4_k_cu_9d91388a6ignoreE - _ZN34_INTERNAL_eee530f5_4_k_cu_9d91388a6thrust24THRUST_300001_SM_1000_NS12placeholders2_8E)
_ZN34_INTERNAL_eee530f5_4_k_cu_9d91388a6thrust24THRUST_300001_SM_1000_NS12placeholders2_8E:
	.zero		1
	.type		_ZN34_INTERNAL_eee530f5_4_k_cu_9d91388a4cuda3std3__436_GLOBAL__N__eee530f5_4_k_cu_9d91388a6ignoreE,@object
	.size		_ZN34_INTERNAL_eee530f5_4_k_cu_9d91388a4cuda3std3__436_GLOBAL__N__eee530f5_4_k_cu_9d91388a6ignoreE,(_ZN34_INTERNAL_eee530f5_4_k_cu_9d91388a4cuda3std6ranges3__45__cpo4dataE - _ZN34_INTERNAL_eee530f5_4_k_cu_9d91388a4cuda3std3__436_GLOBAL__N__eee530f5_4_k_cu_9d91388a6ignoreE)
_ZN34_INTERNAL_eee530f5_4_k_cu_9d91388a4cuda3std3__436_GLOBAL__N__eee530f5_4_k_cu_9d91388a6ignoreE:
	.zero		1
	.type		_ZN34_INTERNAL_eee530f5_4_k_cu_9d91388a4cuda3std6ranges3__45__cpo4dataE,@object
	.size		_ZN34_INTERNAL_eee530f5_4_k_cu_9d91388a4cuda3std6ranges3__45__cpo4dataE,(_ZN34_INTERNAL_eee530f5_4_k_cu_9d91388a6thrust24THRUST_300001_SM_1000_NS6system3cpp3parE - _ZN34_INTERNAL_eee530f5_4_k_cu_9d91388a4cuda3std6ranges3__45__cpo4dataE)
_ZN34_INTERNAL_eee530f5_4_k_cu_9d91388a4cuda3std6ranges3__45__cpo4dataE:
	.zero		1
	.type		_ZN34_INTERNAL_eee530f5_4_k_cu_9d91388a6thrust24THRUST_300001_SM_1000_NS6system3cpp3parE,@object
	.size		_ZN34_INTERNAL_eee530f5_4_k_cu_9d91388a6thrust24THRUST_300001_SM_1000_NS6system3cpp3parE,(_ZN34_INTERNAL_eee530f5_4_k_cu_9d91388a4cuda3std3__45__cpo5beginE - _ZN34_INTERNAL_eee530f5_4_k_cu_9d91388a6thrust24THRUST_300001_SM_1000_NS6system3cpp3parE)
_ZN34_INTERNAL_eee530f5_4_k_cu_9d91388a6thrust24THRUST_300001_SM_1000_NS6system3cpp3parE:
	.zero		1
	.type		_ZN34_INTERNAL_eee530f5_4_k_cu_9d91388a4cuda3std3__45__cpo5beginE,@object
	.size		_ZN34_INTERNAL_eee530f5_4_k_cu_9d91388a4cuda3std3__45__cpo5beginE,(_ZN34_INTERNAL_eee530f5_4_k_cu_9d91388a4cuda3std6ranges3__45__cpo5beginE - _ZN34_INTERNAL_eee530f5_4_k_cu_9d91388a4cuda3std3__45__cpo5beginE)
_ZN34_INTERNAL_eee530f5_4_k_cu_9d91388a4cuda3std3__45__cpo5beginE:
	.zero		1
	.type		_ZN34_INTERNAL_eee530f5_4_k_cu_9d91388a4cuda3std6ranges3__45__cpo5beginE,@object
	.size		_ZN34_INTERNAL_eee530f5_4_k_cu_9d91388a4cuda3std6ranges3__45__cpo5beginE,(_ZN34_INTERNAL_eee530f5_4_k_cu_9d91388a6thrust24THRUST_300001_SM_1000_NS6deviceE - _ZN34_INTERNAL_eee530f5_4_k_cu_9d91388a4cuda3std6ranges3__45__cpo5beginE)
_ZN34_INTERNAL_eee530f5_4_k_cu_9d91388a4cuda3std6ranges3__45__cpo5beginE:
	.zero		1
	.type		_ZN34_INTERNAL_eee530f5_4_k_cu_9d91388a6thrust24THRUST_300001_SM_1000_NS6deviceE,@object
	.size		_ZN34_INTERNAL_eee530f5_4_k_cu_9d91388a6thrust24THRUST_300001_SM_1000_NS6deviceE,(_ZN34_INTERNAL_eee530f5_4_k_cu_9d91388a4cuda3std3__47nulloptE - _ZN34_INTERNAL_eee530f5_4_k_cu_9d91388a6thrust24THRUST_300001_SM_1000_NS6deviceE)
_ZN34_INTERNAL_eee530f5_4_k_cu_9d91388a6thrust24THRUST_300001_SM_1000_NS6deviceE:
	.zero		1
	.type		_ZN34_INTERNAL_eee530f5_4_k_cu_9d91388a4cuda3std3__47nulloptE,@object
	.size		_ZN34_INTERNAL_eee530f5_4_k_cu_9d91388a4cuda3std3__47nulloptE,(_ZN34_INTERNAL_eee530f5_4_k_cu_9d91388a4cuda3std6ranges3__45__cpo8distanceE - _ZN34_INTERNAL_eee530f5_4_k_cu_9d91388a4cuda3std3__47nulloptE)
_ZN34_INTERNAL_eee530f5_4_k_cu_9d91388a4cuda3std3__47nulloptE:
	.zero		1
	.type		_ZN34_INTERNAL_eee530f5_4_k_cu_9d91388a4cuda3std6ranges3__45__cpo8distanceE,@object
	.size		_ZN34_INTERNAL_eee530f5_4_k_cu_9d91388a4cuda3std6ranges3__45__cpo8distanceE,(_ZN34_INTERNAL_eee530f5_4_k_cu_9d91388a6thrust24THRUST_300001_SM_1000_NS12placeholders2_4E - _ZN34_INTERNAL_eee530f5_4_k_cu_9d91388a4cuda3std6ranges3__45__cpo8distanceE)
_ZN34_INTERNAL_eee530f5_4_k_cu_9d91388a4cuda3std6ranges3__45__cpo8distanceE:
	.zero		1
	.type		_ZN34_INTERNAL_eee530f5_4_k_cu_9d91388a6thrust24THRUST_300001_SM_1000_NS12placeholders2_4E,@object
	.size		_ZN34_INTERNAL_eee530f5_4_k_cu_9d91388a6thrust24THRUST_300001_SM_1000_NS12placeholders2_4E,(_ZN34_INTERNAL_eee530f5_4_k_cu_9d91388a4cuda3std3__45__cpo6rbeginE - _ZN34_INTERNAL_eee530f5_4_k_cu_9d91388a6thrust24THRUST_300001_SM_1000_NS12placeholders2_4E)
_ZN34_INTERNAL_eee530f5_4_k_cu_9d91388a6thrust24THRUST_300001_SM_1000_NS12placeholders2_4E:
	.zero		1
	.type		_ZN34_INTERNAL_eee530f5_4_k_cu_9d91388a4cuda3std3__45__cpo6rbeginE,@object
	.size		_ZN34_INTERNAL_eee530f5_4_k_cu_9d91388a4cuda3std3__45__cpo6rbeginE,(_ZN34_INTERNAL_eee530f5_4_k_cu_9d91388a4cuda3std6ranges3__45__cpo7advanceE - _ZN34_INTERNAL_eee530f5_4_k_cu_9d91388a4cuda3std3__45__cpo6rbeginE)
_ZN34_INTERNAL_eee530f5_4_k_cu_9d91388a4cuda3std3__45__cpo6rbeginE:
	.zero		1
	.type		_ZN34_INTERNAL_eee530f5_4_k_cu_9d91388a4cuda3std6ranges3__45__cpo7advanceE,@object
	.size		_ZN34_INTERNAL_eee530f5_4_k_cu_9d91388a4cuda3std6ranges3__45__cpo7advanceE,(_ZN34_INTERNAL_eee530f5_4_k_cu_9d91388a6thrust24THRUST_300001_SM_1000_NS12placeholders3_10E - _ZN34_INTERNAL_eee530f5_4_k_cu_9d91388a4cuda3std6ranges3__45__cpo7advanceE)
_ZN34_INTERNAL_eee530f5_4_k_cu_9d91388a4cuda3std6ranges3__45__cpo7advanceE:
	.zero		1
	.type		_ZN34_INTERNAL_eee530f5_4_k_cu_9d91388a6thrust24THRUST_300001_SM_1000_NS12placeholders3_10E,@object
	.size		_ZN34_INTERNAL_eee530f5_4_k_cu_9d91388a6thrust24THRUST_300001_SM_1000_NS12placeholders3_10E,(_ZN34_INTERNAL_eee530f5_4_k_cu_9d91388a4cuda3std3__48in_placeE - _ZN34_INTERNAL_eee530f5_4_k_cu_9d91388a6thrust24THRUST_300001_SM_1000_NS12placeholders3_10E)
_ZN34_INTERNAL_eee530f5_4_k_cu_9d91388a6thrust24THRUST_300001_SM_1000_NS12placeholders3_10E:
	.zero		1
	.type		_ZN34_INTERNAL_eee530f5_4_k_cu_9d91388a4cuda3std3__48in_placeE,@object
	.size		_ZN34_INTERNAL_eee530f5_4_k_cu_9d91388a4cuda3std3__48in_placeE,(_ZN34_INTERNAL_eee530f5_4_k_cu_9d91388a4cuda3std6ranges3__45__cpo4sizeE - _ZN34_INTERNAL_eee530f5_4_k_cu_9d91388a4cuda3std3__48in_placeE)
_ZN34_INTERNAL_eee530f5_4_k_cu_9d91388a4cuda3std3__48in_placeE:
	.zero		1
	.type		_ZN34_INTERNAL_eee530f5_4_k_cu_9d91388a4cuda3std6ranges3__45__cpo4sizeE,@object
	.size		_ZN34_INTERNAL_eee530f5_4_k_cu_9d91388a4cuda3std6ranges3__45__cpo4sizeE,(_ZN34_INTERNAL_eee530f5_4_k_cu_9d91388a6thrust24THRUST_300001_SM_1000_NS12placeholders2_2E - _ZN34_INTERNAL_eee530f5_4_k_cu_9d91388a4cuda3std6ranges3__45__cpo4sizeE)
_ZN34_INTERNAL_eee530f5_4_k_cu_9d91388a4cuda3std6ranges3__45__cpo4sizeE:
	.zero		1
	.type		_ZN34_INTERNAL_eee530f5_4_k_cu_9d91388a6thrust24THRUST_300001_SM_1000_NS12placeholders2_2E,@object
	.size		_ZN34_INTERNAL_eee530f5_4_k_cu_9d91388a6thrust24THRUST_300001_SM_1000_NS12placeholders2_2E,(_ZN34_INTERNAL_eee530f5_4_k_cu_9d91388a4cuda3std3__45__cpo6cbeginE - _ZN34_INTERNAL_eee530f5_4_k_cu_9d91388a6thrust24THRUST_300001_SM_1000_NS12placeholders2_2E)
_ZN34_INTERNAL_eee530f5_4_k_cu_9d91388a6thrust24THRUST_300001_SM_1000_NS12placeholders2_2E:
	.zero		1
	.type		_ZN34_INTERNAL_eee530f5_4_k_cu_9d91388a4cuda3std3__45__cpo6cbeginE,@object
	.size		_ZN34_INTERNAL_eee530f5_4_k_cu_9d91388a4cuda3std3__45__cpo6cbeginE,(_ZN34_INTERNAL_eee530f5_4_k_cu_9d91388a4cuda3std6ranges3__45__cpo6cbeginE - _ZN34_INTERNAL_eee530f5_4_k_cu_9d91388a4cuda3std3__45__cpo6cbeginE)
_ZN34_INTERNAL_eee530f5_4_k_cu_9d91388a4cuda3std3__45__cpo6cbeginE:
	.zero		1
	.type		_ZN34_INTERNAL_eee530f5_4_k_cu_9d91388a4cuda3std6ranges3__45__cpo6cbeginE,@object
	.size		_ZN34_INTERNAL_eee530f5_4_k_cu_9d91388a4cuda3std6ranges3__45__cpo6cbeginE,(_ZN34_INTERNAL_eee530f5_4_k_cu_9d91388a6thrust24THRUST_300001_SM_1000_NS12placeholders2_6E - _ZN34_INTERNAL_eee530f5_4_k_cu_9d91388a4cuda3std6ranges3__45__cpo6cbeginE)
_ZN34_INTERNAL_eee530f5_4_k_cu_9d91388a4cuda3std6ranges3__45__cpo6cbeginE:
	.zero		1
	.type		_ZN34_INTERNAL_eee530f5_4_k_cu_9d91388a6thrust24THRUST_300001_SM_1000_NS12placeholders2_6E,@object
	.size		_ZN34_INTERNAL_eee530f5_4_k_cu_9d91388a6thrust24THRUST_300001_SM_1000_NS12placeholders2_6E,(_ZN34_INTERNAL_eee530f5_4_k_cu_9d91388a4cuda3std3__45__cpo7crbeginE - _ZN34_INTERNAL_eee530f5_4_k_cu_9d91388a6thrust24THRUST_300001_SM_1000_NS12placeholders2_6E)
_ZN34_INTERNAL_eee530f5_4_k_cu_9d91388a6thrust24THRUST_300001_SM_1000_NS12placeholders2_6E:
	.zero		1
	.type		_ZN34_INTERNAL_eee530f5_4_k_cu_9d91388a4cuda3std3__45__cpo7crbeginE,@object
	.size		_ZN34_INTERNAL_eee530f5_4_k_cu_9d91388a4cuda3std3__45__cpo7crbeginE,(_ZN34_INTERNAL_eee530f5_4_k_cu_9d91388a4cuda3std6ranges3__45__cpo4nextE - _ZN34_INTERNAL_eee530f5_4_k_cu_9d91388a4cuda3std3__45__cpo7crbeginE)
_ZN34_INTERNAL_eee530f5_4_k_cu_9d91388a4cuda3std3__45__cpo7crbeginE:
	.zero		1
	.type		_ZN34_INTERNAL_eee530f5_4_k_cu_9d91388a4cuda3std6ranges3__45__cpo4nextE,@object
	.size		_ZN34_INTERNAL_eee530f5_4_k_cu_9d91388a4cuda3std6ranges3__45__cpo4nextE,(_ZN34_INTERNAL_eee530f5_4_k_cu_9d91388a4cuda3std6ranges3__45__cpo4swapE - _ZN34_INTERNAL_eee530f5_4_k_cu_9d91388a4cuda3std6ranges3__45__cpo4nextE)
_ZN34_INTERNAL_eee530f5_4_k_cu_9d91388a4cuda3std6ranges3__45__cpo4nextE:
	.zero		1
	.type		_ZN34_INTERNAL_eee530f5_4_k_cu_9d91388a4cuda3std6ranges3__45__cpo4swapE,@object
	.size		_ZN34_INTERNAL_eee530f5_4_k_cu_9d91388a4cuda3std6ranges3__45__cpo4swapE,(_ZN34_INTERNAL_eee530f5_4_k_cu_9d91388a6thrust24THRUST_300001_SM_1000_NS8cuda_cub10par_nosyncE - _ZN34_INTERNAL_eee530f5_4_k_cu_9d91388a4cuda3std6ranges3__45__cpo4swapE)
_ZN34_INTERNAL_eee530f5_4_k_cu_9d91388a4cuda3std6ranges3__45__cpo4swapE:
	.zero		1
	.type		_ZN34_INTERNAL_eee530f5_4_k_cu_9d91388a6thrust24THRUST_300001_SM_1000_NS8cuda_cub10par_nosyncE,@object
	.size		_ZN34_INTERNAL_eee530f5_4_k_cu_9d91388a6thrust24THRUST_300001_SM_1000_NS8cuda_cub10par_nosyncE,(_ZN34_INTERNAL_eee530f5_4_k_cu_9d91388a6thrust24THRUST_300001_SM_1000_NS3seqE - _ZN34_INTERNAL_eee530f5_4_k_cu_9d91388a6thrust24THRUST_300001_SM_1000_NS8cuda_cub10par_nosyncE)
_ZN34_INTERNAL_eee530f5_4_k_cu_9d91388a6thrust24THRUST_300001_SM_1000_NS8cuda_cub10par_nosyncE:
	.zero		1
	.type		_ZN34_INTERNAL_eee530f5_4_k_cu_9d91388a6thrust24THRUST_300001_SM_1000_NS3seqE,@object
	.size		_ZN34_INTERNAL_eee530f5_4_k_cu_9d91388a6thrust24THRUST_300001_SM_1000_NS3seqE,(_ZN34_INTERNAL_eee530f5_4_k_cu_9d91388a4cuda3std3__420unreachable_sentinelE - _ZN34_INTERNAL_eee530f5_4_k_cu_9d91388a6thrust24THRUST_300001_SM_1000_NS3seqE)
_ZN34_INTERNAL_eee530f5_4_k_cu_9d91388a6thrust24THRUST_300001_SM_1000_NS3seqE:
	.zero		1
	.type		_ZN34_INTERNAL_eee530f5_4_k_cu_9d91388a4cuda3std3__420unreachable_sentinelE,@object
	.size		_ZN34_INTERNAL_eee530f5_4_k_cu_9d91388a4cuda3std3__420unreachable_sentinelE,(_ZN34_INTERNAL_eee530f5_4_k_cu_9d91388a4cuda3std6ranges3__45__cpo5ssizeE - _ZN34_INTERNAL_eee530f5_4_k_cu_9d91388a4cuda3std3__420unreachable_sentinelE)
_ZN34_INTERNAL_eee530f5_4_k_cu_9d91388a4cuda3std3__420unreachable_sentinelE:
	.zero		1
	.type		_ZN34_INTERNAL_eee530f5_4_k_cu_9d91388a4cuda3std6ranges3__45__cpo5ssizeE,@object
	.size		_ZN34_INTERNAL_eee530f5_4_k_cu_9d91388a4cuda3std6ranges3__45__cpo5ssizeE,(_ZN34_INTERNAL_eee530f5_4_k_cu_9d91388a6thrust24THRUST_300001_SM_1000_NS12placeholders2_3E - _ZN34_INTERNAL_eee530f5_4_k_cu_9d91388a4cuda3std6ranges3__45__cpo5ssizeE)
_ZN34_INTERNAL_eee530f5_4_k_cu_9d91388a4cuda3std6ranges3__45__cpo5ssizeE:
	.zero		1
	.type		_ZN34_INTERNAL_eee530f5_4_k_cu_9d91388a6thrust24THRUST_300001_SM_1000_NS12placeholders2_3E,@object
	.size		_ZN34_INTERNAL_eee530f5_4_k_cu_9d91388a6thrust24THRUST_300001_SM_1000_NS12placeholders2_3E,(_ZN34_INTERNAL_eee530f5_4_k_cu_9d91388a4cuda3std3__45__cpo4cendE - _ZN34_INTERNAL_eee530f5_4_k_cu_9d91388a6thrust24THRUST_300001_SM_1000_NS12placeholders2_3E)
_ZN34_INTERNAL_eee530f5_4_k_cu_9d91388a6thrust24THRUST_300001_SM_1000_NS12placeholders2_3E:
	.zero		1
	.type		_ZN34_INTERNAL_eee530f5_4_k_cu_9d91388a4cuda3std3__45__cpo4cendE,@object
	.size		_ZN34_INTERNAL_eee530f5_4_k_cu_9d91388a4cuda3std3__45__cpo4cendE,(_ZN34_INTERNAL_eee530f5_4_k_cu_9d91388a4cuda3std6ranges3__45__cpo4cendE - _ZN34_INTERNAL_eee530f5_4_k_cu_9d91388a4cuda3std3__45__cpo4cendE)
_ZN34_INTERNAL_eee530f5_4_k_cu_9d91388a4cuda3std3__45__cpo4cendE:
	.zero		1
	.type		_ZN34_INTERNAL_eee530f5_4_k_cu_9d91388a4cuda3std6ranges3__45__cpo4cendE,@object
	.size		_ZN34_INTERNAL_eee530f5_4_k_cu_9d91388a4cuda3std6ranges3__45__cpo4cendE,(_ZN34_INTERNAL_eee530f5_4_k_cu_9d91388a6thrust24THRUST_300001_SM_1000_NS12placeholders2_7E - _ZN34_INTERNAL_eee530f5_4_k_cu_9d91388a4cuda3std6ranges3__45__cpo4cendE)
_ZN34_INTERNAL_eee530f5_4_k_cu_9d91388a4cuda3std6ranges3__45__cpo4cendE:
	.zero		1
	.type		_ZN34_INTERNAL_eee530f5_4_k_cu_9d91388a6thrust24THRUST_300001_SM_1000_NS12placeholders2_7E,@object
	.size		_ZN34_INTERNAL_eee530f5_4_k_cu_9d91388a6thrust24THRUST_300001_SM_1000_NS12placeholders2_7E,(_ZN34_INTERNAL_eee530f5_4_k_cu_9d91388a4cuda3std3__45__cpo5crendE - _ZN34_INTERNAL_eee530f5_4_k_cu_9d91388a6thrust24THRUST_300001_SM_1000_NS12placeholders2_7E)
_ZN34_INTERNAL_eee530f5_4_k_cu_9d91388a6thrust24THRUST_300001_SM_1000_NS12placeholders2_7E:
	.zero		1
	.type		_ZN34_INTERNAL_eee530f5_4_k_cu_9d91388a4cuda3std3__45__cpo5crendE,@object
	.size		_ZN34_INTERNAL_eee530f5_4_k_cu_9d91388a4cuda3std3__45__cpo5crendE,(_ZN34_INTERNAL_eee530f5_4_k_cu_9d91388a4cuda3std6ranges3__45__cpo4prevE - _ZN34_INTERNAL_eee530f5_4_k_cu_9d91388a4cuda3std3__45__cpo5crendE)
_ZN34_INTERNAL_eee530f5_4_k_cu_9d91388a4cuda3std3__45__cpo5crendE:
	.zero		1
	.type		_ZN34_INTERNAL_eee530f5_4_k_cu_9d91388a4cuda3std6ranges3__45__cpo4prevE,@object
	.size		_ZN34_INTERNAL_eee530f5_4_k_cu_9d91388a4cuda3std6ranges3__45__cpo4prevE,(_ZN34_INTERNAL_eee530f5_4_k_cu_9d91388a4cuda3std6ranges3__45__cpo9iter_moveE - _ZN34_INTERNAL_eee530f5_4_k_cu_9d91388a4cuda3std6ranges3__45__cpo4prevE)
_ZN34_INTERNAL_eee530f5_4_k_cu_9d91388a4cuda3std6ranges3__45__cpo4prevE:
	.zero		1
	.type		_ZN34_INTERNAL_eee530f5_4_k_cu_9d91388a4cuda3std6ranges3__45__cpo9iter_moveE,@object
	.size		_ZN34_INTERNAL_eee530f5_4_k_cu_9d91388a4cuda3std6ranges3__45__cpo9iter_moveE,(_ZN34_INTERNAL_eee530f5_4_k_cu_9d91388a6thrust24THRUST_300001_SM_1000_NS6system6detail10sequential3seqE - _ZN34_INTERNAL_eee530f5_4_k_cu_9d91388a4cuda3std6ranges3__45__cpo9iter_moveE)
_ZN34_INTERNAL_eee530f5_4_k_cu_9d91388a4cuda3std6ranges3__45__cpo9iter_moveE:
	.zero		1
	.type		_ZN34_INTERNAL_eee530f5_4_k_cu_9d91388a6thrust24THRUST_300001_SM_1000_NS6system6detail10sequential3seqE,@object
	.size		_ZN34_INTERNAL_eee530f5_4_k_cu_9d91388a6thrust24THRUST_300001_SM_1000_NS6system6detail10sequential3seqE,(_ZN34_INTERNAL_eee530f5_4_k_cu_9d91388a6thrust24THRUST_300001_SM_1000_NS12placeholders2_9E - _ZN34_INTERNAL_eee530f5_4_k_cu_9d91388a6thrust24THRUST_300001_SM_1000_NS6system6detail10sequential3seqE)
_ZN34_INTERNAL_eee530f5_4_k_cu_9d91388a6thrust24THRUST_300001_SM_1000_NS6system6detail10sequential3seqE:
	.zero		1
	.type		_ZN34_INTERNAL_eee530f5_4_k_cu_9d91388a6thrust24THRUST_300001_SM_1000_NS12placeholders2_9E,@object
	.size		_ZN34_INTERNAL_eee530f5_4_k_cu_9d91388a6thrust24THRUST_300001_SM_1000_NS12placeholders2_9E,(_ZN34_INTERNAL_eee530f5_4_k_cu_9d91388a4cuda3std3__419piecewise_constructE - _ZN34_INTERNAL_eee530f5_4_k_cu_9d91388a6thrust24THRUST_300001_SM_1000_NS12placeholders2_9E)
_ZN34_INTERNAL_eee530f5_4_k_cu_9d91388a6thrust24THRUST_300001_SM_1000_NS12placeholders2_9E:
	.zero		1
	.type		_ZN34_INTERNAL_eee530f5_4_k_cu_9d91388a4cuda3std3__419piecewise_constructE,@object
	.size		_ZN34_INTERNAL_eee530f5_4_k_cu_9d91388a4cuda3std3__419piecewise_constructE,(_ZN34_INTERNAL_eee530f5_4_k_cu_9d91388a4cuda3std6ranges3__45__cpo5cdataE - _ZN34_INTERNAL_eee530f5_4_k_cu_9d91388a4cuda3std3__419piecewise_constructE)
_ZN34_INTERNAL_eee530f5_4_k_cu_9d91388a4cuda3std3__419piecewise_constructE:
	.zero		1
	.type		_ZN34_INTERNAL_eee530f5_4_k_cu_9d91388a4cuda3std6ranges3__45__cpo5cdataE,@object
	.size		_ZN34_INTERNAL_eee530f5_4_k_cu_9d91388a4cuda3std6ranges3__45__cpo5cdataE,(_ZN34_INTERNAL_eee530f5_4_k_cu_9d91388a6thrust24THRUST_300001_SM_1000_NS12placeholders2_1E - _ZN34_INTERNAL_eee530f5_4_k_cu_9d91388a4cuda3std6ranges3__45__cpo5cdataE)
_ZN34_INTERNAL_eee530f5_4_k_cu_9d91388a4cuda3std6ranges3__45__cpo5cdataE:
	.zero		1
	.type		_ZN34_INTERNAL_eee530f5_4_k_cu_9d91388a6thrust24THRUST_300001_SM_1000_NS12placeholders2_1E,@object
	.size		_ZN34_INTERNAL_eee530f5_4_k_cu_9d91388a6thrust24THRUST_300001_SM_1000_NS12placeholders2_1E,(_ZN34_INTERNAL_eee530f5_4_k_cu_9d91388a4cuda3std3__45__cpo3endE - _ZN34_INTERNAL_eee530f5_4_k_cu_9d91388a6thrust24THRUST_300001_SM_1000_NS12placeholders2_1E)
_ZN34_INTERNAL_eee530f5_4_k_cu_9d91388a6thrust24THRUST_300001_SM_1000_NS12placeholders2_1E:
	.zero		1
	.type		_ZN34_INTERNAL_eee530f5_4_k_cu_9d91388a4cuda3std3__45__cpo3endE,@object
	.size		_ZN34_INTERNAL_eee530f5_4_k_cu_9d91388a4cuda3std3__45__cpo3endE,(_ZN34_INTERNAL_eee530f5_4_k_cu_9d91388a4cuda3std6ranges3__45__cpo3endE - _ZN34_INTERNAL_eee530f5_4_k_cu_9d91388a4cuda3std3__45__cpo3endE)
_ZN34_INTERNAL_eee530f5_4_k_cu_9d91388a4cuda3std3__45__cpo3endE:
	.zero		1
	.type		_ZN34_INTERNAL_eee530f5_4_k_cu_9d91388a4cuda3std6ranges3__45__cpo3endE,@object
	.size		_ZN34_INTERNAL_eee530f5_4_k_cu_9d91388a4cuda3std6ranges3__45__cpo3endE,(_ZN34_INTERNAL_eee530f5_4_k_cu_9d91388a6thrust24THRUST_300001_SM_1000_NS12placeholders2_5E - _ZN34_INTERNAL_eee530f5_4_k_cu_9d91388a4cuda3std6ranges3__45__cpo3endE)
_ZN34_INTERNAL_eee530f5_4_k_cu_9d91388a4cuda3std6ranges3__45__cpo3endE:
	.zero		1
	.type		_ZN34_INTERNAL_eee530f5_4_k_cu_9d91388a6thrust24THRUST_300001_SM_1000_NS12placeholders2_5E,@object
	.size		_ZN34_INTERNAL_eee530f5_4_k_cu_9d91388a6thrust24THRUST_300001_SM_1000_NS12placeholders2_5E,(_ZN34_INTERNAL_eee530f5_4_k_cu_9d91388a4cuda3std3__45__cpo4rendE - _ZN34_INTERNAL_eee530f5_4_k_cu_9d91388a6thrust24THRUST_300001_SM_1000_NS12placeholders2_5E)
_ZN34_INTERNAL_eee530f5_4_k_cu_9d91388a6thrust24THRUST_300001_SM_1000_NS12placeholders2_5E:
	.zero		1
	.type		_ZN34_INTERNAL_eee530f5_4_k_cu_9d91388a4cuda3std3__45__cpo4rendE,@object
	.size		_ZN34_INTERNAL_eee530f5_4_k_cu_9d91388a4cuda3std3__45__cpo4rendE,(_ZN34_INTERNAL_eee530f5_4_k_cu_9d91388a4cuda3std6ranges3__45__cpo9iter_swapE - _ZN34_INTERNAL_eee530f5_4_k_cu_9d91388a4cuda3std3__45__cpo4rendE)
_ZN34_INTERNAL_eee530f5_4_k_cu_9d91388a4cuda3std3__45__cpo4rendE:
	.zero		1
	.type		_ZN34_INTERNAL_eee530f5_4_k_cu_9d91388a4cuda3std6ranges3__45__cpo9iter_swapE,@object
	.size		_ZN34_INTERNAL_eee530f5_4_k_cu_9d91388a4cuda3std6ranges3__45__cpo9iter_swapE,(_ZN34_INTERNAL_eee530f5_4_k_cu_9d91388a4cuda3std3__48unexpectE - _ZN34_INTERNAL_eee530f5_4_k_cu_9d91388a4cuda3std6ranges3__45__cpo9iter_swapE)
_ZN34_INTERNAL_eee530f5_4_k_cu_9d91388a4cuda3std6ranges3__45__cpo9iter_swapE:
	.zero		1
	.type		_ZN34_INTERNAL_eee530f5_4_k_cu_9d91388a4cuda3std3__48unexpectE,@object
	.size		_ZN34_INTERNAL_eee530f5_4_k_cu_9d91388a4cuda3std3__48unexpectE,(_ZN34_INTERNAL_eee530f5_4_k_cu_9d91388a6thrust24THRUST_300001_SM_1000_NS8cuda_cub3parE - _ZN34_INTERNAL_eee530f5_4_k_cu_9d91388a4cuda3std3__48unexpectE)
_ZN34_INTERNAL_eee530f5_4_k_cu_9d91388a4cuda3std3__48unexpectE:
	.zero		1
	.type		_ZN34_INTERNAL_eee530f5_4_k_cu_9d91388a6thrust24THRUST_300001_SM_1000_NS8cuda_cub3parE,@object
	.size		_ZN34_INTERNAL_eee530f5_4_k_cu_9d91388a6thrust24THRUST_300001_SM_1000_NS8cuda_cub3parE,(.L_29 - _ZN34_INTERNAL_eee530f5_4_k_cu_9d91388a6thrust24THRUST_300001_SM_1000_NS8cuda_cub3parE)
_ZN34_INTERNAL_eee530f5_4_k_cu_9d91388a6thrust24THRUST_300001_SM_1000_NS8cuda_cub3parE:
	.zero		1
.L_29:


//--------------------- .nv.constant0._ZN3cub18CUB_300001_SM_10006detail6select23DeviceSelectSweepKernelINS2_10policy_hubIiNS0_8NullTypeEiLb0ELNS0_10SelectImplE1EE10Policy1000EN6thrust24THRUST_300001_SM_1000_NS6detail15normal_iteratorINSA_10device_ptrIiEEEEPS5_SF_PlNS0_13ScanTileStateIiLb1EEEN4cuda3std3__410__not_fn_tINSB_10functional5actorINSO_9compositeIJNSO_16operator_adaptorINSM_8equal_toIvEEEENSP_INSO_8argumentILj0EEEEENSP_INSO_5valueIiEEEEEEEEEEES5_iNS2_19streaming_context_tIlLb1EEELS6_1EEEvT0_T1_T2_T3_T4_T5_T6_T7_iT8_NS1_7vsmem_tE --------------------------
	.section	.nv.constant0._ZN3cub18CUB_300001_SM_10006detail6select23DeviceSelectSweepKernelINS2_10policy_hubIiNS0_8NullTypeEiLb0ELNS0_10SelectImplE1EE10Policy1000EN6thrust24THRUST_300001_SM_1000_NS6detail15normal_iteratorINSA_10device_ptrIiEEEEPS5_SF_PlNS0_13ScanTileStateIiLb1EEEN4cuda3std3__410__not_fn_tINSB_10functional5actorINSO_9compositeIJNSO_16operator_adaptorINSM_8equal_toIvEEEENSP_INSO_8argumentILj0EEEEENSP_INSO_5valueIiEEEEEEEEEEES5_iNS2_19streaming_context_tIlLb1EEELS6_1EEEvT0_T1_T2_T3_T4_T5_T6_T7_iT8_NS1_7vsmem_tE,"a",@progbits
	.sectionflags	@""
	.align	4
.nv.constant0._ZN3cub18CUB_300001_SM_10006detail6select23DeviceSelectSweepKernelINS2_10policy_hubIiNS0_8NullTypeEiLb0ELNS0_10SelectImplE1EE10Policy1000EN6thrust24THRUST_300001_SM_1000_NS6detail15normal_iteratorINSA_10device_ptrIiEEEEPS5_SF_PlNS0_13ScanTileStateIiLb1EEEN4cuda3std3__410__not_fn_tINSB_10functional5actorINSO_9compositeIJNSO_16operator_adaptorINSM_8equal_toIvEEEENSP_INSO_8argumentILj0EEEEENSP_INSO_5valueIiEEEEEEEEEEES5_iNS2_19streaming_context_tIlLb1EEELS6_1EEEvT0_T1_T2_T3_T4_T5_T6_T7_iT8_NS1_7vsmem_tE:
	.zero		1008


//--------------------- .nv.constant0._ZN3cub18CUB_300001_SM_10006detail4scan23DeviceCompactInitKernelINS0_13ScanTileStateIiLb1EEEPlEEvT_iT0_ --------------------------
	.section	.nv.constant0._ZN3cub18CUB_300001_SM_10006detail4scan23DeviceCompactInitKernelINS0_13ScanTileStateIiLb1EEEPlEEvT_iT0_,"a",@progbits
	.sectionflags	@""
	.align	4
.nv.constant0._ZN3cub18CUB_300001_SM_10006detail4scan23DeviceCompactInitKernelINS0_13ScanTileStateIiLb1EEEPlEEvT_iT0_:
	.zero		920


//--------------------- .nv.constant0._ZN3cub18CUB_300001_SM_10006detail9transform16transform_kernelINS2_10policy_hubILb1EN4cuda3std3__45tupleIJN6thrust24THRUST_300001_SM_1000_NS6detail15normal_iteratorINSA_10device_ptrIiEEEEEEEE10policy1000El20GreedyCliqueOperatorSF_JPiEEEvT0_iT1_T2_DpNS2_10kernel_argIT3_EE --------------------------
	.section	.nv.constant0._ZN3cub18CUB_300001_SM_10006detail9transform16transform_kernelINS2_10policy_hubILb1EN4cuda3std3__45tupleIJN6thrust24THRUST_300001_SM_1000_NS6detail15normal_iteratorINSA_10device_ptrIiEEEEEEEE10policy1000El20GreedyCliqueOperatorSF_JPiEEEvT0_iT1_T2_DpNS2_10kernel_argIT3_EE,"a",@progbits
	.sectionflags	@""
	.align	4
.nv.constant0._ZN3cub18CUB_300001_SM_10006detail9transform16transform_kernelINS2_10policy_hubILb1EN4cuda3std3__45tupleIJN6thrust24THRUST_300001_SM_1000_NS6detail15normal_iteratorINSA_10device_ptrIiEEEEEEEE10policy1000El20GreedyCliqueOperatorSF_JPiEEEvT0_iT1_T2_DpNS2_10kernel_argIT3_EE:
	.zero		968


//--------------------- .nv.constant0._ZN3cub18CUB_300001_SM_10006detail9transform16transform_kernelINS2_10policy_hubILb1EN4cuda3std3__45tupleIJN6thrust24THRUST_300001_SM_1000_NS6detail15normal_iteratorINSA_10device_ptrIiEEEEEEEE10policy1000Ei20GreedyCliqueOperatorSF_JPiEEEvT0_iT1_T2_DpNS2_10kernel_argIT3_EE --------------------------
	.section	.nv.constant0._ZN3cub18CUB_300001_SM_10006detail9transform16transform_kernelINS2_10policy_hubILb1EN4cuda3std3__45tupleIJN6thrust24THRUST_300001_SM_1000_NS6detail15normal_iteratorINSA_10device_ptrIiEEEEEEEE10policy1000Ei20GreedyCliqueOperatorSF_JPiEEEvT0_iT1_T2_DpNS2_10kernel_argIT3_EE,"a",@progbits
	.sectionflags	@""
	.align	4
.nv.constant0._ZN3cub18CUB_300001_SM_10006detail9transform16transform_kernelINS2_10policy_hubILb1EN4cuda3std3__45tupleIJN6thrust24THRUST_300001_SM_1000_NS6detail15normal_iteratorINSA_10device_ptrIiEEEEEEEE10policy1000Ei20GreedyCliqueOperatorSF_JPiEEEvT0_iT1_T2_DpNS2_10kernel_argIT3_EE:
	.zero		960


//--------------------- .nv.constant0._ZN3cub18CUB_300001_SM_10006detail8for_each13static_kernelINS2_12policy_hub_t12policy_500_tElN6thrust24THRUST_300001_SM_1000_NS8cuda_cub10__tabulate7functorINS7_6detail15normal_iteratorINS7_10device_ptrIiEEEENS7_6system6detail7generic6detail22compute_sequence_valueIivEElEEEEvT0_T1_ --------------------------
	.section	.nv.constant0._ZN3cub18CUB_300001_SM_10006detail8for_each13static_kernelINS2_12policy_hub_t12policy_500_tElN6thrust24THRUST_300001_SM_1000_NS8cuda_cub10__tabulate7functorINS7_6detail15normal_iteratorINS7_10device_ptrIiEEEENS7_6system6detail7generic6detail22compute_sequence_valueIivEElEEEEvT0_T1_,"a",@progbits
	.sectionflags	@""
	.align	4
.nv.constant0._ZN3cub18CUB_300001_SM_10006detail8for_each13static_kernelINS2_12policy_hub_t12policy_500_tElN6thrust24THRUST_300001_SM_1000_NS8cuda_cub10__tabulate7functorINS7_6detail15normal_iteratorINS7_10device_ptrIiEEEENS7_6system6detail7generic6detail22compute_sequence_valueIivEElEEEEvT0_T1_:
	.zero		920


//--------------------- .nv.constant0._ZN3cub18CUB_300001_SM_10006detail8for_each13static_kernelINS2_12policy_hub_t12policy_500_tElN6thrust24THRUST_300001_SM_1000_NS8cuda_cub6__fill7functorINS7_6detail15normal_iteratorINS7_10device_ptrIiEEEEiEEEEvT0_T1_ --------------------------
	.section	.nv.constant0._ZN3cub18CUB_300001_SM_10006detail8for_each13static_kernelINS2_12policy_hub_t12policy_500_tElN6thrust24THRUST_300001_SM_1000_NS8cuda_cub6__fill7functorINS7_6detail15normal_iteratorINS7_10device_ptrIiEEEEiEEEEvT0_T1_,"a",@progbits
	.sectionflags	@""
	.align	4
.nv.constant0._ZN3cub18CUB_300001_SM_10006detail8for_each13static_kernelINS2_12policy_hub_t12policy_500_tElN6thrust24THRUST_300001_SM_1000_NS8cuda_cub6__fill7functorINS7_6detail15normal_iteratorINS7_10device_ptrIiEEEEiEEEEvT0_T1_:
	.zero		920


//--------------------- .nv.constant0._ZN3cub18CUB_300001_SM_10006detail8for_each13static_kernelINS2_12policy_hub_t12policy_500_tEmN6thrust24THRUST_300001_SM_1000_NS8cuda_cub20__uninitialized_fill7functorINS7_10device_ptrIiEEiEEEEvT0_T1_ --------------------------
	.section	.nv.constant0._ZN3cub18CUB_300001_SM_10006detail8for_each13static_kernelINS2_12policy_hub_t12policy_500_tEmN6thrust24THRUST_300001_SM_1000_NS8cuda_cub20__uninitialized_fill7functorINS7_10device_ptrIiEEiEEEEvT0_T1_,"a",@progbits
	.sectionflags	@""
	.align	4
.nv.constant0._ZN3cub18CUB_300001_SM_10006detail8for_each13static_kernelINS2_12policy_hub_t12policy_500_tEmN6thrust24THRUST_300001_SM_1000_NS8cuda_cub20__uninitialized_fill7functorINS7_10device_ptrIiEEiEEEEvT0_T1_:
	.zero		920


//--------------------- .nv.constant0._ZN3cub18CUB_300001_SM_10006detail8for_each13static_kernelINS2_12policy_hub_t12policy_500_tEmN6thrust24THRUST_300001_SM_1000_NS8cuda_cub6__fill7functorINS7_6detail15normal_iteratorINS7_10device_ptrIiEEEEiEEEEvT0_T1_ --------------------------
	.section	.nv.constant0._ZN3cub18CUB_300001_SM_10006detail8for_each13static_kernelINS2_12policy_hub_t12policy_500_tEmN6thrust24THRUST_300001_SM_1000_NS8cuda_cub6__fill7functorINS7_6detail15normal_iteratorINS7_10device_ptrIiEEEEiEEEEvT0_T1_,"a",@progbits
	.sectionflags	@""
	.align	4
.nv.constant0._ZN3cub18CUB_300001_SM_10006detail8for_each13static_kernelINS2_12policy_hub_t12policy_500_tEmN6thrust24THRUST_300001_SM_1000_NS8cuda_cub6__fill7functorINS7_6detail15normal_iteratorINS7_10device_ptrIiEEEEiEEEEvT0_T1_:
	.zero		920


//--------------------- .nv.constant0._ZN3cub18CUB_300001_SM_10006detail11EmptyKernelIvEEvv --------------------------
	.section	.nv.constant0._ZN3cub18CUB_300001_SM_10006detail11EmptyKernelIvEEvv,"a",@progbits
	.sectionflags	@""
	.align	4
.nv.constant0._ZN3cub18CUB_300001_SM_10006detail11EmptyKernelIvEEvv:
	.zero		896


//--------------------- SYMBOLS --------------------------

	.type		.nv.reservedSmem.offset0,@object
	.size		.nv.reservedSmem.offset0,0x4
	.type		.nv.reservedSmem.cap,@object
	.size		.nv.reservedSmem.cap,0x4
